def matmul_kernel(
    a_ptr,
    b_ptr,
    c_ptr,
    M,
    N,
    K,
    stride_am,
    stride_ak,
    stride_bk,
    stride_bn,
    stride_cm,
    stride_cn,
    BLOCK_M: tl.constexpr,
    BLOCK_N: tl.constexpr,
    BLOCK_K: tl.constexpr,
    GROUP_M: tl.constexpr,
):
    pid = tl.program_id(axis=0)
    num_pid_m = tl.cdiv(M, BLOCK_M)
    num_pid_n = tl.cdiv(N, BLOCK_N)
    num_pid_in_group = GROUP_M * num_pid_n
    group_id = pid // num_pid_in_group
    first_pid_m = group_id * GROUP_M
    group_size_m = min(num_pid_m - first_pid_m, GROUP_M)
    pid_m = first_pid_m + ((pid % num_pid_in_group) % group_size_m)
    pid_n = (pid % num_pid_in_group) // group_size_m

    offs_am = (pid_m * BLOCK_M + tl.arange(0, BLOCK_M)) % M
    offs_bn = (pid_n * BLOCK_N + tl.arange(0, BLOCK_N)) % N
    offs_k = tl.arange(0, BLOCK_K)
    a_ptrs = a_ptr + offs_am[:, None] * stride_am + offs_k[None, :] * stride_ak
    b_ptrs = b_ptr + offs_k[:, None] * stride_bk + offs_bn[None, :] * stride_bn

    acc = tl.zeros((BLOCK_M, BLOCK_N), dtype=tl.float32)
    for kk in range(0, tl.cdiv(K, BLOCK_K)):
        a = tl.load(a_ptrs, mask=offs_k[None, :] < K - kk * BLOCK_K, other=0.0)
        b = tl.load(b_ptrs, mask=offs_k[:, None] < K - kk * BLOCK_K, other=0.0)
        acc = tl.dot(a, b, acc)
        a_ptrs += BLOCK_K * stride_ak
        b_ptrs += BLOCK_K * stride_bk

    c = acc.to(c_ptr.dtype.element_ty)
    offs_cm = pid_m * BLOCK_M + tl.arange(0, BLOCK_M)
    offs_cn = pid_n * BLOCK_N + tl.arange(0, BLOCK_N)
    c_ptrs = c_ptr + offs_cm[:, None] * stride_cm + offs_cn[None, :] * stride_cn
    mask = (offs_cm[:, None] < M) & (offs_cn[None, :] < N)
    tl.store(c_ptrs, c, mask=mask)

# config = {"BLOCK_K": 32, "BLOCK_M": 512, "BLOCK_N": 512, "GROUP_M": 8, "arch": "sm_90", "dtype": "fp32", "num_ctas": 4, "num_stages": 3, "num_warps": 4}
# arch = sm_90


// ===== COMPILED SASS (sm_90a) =====

	.target	sm_90a

	.elftype	@"ET_EXEC"


//--------------------- .note.nv.tkinfo           --------------------------
	.section	.note.nv.tkinfo,"",@"SHT_NOTE"
	.sectionflags	@"SHF_NOTE_NV_TKINFO"
	.tkinfo
        /*0018*/ 	.word	0x00000002
        /*0030*/ 	.string	""
        /*0030*/ 	.string	"ptxas"
        /*0030*/ 	.string	"Cuda compilation tools, release 13.0, V13.0.88"
        /*0030*/ 	.string	"Build cuda_13.0.r13.0/compiler.36424714_0"
        /*0030*/ 	.string	"-v  -suppress-debug-info  -lineinfo  -arch sm_90a "



//--------------------- .note.nv.cuinfo           --------------------------
	.section	.note.nv.cuinfo,"",@"SHT_NOTE"
	.sectionflags	@"SHF_NOTE_NV_CUINFO"
        /*0018*/ 	.short	0x0002
        /*001a*/ 	.short	0x005a
        /*001c*/ 	.short	0x0082
	.zero		2


//--------------------- .nv.info                  --------------------------
	.section	.nv.info,"",@"SHT_CUDA_INFO"
	.align	4


	//----- nvinfo : EIATTR_REGCOUNT
	.align		4
        /*0000*/ 	.byte	0x04, 0x2f
        /*0002*/ 	.short	(.L_1 - .L_0)
	.align		4
.L_0:
        /*0004*/ 	.word	index@(matmul_kernel)
        /*0008*/ 	.word	0x000000ff


	//----- nvinfo : EIATTR_FRAME_SIZE
	.align		4
.L_1:
        /*000c*/ 	.byte	0x04, 0x11
        /*000e*/ 	.short	(.L_3 - .L_2)
	.align		4
.L_2:
        /*0010*/ 	.word	index@(matmul_kernel)
        /*0014*/ 	.word	0x00002090


	//----- nvinfo : EIATTR_MIN_STACK_SIZE
	.align		4
.L_3:
        /*0018*/ 	.byte	0x04, 0x12
        /*001a*/ 	.short	(.L_5 - .L_4)
	.align		4
.L_4:
        /*001c*/ 	.word	index@(matmul_kernel)
        /*0020*/ 	.word	0x00002090
.L_5:


//--------------------- .nv.compat                --------------------------
	.section	.nv.compat,"",@"SHT_CUDA_COMPAT_INFO"
	.align	4
        /*0000*/ 	.byte	0x02, 0x09, 0x01, 0x00, 0x02, 0x02, 0x04, 0x00, 0x02, 0x05, 0x05, 0x00, 0x03, 0x07, 0x01, 0x01
        /*0010*/ 	.byte	0x02, 0x03, 0x00, 0x00, 0x02, 0x06, 0x01, 0x00, 0x04, 0x0b, 0x08, 0x00, 0x00, 0x00, 0x00, 0x00
        /*0020*/ 	.byte	0x00, 0x00, 0x00, 0x00


//--------------------- .nv.info.matmul_kernel    --------------------------
	.section	.nv.info.matmul_kernel,"",@"SHT_CUDA_INFO"
	.sectionflags	@""
	.align	4


	//----- nvinfo : EIATTR_CUDA_API_VERSION
	.align		4
        /*0000*/ 	.byte	0x04, 0x37
        /*0002*/ 	.short	(.L_7 - .L_6)
.L_6:
        /*0004*/ 	.word	0x00000082


	//----- nvinfo : EIATTR_KPARAM_INFO
	.align		4
.L_7:
        /*0008*/ 	.byte	0x04, 0x17
        /*000a*/ 	.short	(.L_9 - .L_8)
.L_8:
        /*000c*/ 	.word	0x00000000
        /*0010*/ 	.short	0x000d
        /*0012*/ 	.short	0x0048
        /*0014*/ 	.byte	0x00, 0xf4, 0x21, 0x00


	//----- nvinfo : EIATTR_KPARAM_INFO
	.align		4
.L_9:
        /*0018*/ 	.byte	0x04, 0x17
        /*001a*/ 	.short	(.L_11 - .L_10)
.L_10:
        /*001c*/ 	.word	0x00000000
        /*0020*/ 	.short	0x000c
        /*0022*/ 	.short	0x0040
        /*0024*/ 	.byte	0x00, 0xf4, 0x21, 0x00


	//----- nvinfo : EIATTR_KPARAM_INFO
	.align		4
.L_11:
        /*0028*/ 	.byte	0x04, 0x17
        /*002a*/ 	.short	(.L_13 - .L_12)
.L_12:
        /*002c*/ 	.word	0x00000000
        /*0030*/ 	.short	0x000b
        /*0032*/ 	.short	0x0038
        /*0034*/ 	.byte	0x00, 0xf0, 0x11, 0x00


	//----- nvinfo : EIATTR_KPARAM_INFO
	.align		4
.L_13:
        /*0038*/ 	.byte	0x04, 0x17
        /*003a*/ 	.short	(.L_15 - .L_14)
.L_14:
        /*003c*/ 	.word	0x00000000
        /*0040*/ 	.short	0x000a
        /*0042*/ 	.short	0x0034
        /*0044*/ 	.byte	0x00, 0xf0, 0x11, 0x00


	//----- nvinfo : EIATTR_KPARAM_INFO
	.align		4
.L_15:
        /*0048*/ 	.byte	0x04, 0x17
        /*004a*/ 	.short	(.L_17 - .L_16)
.L_16:
        /*004c*/ 	.word	0x00000000
        /*0050*/ 	.short	0x0009
        /*0052*/ 	.short	0x0030
        /*0054*/ 	.byte	0x00, 0xf0, 0x11, 0x00


	//----- nvinfo : EIATTR_KPARAM_INFO
	.align		4
.L_17:
        /*0058*/ 	.byte	0x04, 0x17
        /*005a*/ 	.short	(.L_19 - .L_18)
.L_18:
        /*005c*/ 	.word	0x00000000
        /*0060*/ 	.short	0x0008
        /*0062*/ 	.short	0x002c
        /*0064*/ 	.byte	0x00, 0xf0, 0x11, 0x00


	//----- nvinfo : EIATTR_KPARAM_INFO
	.align		4
.L_19:
        /*0068*/ 	.byte	0x04, 0x17
        /*006a*/ 	.short	(.L_21 - .L_20)
.L_20:
        /*006c*/ 	.word	0x00000000
        /*0070*/ 	.short	0x0007
        /*0072*/ 	.short	0x0028
        /*0074*/ 	.byte	0x00, 0xf0, 0x11, 0x00


	//----- nvinfo : EIATTR_KPARAM_INFO
	.align		4
.L_21:
        /*0078*/ 	.byte	0x04, 0x17
        /*007a*/ 	.short	(.L_23 - .L_22)
.L_22:
        /*007c*/ 	.word	0x00000000
        /*0080*/ 	.short	0x0006
        /*0082*/ 	.short	0x0024
        /*0084*/ 	.byte	0x00, 0xf0, 0x11, 0x00


	//----- nvinfo : EIATTR_KPARAM_INFO
	.align		4
.L_23:
        /*0088*/ 	.byte	0x04, 0x17
        /*008a*/ 	.short	(.L_25 - .L_24)
.L_24:
        /*008c*/ 	.word	0x00000000
        /*0090*/ 	.short	0x0005
        /*0092*/ 	.short	0x0020
        /*0094*/ 	.byte	0x00, 0xf0, 0x11, 0x00


	//----- nvinfo : EIATTR_KPARAM_INFO
	.align		4
.L_25:
        /*0098*/ 	.byte	0x04, 0x17
        /*009a*/ 	.short	(.L_27 - .L_26)
.L_26:
        /*009c*/ 	.word	0x00000000
        /*00a0*/ 	.short	0x0004
        /*00a2*/ 	.short	0x001c
        /*00a4*/ 	.byte	0x00, 0xf0, 0x11, 0x00


	//----- nvinfo : EIATTR_KPARAM_INFO
	.align		4
.L_27:
        /*00a8*/ 	.byte	0x04, 0x17
        /*00aa*/ 	.short	(.L_29 - .L_28)
.L_28:
        /*00ac*/ 	.word	0x00000000
        /*00b0*/ 	.short	0x0003
        /*00b2*/ 	.short	0x0018
        /*00b4*/ 	.byte	0x00, 0xf0, 0x11, 0x00


	//----- nvinfo : EIATTR_KPARAM_INFO
	.align		4
.L_29:
        /*00b8*/ 	.byte	0x04, 0x17
        /*00ba*/ 	.short	(.L_31 - .L_30)
.L_30:
        /*00bc*/ 	.word	0x00000000
        /*00c0*/ 	.short	0x0002
        /*00c2*/ 	.short	0x0010
        /*00c4*/ 	.byte	0x00, 0xf4, 0x21, 0x00


	//----- nvinfo : EIATTR_KPARAM_INFO
	.align		4
.L_31:
        /*00c8*/ 	.byte	0x04, 0x17
        /*00ca*/ 	.short	(.L_33 - .L_32)
.L_32:
        /*00cc*/ 	.word	0x00000000
        /*00d0*/ 	.short	0x0001
        /*00d2*/ 	.short	0x0008
        /*00d4*/ 	.byte	0x00, 0xf4, 0x21, 0x00


	//----- nvinfo : EIATTR_KPARAM_INFO
	.align		4
.L_33:
        /*00d8*/ 	.byte	0x04, 0x17
        /*00da*/ 	.short	(.L_35 - .L_34)
.L_34:
        /*00dc*/ 	.word	0x00000000
        /*00e0*/ 	.short	0x0000
        /*00e2*/ 	.short	0x0000
        /*00e4*/ 	.byte	0x00, 0xf4, 0x21, 0x00


	//----- nvinfo : EIATTR_EXPLICIT_CLUSTER
	.align		4
.L_35:
        /*00e8*/ 	.byte	0x01, 0x3e
	.zero		2


	//----- nvinfo : EIATTR_CTA_PER_CLUSTER
	.align		4
        /*00ec*/ 	.byte	0x04, 0x3d
        /*00ee*/ 	.short	(.L_37 - .L_36)
.L_36:
        /*00f0*/ 	.word	0x00000004
        /*00f4*/ 	.word	0x00000001
        /*00f8*/ 	.word	0x00000001


	//----- nvinfo : EIATTR_SPARSE_MMA_MASK
	.align		4
.L_37:
        /*00fc*/ 	.byte	0x03, 0x50
        /*00fe*/ 	.short	0x0000


	//----- nvinfo : EIATTR_MAXREG_COUNT
	.align		4
        /*0100*/ 	.byte	0x03, 0x1b
        /*0102*/ 	.short	0x00ff


	//----- nvinfo : EIATTR_NUM_BARRIERS
	.align		4
        /*0104*/ 	.byte	0x02, 0x4c
        /*0106*/ 	.byte	0x01
	.zero		1


	//----- nvinfo : EIATTR_ANNOTATIONS
	.align		4
        /*0108*/ 	.byte	0x04, 0x55
        /*010a*/ 	.short	(.L_39 - .L_38)


	//   ....[0]....
.L_38:
        /*010c*/ 	.word	0x00000001
        /*0110*/ 	.byte	0xa0, 0x00, 0x00, 0x00, 0x01, 0x00, 0x00, 0x00, 0x20, 0x08, 0x00, 0x00, 0x01, 0x00, 0x00, 0x00
        /* <DEDUP_REMOVED lines=2515> */
        /*9e50*/ 	.byte	0xc0, 0x67, 0x04, 0x00


	//----- nvinfo : EIATTR_MERCURY_ISA_VERSION
	.align		4
.L_39:
        /*9e54*/ 	.byte	0x03, 0x5f
        /*9e56*/ 	.short	0x0101


	//----- nvinfo : EIATTR_EXIT_INSTR_OFFSETS
	.align		4
        /*9e58*/ 	.byte	0x04, 0x1c
        /*9e5a*/ 	.short	(.L_41 - .L_40)


	//   ....[0]....
.L_40:
        /*9e5c*/ 	.word	0x000467b0


	//   ....[1]....
        /*9e60*/ 	.word	0x000467e0


	//----- nvinfo : EIATTR_REQNTID
	.align		4
.L_41:
        /*9e64*/ 	.byte	0x04, 0x10
        /*9e66*/ 	.short	(.L_43 - .L_42)
.L_42:
        /*9e68*/ 	.word	0x00000080
        /*9e6c*/ 	.word	0x00000001
        /*9e70*/ 	.word	0x00000001


	//----- nvinfo : EIATTR_CBANK_PARAM_SIZE
	.align		4
.L_43:
        /*9e74*/ 	.byte	0x03, 0x19
        /*9e76*/ 	.short	0x0050


	//----- nvinfo : EIATTR_PARAM_CBANK
	.align		4
        /*9e78*/ 	.byte	0x04, 0x0a
        /*9e7a*/ 	.short	(.L_45 - .L_44)
	.align		4
.L_44:
        /*9e7c*/ 	.word	index@(.nv.constant0.matmul_kernel)
        /*9e80*/ 	.short	0x0210
        /*9e82*/ 	.short	0x0050


	//----- nvinfo : EIATTR_SW_WAR
	.align		4
.L_45:
        /*9e84*/ 	.byte	0x04, 0x36
        /*9e86*/ 	.short	(.L_47 - .L_46)
.L_46:
        /*9e88*/ 	.word	0x00000008
.L_47:


//--------------------- .nv.callgraph             --------------------------
	.section	.nv.callgraph,"",@"SHT_CUDA_CALLGRAPH"
	.align	4
	.sectionentsize	8
	.align		4
        /*0000*/ 	.word	0x00000000
	.align		4
        /*0004*/ 	.word	0xffffffff
	.align		4
        /*0008*/ 	.word	0x00000000
	.align		4
        /*000c*/ 	.word	0xfffffffe
	.align		4
        /*0010*/ 	.word	0x00000000
	.align		4
        /*0014*/ 	.word	0xfffffffd
	.align		4
        /*0018*/ 	.word	0x00000000
	.align		4
        /*001c*/ 	.word	0xfffffffc


//--------------------- .text.matmul_kernel       --------------------------
	.section	.text.matmul_kernel,"ax",@progbits
	.align	128
        .global         matmul_kernel
        .type           matmul_kernel,@function
        .size           matmul_kernel,(.L_x_3 - matmul_kernel)
        .other          matmul_kernel,@"STO_CUDA_ENTRY STV_DEFAULT"
matmul_kernel:
.text.matmul_kernel:
[----:B------:R-:W1:Y:S08]  /*0000*/  LDC R1, c[0x0][0x28] ;  /* 0x00000a00ff017b82 */ /* 0x000e700000000800 */
[----:B------:R-:W2:Y:S01]  /*0010*/  LDC.64 R2, c[0x0][0x228] ;  /* 0x00008a00ff027b82 */ /* 0x000ea20000000a00 */
[----:B-1----:R-:W-:Y:S01]  /*0020*/  VIADD R1, R1, 0xffffdf70 ;  /* 0xffffdf7001017836 */ /* 0x002fe20000000000 */
[----:B------:R-:W1:Y:S01]  /*0030*/  S2R R143, SR_TID.X ;  /* 0x00000000008f7919 */ /* 0x000e620000002100 */
[----:B------:R-:W-:Y:S01]  /*0040*/  ULDC UR8, c[0x0][0x230] ;  /* 0x00008c0000087ab9 */ /* 0x000fe20000000800 */
[----:B------:R-:W-:Y:S01]  /*0050*/  ULDC.64 UR12, c[0x0][0x218] ;  /* 0x00008600000c7ab9 */ /* 0x000fe20000000a00 */
[----:B------:R-:W-:-:S03]  /*0060*/  ULDC.64 UR10, c[0x0][0x208] ;  /* 0x00008200000a7ab9 */ /* 0x000fc60000000a00 */
[----:B------:R-:W3:Y:S08]  /*0070*/  S2UR UR4, SR_CTAID.X ;  /* 0x00000000000479c3 */ /* 0x000ef00000002500 */
[----:B------:R-:W4:Y:S01]  /*0080*/  S2UR UR6, SR_CgaCtaId ;  /* 0x00000000000679c3 */ /* 0x000f220000008800 */
[----:B--2---:R-:W-:Y:S01]  /*0090*/  IMAD.MOV.U32 R35, RZ, RZ, R3 ;  /* 0x000000ffff237224 */ /* 0x004fe200078e0003 */
[----:B------:R2:W-:Y:S01]  /*00a0*/  STL.64 [R1+0x950], R2 ;  /* 0x0009500201007387 */ /* 0x0005e20000100a00 */
[----:B------:R-:W-:-:S05]  /*00b0*/  IMAD.MOV.U32 R123, RZ, RZ, R2 ;  /* 0x000000ffff7b7224 */ /* 0x000fca00078e0002 */
[----:B------:R-:W4:Y:S01]  /*00c0*/  LDC.64 R202, c[0x0][0x238] ;  /* 0x00008e00ffca7b82 */ /* 0x000f220000000a00 */
[----:B------:R-:W-:Y:S01]  /*00d0*/  VIADD R0, R35, 0x1ff ;  /* 0x000001ff23007836 */ /* 0x000fe20000000000 */
[----:B------:R-:W-:Y:S02]  /*00e0*/  LOP3.LUT R177, RZ, R35, RZ, 0x33, !PT ;  /* 0x00000023ffb17212 */ /* 0x000fe400078e33ff */
[----:B------:R-:W-:Y:S02]  /*00f0*/  IABS R13, R123 ;  /* 0x0000007b000d7213 */ /* 0x000fe40000000000 */
[----:B---3--:R-:W-:Y:S01]  /*0100*/  I2FP.F32.U32 R5, UR4 ;  /* 0x0000000400057c45 */ /* 0x008fe20008201000 */
[----:B------:R-:W-:Y:S01]  /*0110*/  ULDC UR4, c[0x0][0x150] ;  /* 0x0000540000047ab9 */ /* 0x000fe20000000800 */
[----:B-1----:R-:W-:Y:S01]  /*0120*/  LOP3.LUT R139, R143, 0x7f, RZ, 0xc0, !PT ;  /* 0x0000007f8f8b7812 */ /* 0x002fe200078ec0ff */
[----:B------:R-:W1:Y:S01]  /*0130*/  LDC R181, c[0x0][0x230] ;  /* 0x00008c00ffb57b82 */ /* 0x000e620000000800 */
[----:B--2---:R-:W-:Y:S01]  /*0140*/  SHF.R.S32.HI R3, RZ, 0x1f, R0 ;  /* 0x0000001fff037819 */ /* 0x004fe20000011400 */
[----:B------:R-:W-:Y:S01]  /*0150*/  FMUL R5, R5, UR4 ;  /* 0x0000000405057c20 */ /* 0x000fe20008400000 */
[----:B------:R-:W-:Y:S01]  /*0160*/  LOP3.LUT R135, R143, 0x1f, RZ, 0xc0, !PT ;  /* 0x0000001f8f877812 */ /* 0x000fe200078ec0ff */
[----:B----4-:R-:W-:Y:S01]  /*0170*/  USHF.L.U32 UR5, UR6, 0x7, URZ ;  /* 0x0000000706057899 */ /* 0x010fe2000800063f */
[----:B------:R-:W-:-:S03]  /*0180*/  LEA.HI R3, R3, R0, RZ, 0x9 ;  /* 0x0000000003037211 */ /* 0x000fc600078f48ff */
[----:B------:R-:W2:Y:S01]  /*0190*/  F2I.U32.TRUNC.NTZ R5, R5 ;  /* 0x0000000500057305 */ /* 0x000ea2000020f000 */
[----:B------:R-:W-:Y:S01]  /*01a0*/  SHF.R.S32.HI R3, RZ, 0x9, R3 ;  /* 0x00000009ff037819 */ /* 0x000fe20000011403 */
[----:B------:R-:W-:-:S04]  /*01b0*/  ULOP3.LUT UR5, UR5, 0x180, URZ, 0xc0, !UPT ;  /* 0x0000018005057892 */ /* 0x000fc8000f8ec03f */
[----:B------:R-:W-:Y:S02]  /*01c0*/  IMAD.SHL.U32 R4, R3, 0x8, RZ ;  /* 0x0000000803047824 */ /* 0x000fe400078e00ff */
[C---:B------:R-:W-:Y:S02]  /*01d0*/  IMAD R127, R202.reuse, 0xc, RZ ;  /* 0x0000000cca7f7824 */ /* 0x040fe400078e02ff */
[C---:B------:R-:W-:Y:S01]  /*01e0*/  IMAD R155, R202.reuse, 0x5, RZ ;  /* 0x00000005ca9b7824 */ /* 0x040fe200078e02ff */
[----:B------:R-:W-:Y:S01]  /*01f0*/  IABS R7, R4 ;  /* 0x0000000400077213 */ /* 0x000fe20000000000 */
[C---:B------:R-:W-:Y:S02]  /*0200*/  IMAD.SHL.U32 R151, R202.reuse, 0x8, RZ ;  /* 0x00000008ca977824 */ /* 0x040fe400078e00ff */
[C---:B------:R-:W-:Y:S01]  /*0210*/  IMAD R131, R202.reuse, 0x9, RZ ;  /* 0x00000009ca837824 */ /* 0x040fe200078e02ff */
[----:B------:R-:W3:Y:S01]  /*0220*/  I2F.RP R0, R7 ;  /* 0x0000000700007306 */ /* 0x000ee20000209400 */
[----:B--2---:R-:W-:Y:S01]  /*0230*/  IABS R11, R5 ;  /* 0x00000005000b7213 */ /* 0x004fe20000000000 */
[----:B------:R-:W-:-:S02]  /*0240*/  IMAD R147, R202, 0x12, RZ ;  /* 0x00000012ca937824 */ /* 0x000fc400078e02ff */
[C---:B------:R-:W-:Y:S02]  /*0250*/  IMAD R221, R202.reuse, 0x24, RZ ;  /* 0x00000024cadd7824 */ /* 0x040fe400078e02ff */
[C---:B------:R-:W-:Y:S02]  /*0260*/  IMAD R219, R202.reuse, 0x2c, RZ ;  /* 0x0000002ccadb7824 */ /* 0x040fe400078e02ff */
[C---:B------:R-:W-:Y:S02]  /*0270*/  IMAD R229, R202.reuse, 0x34, RZ ;  /* 0x00000034cae57824 */ /* 0x040fe400078e02ff */
[C---:B------:R-:W-:Y:S02]  /*0280*/  IMAD R231, R202.reuse, 0x28, RZ ;  /* 0x00000028cae77824 */ /* 0x040fe400078e02ff */
[C---:B------:R-:W-:Y:S02]  /*0290*/  IMAD R207, R202.reuse, 0x38, RZ ;  /* 0x00000038cacf7824 */ /* 0x040fe400078e02ff */
[C---:B------:R-:W-:Y:S01]  /*02a0*/  IMAD R223, R202.reuse, 0x30, RZ ;  /* 0x00000030cadf7824 */ /* 0x040fe200078e02ff */
[----:B---3--:R-:W2:Y:S01]  /*02b0*/  MUFU.RCP R0, R0 ;  /* 0x0000000000007308 */ /* 0x008ea20000001000 */
[----:B------:R-:W-:-:S02]  /*02c0*/  IMAD R225, R202, 0x3c, RZ ;  /* 0x0000003ccae17824 */ /* 0x000fc400078e02ff */
[C---:B------:R-:W-:Y:S02]  /*02d0*/  IMAD R217, R202.reuse, 0x44, RZ ;  /* 0x00000044cad97824 */ /* 0x040fe400078e02ff */
[C---:B------:R-:W-:Y:S02]  /*02e0*/  IMAD R201, R202.reuse, 0x48, RZ ;  /* 0x00000048cac97824 */ /* 0x040fe400078e02ff */
[C---:B------:R-:W-:Y:S02]  /*02f0*/  IMAD R209, R202.reuse, 0x4c, RZ ;  /* 0x0000004ccad17824 */ /* 0x040fe400078e02ff */
[C---:B------:R-:W-:Y:S02]  /*0300*/  IMAD R199, R202.reuse, 0x50, RZ ;  /* 0x00000050cac77824 */ /* 0x040fe400078e02ff */
[C---:B------:R-:W-:Y:S02]  /*0310*/  IMAD R215, R202.reuse, 0x54, RZ ;  /* 0x00000054cad77824 */ /* 0x040fe400078e02ff */
[----:B------:R-:W-:-:S02]  /*0320*/  IMAD R205, R202, 0x58, RZ ;  /* 0x00000058cacd7824 */ /* 0x000fc400078e02ff */
[----:B------:R-:W-:Y:S02]  /*0330*/  IMAD R211, R202, 0x5c, RZ ;  /* 0x0000005ccad37824 */ /* 0x000fe400078e02ff */
[----:B--2---:R-:W-:Y:S01]  /*0340*/  VIADD R2, R0, 0xffffffe ;  /* 0x0ffffffe00027836 */ /* 0x004fe20000000000 */
[----:B------:R-:W-:Y:S01]  /*0350*/  IABS R0, R4 ;  /* 0x0000000400007213 */ /* 0x000fe20000000000 */
[C---:B------:R-:W-:Y:S02]  /*0360*/  IMAD R213, R202.reuse, 0x60, RZ ;  /* 0x00000060cad57824 */ /* 0x040fe400078e02ff */
[----:B------:R2:W3:Y:S01]  /*0370*/  F2I.FTZ.U32.TRUNC.NTZ R3, R2 ;  /* 0x0000000200037305 */ /* 0x0004e2000021f000 */
[C---:B------:R-:W-:Y:S02]  /*0380*/  IMAD R193, R202.reuse, 0x64, RZ ;  /* 0x00000064cac17824 */ /* 0x040fe400078e02ff */
[----:B------:R-:W-:Y:S02]  /*0390*/  IMAD.MOV R0, RZ, RZ, -R0 ;  /* 0x000000ffff007224 */ /* 0x000fe400078e0a00 */
[----:B------:R-:W-:-:S02]  /*03a0*/  IMAD R197, R202, 0x68, RZ ;  /* 0x00000068cac57824 */ /* 0x000fc400078e02ff */
[C---:B------:R-:W-:Y:S02]  /*03b0*/  IMAD R195, R202.reuse, 0x6c, RZ ;  /* 0x0000006ccac37824 */ /* 0x040fe400078e02ff */
[----:B--2---:R-:W-:Y:S02]  /*03c0*/  IMAD.MOV.U32 R2, RZ, RZ, RZ ;  /* 0x000000ffff027224 */ /* 0x004fe400078e00ff */
[C---:B------:R-:W-:Y:S02]  /*03d0*/  IMAD R191, R202.reuse, 0x70, RZ ;  /* 0x00000070cabf7824 */ /* 0x040fe400078e02ff */
[----:B------:R-:W-:Y:S02]  /*03e0*/  IMAD R189, R202, 0x78, RZ ;  /* 0x00000078cabd7824 */ /* 0x000fe400078e02ff */
[----:B---3--:R-:W-:-:S04]  /*03f0*/  IMAD.MOV R6, RZ, RZ, -R3 ;  /* 0x000000ffff067224 */ /* 0x008fc800078e0a03 */
[----:B------:R-:W-:-:S04]  /*0400*/  IMAD R9, R6, R7, RZ ;  /* 0x0000000706097224 */ /* 0x000fc800078e02ff */
[----:B------:R-:W-:-:S06]  /*0410*/  IMAD.HI.U32 R2, R3, R9, R2 ;  /* 0x0000000903027227 */ /* 0x000fcc00078e0002 */
[----:B------:R-:W-:-:S04]  /*0420*/  IMAD.HI.U32 R2, R2, R11, RZ ;  /* 0x0000000b02027227 */ /* 0x000fc800078e00ff */
[----:B------:R-:W-:-:S05]  /*0430*/  IMAD R0, R2, R0, R11 ;  /* 0x0000000002007224 */ /* 0x000fca00078e020b */
[----:B------:R-:W-:-:S13]  /*0440*/  ISETP.GT.U32.AND P1, PT, R7, R0, PT ;  /* 0x000000000700720c */ /* 0x000fda0003f24070 */
[----:B------:R-:W-:Y:S02]  /*0450*/  @!P1 IMAD.IADD R0, R0, 0x1, -R7 ;  /* 0x0000000100009824 */ /* 0x000fe400078e0a07 */
[----:B------:R-:W-:Y:S01]  /*0460*/  @!P1 VIADD R2, R2, 0x1 ;  /* 0x0000000102029836 */ /* 0x000fe20000000000 */
[----:B------:R-:W-:Y:S02]  /*0470*/  ISETP.NE.AND P1, PT, R4, RZ, PT ;  /* 0x000000ff0400720c */ /* 0x000fe40003f25270 */
[----:B------:R-:W-:Y:S02]  /*0480*/  ISETP.GE.U32.AND P0, PT, R0, R7, PT ;  /* 0x000000070000720c */ /* 0x000fe40003f06070 */
[----:B------:R-:W-:-:S04]  /*0490*/  LOP3.LUT R0, R5, R4, RZ, 0x3c, !PT ;  /* 0x0000000405007212 */ /* 0x000fc800078e3cff */
[----:B------:R-:W-:Y:S01]  /*04a0*/  ISETP.GE.AND P2, PT, R0, RZ, PT ;  /* 0x000000ff0000720c */ /* 0x000fe20003f46270 */
[----:B------:R-:W-:-:S05]  /*04b0*/  VIADD R0, R123, 0x1ff ;  /* 0x000001ff7b007836 */ /* 0x000fca0000000000 */
[----:B------:R-:W-:Y:S01]  /*04c0*/  SHF.R.S32.HI R3, RZ, 0x1f, R0 ;  /* 0x0000001fff037819 */ /* 0x000fe20000011400 */
[----:B------:R-:W-:-:S03]  /*04d0*/  @P0 VIADD R2, R2, 0x1 ;  /* 0x0000000102020836 */ /* 0x000fc60000000000 */
[----:B------:R-:W-:-:S03]  /*04e0*/  LEA.HI R3, R3, R0, RZ, 0x9 ;  /* 0x0000000003037211 */ /* 0x000fc600078f48ff */
[----:B------:R-:W-:Y:S01]  /*04f0*/  @!P2 IMAD.MOV R2, RZ, RZ, -R2 ;  /* 0x000000ffff02a224 */ /* 0x000fe200078e0a02 */
[----:B------:R-:W-:-:S05]  /*0500*/  @!P1 LOP3.LUT R2, RZ, R4, RZ, 0x33, !PT ;  /* 0x00000004ff029212 */ /* 0x000fca00078e33ff */
[----:B------:R-:W-:Y:S02]  /*0510*/  IMAD.SHL.U32 R12, R2, 0x8, RZ ;  /* 0x00000008020c7824 */ /* 0x000fe400078e00ff */
[----:B------:R-:W-:-:S03]  /*0520*/  IMAD.MOV R2, RZ, RZ, -R2 ;  /* 0x000000ffff027224 */ /* 0x000fc600078e0a02 */
[----:B------:R-:W-:Y:S01]  /*0530*/  LEA.HI.SX32 R3, R3, -R12, 0x17 ;  /* 0x8000000c03037211 */ /* 0x000fe200078fbaff */
[----:B------:R-:W-:Y:S02]  /*0540*/  IMAD R8, R4, R2, R5 ;  /* 0x0000000204087224 */ /* 0x000fe400078e0205 */
[----:B------:R-:W-:Y:S01]  /*0550*/  IMAD.MOV.U32 R2, RZ, RZ, RZ ;  /* 0x000000ffff027224 */ /* 0x000fe200078e00ff */
[----:B------:R-:W-:-:S04]  /*0560*/  VIMNMX R9, R3, 0x8, PT ;  /* 0x0000000803097848 */ /* 0x000fc80003fe0100 */
[-C--:B------:R-:W-:Y:S02]  /*0570*/  IABS R6, R9.reuse ;  /* 0x0000000900067213 */ /* 0x080fe40000000000 */
[----:B------:R-:W-:Y:S02]  /*0580*/  IABS R4, R9 ;  /* 0x0000000900047213 */ /* 0x000fe40000000000 */
[----:B------:R-:W2:Y:S08]  /*0590*/  I2F.RP R0, R6 ;  /* 0x0000000600007306 */ /* 0x000eb00000209400 */
[----:B--2---:R-:W2:Y:S02]  /*05a0*/  MUFU.RCP R0, R0 ;  /* 0x0000000000007308 */ /* 0x004ea40000001000 */
[----:B--2---:R-:W-:-:S06]  /*05b0*/  VIADD R3, R0, 0xffffffe ;  /* 0x0ffffffe00037836 */ /* 0x004fcc0000000000 */
[----:B------:R-:W2:Y:S02]  /*05c0*/  F2I.FTZ.U32.TRUNC.NTZ R3, R3 ;  /* 0x0000000300037305 */ /* 0x000ea4000021f000 */
[----:B--2---:R-:W-:-:S04]  /*05d0*/  IMAD.MOV R7, RZ, RZ, -R3 ;  /* 0x000000ffff077224 */ /* 0x004fc800078e0a03 */
[----:B------:R-:W-:Y:S01]  /*05e0*/  IMAD.MOV.U32 R5, RZ, RZ, R7 ;  /* 0x000000ffff057224 */ /* 0x000fe200078e0007 */
[----:B------:R-:W-:-:S03]  /*05f0*/  IABS R7, R8 ;  /* 0x0000000800077213 */ /* 0x000fc60000000000 */
[----:B------:R-:W-:-:S04]  /*0600*/  IMAD R5, R5, R6, RZ ;  /* 0x0000000605057224 */ /* 0x000fc800078e02ff */
[----:B------:R-:W-:-:S04]  /*0610*/  IMAD.HI.U32 R2, R3, R5, R2 ;  /* 0x0000000503027227 */ /* 0x000fc800078e0002 */
[----:B------:R-:W-:Y:S02]  /*0620*/  IMAD.MOV R3, RZ, RZ, -R4 ;  /* 0x000000ffff037224 */ /* 0x000fe400078e0a04 */
[----:B------:R-:W-:Y:S01]  /*0630*/  IMAD.HI.U32 R0, R2, R7, RZ ;  /* 0x0000000702007227 */ /* 0x000fe200078e00ff */
[----:B------:R-:W-:Y:S01]  /*0640*/  IABS R2, R35 ;  /* 0x0000002300027213 */ /* 0x000fe20000000000 */
[----:B------:R-:W2:Y:S02]  /*0650*/  I2F.RP R4, R13 ;  /* 0x0000000d00047306 */ /* 0x000ea40000209400 */
[----:B------:R-:W-:-:S05]  /*0660*/  IMAD R3, R0, R3, R7 ;  /* 0x0000000300037224 */ /* 0x000fca00078e0207 */
[----:B------:R-:W-:Y:S01]  /*0670*/  ISETP.GT.U32.AND P1, PT, R6, R3, PT ;  /* 0x000000030600720c */ /* 0x000fe20003f24070 */
[----:B------:R-:W3:Y:S08]  /*0680*/  I2F.RP R5, R2 ;  /* 0x0000000200057306 */ /* 0x000ef00000209400 */
[----:B--2---:R-:W-:Y:S04]  /*0690*/  MUFU.RCP R4, R4 ;  /* 0x0000000400047308 */ /* 0x004fe80000001000 */
[----:B------:R-:W-:-:S02]  /*06a0*/  @!P1 IMAD.IADD R3, R3, 0x1, -R6 ;  /* 0x0000000103039824 */ /* 0x000fc400078e0a06 */
[----:B------:R-:W-:Y:S01]  /*06b0*/  @!P1 VIADD R0, R0, 0x1 ;  /* 0x0000000100009836 */ /* 0x000fe20000000000 */
[----:B------:R-:W-:Y:S01]  /*06c0*/  ISETP.NE.AND P1, PT, R9, RZ, PT ;  /* 0x000000ff0900720c */ /* 0x000fe20003f25270 */
[----:B---3--:R-:W2:Y:S01]  /*06d0*/  MUFU.RCP R5, R5 ;  /* 0x0000000500057308 */ /* 0x008ea20000001000 */
[----:B------:R-:W-:Y:S02]  /*06e0*/  ISETP.GE.U32.AND P0, PT, R3, R6, PT ;  /* 0x000000060300720c */ /* 0x000fe40003f06070 */
[----:B------:R-:W-:-:S04]  /*06f0*/  LOP3.LUT R3, R8, R9, RZ, 0x3c, !PT ;  /* 0x0000000908037212 */ /* 0x000fc800078e3cff */
[----:B------:R-:W-:-:S07]  /*0700*/  ISETP.GE.AND P2, PT, R3, RZ, PT ;  /* 0x000000ff0300720c */ /* 0x000fce0003f46270 */
[----:B------:R-:W-:Y:S02]  /*0710*/  @P0 VIADD R0, R0, 0x1 ;  /* 0x0000000100000836 */ /* 0x000fe40000000000 */
[----:B--2---:R-:W-:Y:S01]  /*0720*/  VIADD R10, R5, 0xffffffe ;  /* 0x0ffffffe050a7836 */ /* 0x004fe20000000000 */
[----:B------:R-:W-:Y:S01]  /*0730*/  SHF.R.U32.HI R5, RZ, 0x5, R143 ;  /* 0x00000005ff057819 */ /* 0x000fe2000001168f */
[----:B------:R-:W-:Y:S02]  /*0740*/  IMAD.MOV.U32 R6, RZ, RZ, R0 ;  /* 0x000000ffff067224 */ /* 0x000fe400078e0000 */
[----:B------:R-:W2:Y:S01]  /*0750*/  F2I.FTZ.U32.TRUNC.NTZ R11, R10 ;  /* 0x0000000a000b7305 */ /* 0x000ea2000021f000 */
[----:B------:R-:W-:Y:S01]  /*0760*/  SGXT.U32 R5, R5, 0x2 ;  /* 0x000000020505781a */ /* 0x000fe20000000000 */
[----:B------:R-:W-:Y:S01]  /*0770*/  @!P2 IMAD.MOV R6, RZ, RZ, -R6 ;  /* 0x000000ffff06a224 */ /* 0x000fe200078e0a06 */
[----:B------:R-:W-:-:S05]  /*0780*/  @!P1 LOP3.LUT R6, RZ, R9, RZ, 0x33, !PT ;  /* 0x00000009ff069212 */ /* 0x000fca00078e33ff */
[----:B------:R-:W-:Y:S02]  /*0790*/  IMAD.MOV R0, RZ, RZ, -R6 ;  /* 0x000000ffff007224 */ /* 0x000fe400078e0a06 */
[----:B------:R-:W-:Y:S02]  /*07a0*/  IMAD.SHL.U32 R6, R6, 0x200, RZ ;  /* 0x0000020006067824 */ /* 0x000fe400078e00ff */
[----:B------:R-:W-:Y:S02]  /*07b0*/  IMAD R0, R9, R0, R8 ;  /* 0x0000000009007224 */ /* 0x000fe400078e0208 */
[----:B------:R-:W-:Y:S01]  /*07c0*/  VIADD R8, R4, 0xffffffe ;  /* 0x0ffffffe04087836 */ /* 0x000fe20000000000 */
[----:B------:R-:W-:Y:S01]  /*07d0*/  LEA.HI R4, R143, R6, RZ, 0x1b ;  /* 0x000000068f047211 */ /* 0x000fe200078fd8ff */
[----:B------:R-:W-:Y:S01]  /*07e0*/  IMAD.IADD R0, R12, 0x1, R0 ;  /* 0x000000010c007824 */ /* 0x000fe200078e0200 */
[----:B------:R-:W-:Y:S01]  /*07f0*/  LOP3.LUT R5, R6, R5, RZ, 0xfc, !PT ;  /* 0x0000000506057212 */ /* 0x000fe200078efcff */
[----:B------:R3:W4:Y:S01]  /*0800*/  F2I.FTZ.U32.TRUNC.NTZ R9, R8 ;  /* 0x0000000800097305 */ /* 0x000722000021f000 */
[--C-:B--2---:R-:W-:Y:S01]  /*0810*/  IMAD.MOV R3, RZ, RZ, -R11.reuse ;  /* 0x000000ffff037224 */ /* 0x104fe200078e0a0b */
[----:B------:R2:W-:Y:S01]  /*0820*/  STL [R1+0x1854], R6 ;  /* 0x0018540601007387 */ /* 0x0005e20000100800 */
[----:B------:R-:W-:Y:S01]  /*0830*/  R2UR UR4, R0 ;  /* 0x00000000000472ca */ /* 0x000fe200000e0000 */
[----:B------:R-:W-:Y:S01]  /*0840*/  IMAD.MOV.U32 R10, RZ, RZ, RZ ;  /* 0x000000ffff0a7224 */ /* 0x000fe200078e00ff */
[----:B------:R-:W-:Y:S01]  /*0850*/  IABS R122, R5 ;  /* 0x00000005007a7213 */ /* 0x000fe20000000000 */
[----:B------:R-:W-:Y:S01]  /*0860*/  IMAD R3, R3, R2, RZ ;  /* 0x0000000203037224 */ /* 0x000fe200078e02ff */
[C---:B------:R-:W-:Y:S01]  /*0870*/  LOP3.LUT R15, R5.reuse, 0xc, RZ, 0xfc, !PT ;  /* 0x0000000c050f7812 */ /* 0x040fe200078efcff */
[----:B------:R-:W-:Y:S01]  /*0880*/  VIADD R16, R4, 0x1fc ;  /* 0x000001fc04107836 */ /* 0x000fe20000000000 */
[----:B------:R-:W-:Y:S01]  /*0890*/  LOP3.LUT R14, R5, 0x8, RZ, 0xfc, !PT ;  /* 0x00000008050e7812 */ /* 0x000fe200078efcff */
[----:B------:R-:W-:Y:S01]  /*08a0*/  IMAD.HI.U32 R3, R11, R3, R10 ;  /* 0x000000030b037227 */ /* 0x000fe200078e000a */
[----:B------:R-:W-:-:S02]  /*08b0*/  IABS R118, R15 ;  /* 0x0000000f00767213 */ /* 0x000fc40000000000 */
[----:B------:R-:W-:Y:S01]  /*08c0*/  IABS R10, R16 ;  /* 0x00000010000a7213 */ /* 0x000fe20000000000 */
[----:B---3--:R-:W-:Y:S01]  /*08d0*/  IMAD.MOV.U32 R8, RZ, RZ, RZ ;  /* 0x000000ffff087224 */ /* 0x008fe200078e00ff */
[----:B------:R-:W-:Y:S01]  /*08e0*/  ISETP.GE.AND P3, PT, R16, RZ, PT ;  /* 0x000000ff1000720c */ /* 0x000fe20003f66270 */
[--C-:B----4-:R-:W-:Y:S01]  /*08f0*/  IMAD.MOV R0, RZ, RZ, -R9.reuse ;  /* 0x000000ffff007224 */ /* 0x110fe200078e0a09 */
[----:B------:R-:W-:Y:S01]  /*0900*/  ULEA UR4, UR4, UR5, 0x9 ;  /* 0x0000000504047291 */ /* 0x000fe2000f8e483f */
[----:B------:R-:W-:Y:S01]  /*0910*/  IABS R12, R14 ;  /* 0x0000000e000c7213 */ /* 0x000fe20000000000 */
[----:B--2---:R-:W-:Y:S01]  /*0920*/  IMAD.SHL.U32 R6, R202, 0x4, RZ ;  /* 0x00000004ca067824 */ /* 0x004fe200078e00ff */
[----:B------:R-:W-:Y:S01]  /*0930*/  ISETP.GE.AND P4, PT, R14, RZ, PT ;  /* 0x000000ff0e00720c */ /* 0x000fe20003f86270 */
[----:B------:R-:W-:Y:S01]  /*0940*/  IMAD R7, R0, R13, RZ ;  /* 0x0000000d00077224 */ /* 0x000fe200078e02ff */
[----:B------:R-:W-:Y:S01]  /*0950*/  LOP3.LUT R14, R5, 0x20, RZ, 0xfc, !PT ;  /* 0x00000020050e7812 */ /* 0x000fe200078efcff */
[----:B------:R-:W-:Y:S01]  /*0960*/  VIADD R33, R139, UR4 ;  /* 0x000000048b217c36 */ /* 0x000fe20008000000 */
[----:B------:R-:W-:Y:S01]  /*0970*/  LOP3.LUT R17, R5, 0x28, RZ, 0xfc, !PT ;  /* 0x0000002805117812 */ /* 0x000fe200078efcff */
[----:B------:R-:W-:Y:S01]  /*0980*/  IMAD.HI.U32 R8, R9, R7, R8 ;  /* 0x0000000709087227 */ /* 0x000fe200078e0008 */
[----:B------:R-:W-:Y:S01]  /*0990*/  IABS R18, R14 ;  /* 0x0000000e00127213 */ /* 0x000fe20000000000 */
[----:B------:R-:W-:Y:S01]  /*09a0*/  ULDC.64 UR4, c[0x0][0x230] ;  /* 0x00008c0000047ab9 */ /* 0x000fe20000000a00 */
[----:B------:R-:W-:Y:S01]  /*09b0*/  IABS R0, R33 ;  /* 0x0000002100007213 */ /* 0x000fe20000000000 */
[----:B------:R-:W-:Y:S01]  /*09c0*/  IMAD.HI.U32 R7, R3, R10, RZ ;  /* 0x0000000a03077227 */ /* 0x000fe200078e00ff */
[----:B------:R-:W-:Y:S01]  /*09d0*/  IABS R108, R17 ;  /* 0x00000011006c7213 */ /* 0x000fe20000000000 */
[----:B------:R-:W-:Y:S01]  /*09e0*/  UIADD3 UR4, UR4, 0x1f, URZ ;  /* 0x0000001f04047890 */ /* 0x000fe2000fffe03f */
[C---:B------:R-:W-:Y:S01]  /*09f0*/  LOP3.LUT R19, R5.reuse, 0x38, RZ, 0xfc, !PT ;  /* 0x0000003805137812 */ /* 0x040fe200078efcff */
[----:B------:R-:W-:Y:S01]  /*0a00*/  IMAD.MOV R11, RZ, RZ, -R7 ;  /* 0x000000ffff0b7224 */ /* 0x000fe200078e0a07 */
[C---:B------:R-:W-:Y:S01]  /*0a10*/  LOP3.LUT R21, R5.reuse, 0xe0, RZ, 0xfc, !PT ;  /* 0x000000e005157812 */ /* 0x040fe200078efcff */
[----:B------:R-:W-:Y:S01]  /*0a20*/  IMAD.MOV.U32 R9, RZ, RZ, R0 ;  /* 0x000000ffff097224 */ /* 0x000fe200078e0000 */
[----:B------:R-:W-:Y:S01]  /*0a30*/  IABS R22, R19 ;  /* 0x0000001300167213 */ /* 0x000fe20000000000 */
[C---:B------:R-:W-:Y:S01]  /*0a40*/  IMAD R10, R2.reuse, R11, R10 ;  /* 0x0000000b020a7224 */ /* 0x040fe200078e020a */
[----:B------:R-:W-:Y:S01]  /*0a50*/  LOP3.LUT R11, R5, 0x4, RZ, 0xfc, !PT ;  /* 0x00000004050b7812 */ /* 0x000fe200078efcff */
[----:B------:R-:W-:Y:S01]  /*0a60*/  IMAD.HI.U32 R0, R3, R122, RZ ;  /* 0x0000007a03007227 */ /* 0x000fe200078e00ff */
[----:B------:R-:W-:Y:S01]  /*0a70*/  IABS R170, R21 ;  /* 0x0000001500aa7213 */ /* 0x000fe20000000000 */
[----:B------:R-:W-:Y:S01]  /*0a80*/  UISETP.GT.AND UP0, UPT, UR4, 0x1f, UPT ;  /* 0x0000001f0400788c */ /* 0x000fe2000bf04270 */
[----:B------:R-:W-:Y:S01]  /*0a90*/  ISETP.GT.U32.AND P2, PT, R2, R10, PT ;  /* 0x0000000a0200720c */ /* 0x000fe20003f44070 */
[----:B------:R-:W-:Y:S01]  /*0aa0*/  IMAD.HI.U32 R8, R8, R9, RZ ;  /* 0x0000000908087227 */ /* 0x000fe200078e00ff */
[----:B------:R-:W-:Y:S01]  /*0ab0*/  IABS R120, R11 ;  /* 0x0000000b00787213 */ /* 0x000fe20000000000 */
[----:B------:R-:W-:Y:S01]  /*0ac0*/  USEL UR7, URZ, 0x4, !UP0 ;  /* 0x000000043f077887 */ /* 0x000fe2000c000000 */
[C---:B------:R-:W-:Y:S01]  /*0ad0*/  LOP3.LUT R23, R5.reuse, 0x1d8, RZ, 0xfc, !PT ;  /* 0x000001d805177812 */ /* 0x040fe200078efcff */
[----:B------:R-:W-:Y:S01]  /*0ae0*/  IMAD.MOV R7, RZ, RZ, -R0 ;  /* 0x000000ffff077224 */ /* 0x000fe200078e0a00 */
[----:B------:R-:W-:Y:S01]  /*0af0*/  LOP3.LUT R25, R5, 0x1e0, RZ, 0xfc, !PT ;  /* 0x000001e005197812 */ /* 0x000fe200078efcff */
[----:B------:R-:W-:Y:S01]  /*0b00*/  IMAD.MOV R8, RZ, RZ, -R8 ;  /* 0x000000ffff087224 */ /* 0x000fe200078e0a08 */
[----:B------:R-:W-:Y:S01]  /*0b10*/  IABS R138, R23 ;  /* 0x00000017008a7213 */ /* 0x000fe20000000000 */
[C---:B------:R-:W-:Y:S01]  /*0b20*/  IMAD R122, R2.reuse, R7, R122 ;  /* 0x00000007027a7224 */ /* 0x040fe200078e027a */
[----:B------:R-:W-:Y:S01]  /*0b30*/  IABS R134, R25 ;  /* 0x0000001900867213 */ /* 0x000fe20000000000 */
[----:B------:R-:W-:Y:S01]  /*0b40*/  IMAD R0, R13, R8, R9 ;  /* 0x000000080d007224 */ /* 0x000fe200078e0209 */
[----:B------:R-:W-:Y:S01]  /*0b50*/  LOP3.LUT R27, R5, 0x1e4, RZ, 0xfc, !PT ;  /* 0x000001e4051b7812 */ /* 0x000fe200078efcff */
[----:B------:R-:W-:Y:S01]  /*0b60*/  IMAD.HI.U32 R7, R3, R120, RZ ;  /* 0x0000007803077227 */ /* 0x000fe200078e00ff */
[----:B------:R-:W-:Y:S01]  /*0b70*/  ISETP.GT.U32.AND P1, PT, R2, R122, PT ;  /* 0x0000007a0200720c */ /* 0x000fe20003f24070 */
[----:B------:R-:W-:Y:S01]  /*0b80*/  STL [R1+0x94c], R33 ;  /* 0x00094c2101007387 */ /* 0x000fe20000100800 */
[----:B------:R-:W-:Y:S01]  /*0b90*/  ISETP.GT.U32.AND P0, PT, R13, R0, PT ;  /* 0x000000000d00720c */ /* 0x000fe20003f04070 */
[----:B------:R-:W-:Y:S01]  /*0ba0*/  @!P2 IMAD.IADD R10, R10, 0x1, -R2 ;  /* 0x000000010a0aa824 */ /* 0x000fe200078e0a02 */
[----:B------:R-:W-:Y:S01]  /*0bb0*/  IABS R130, R27 ;  /* 0x0000001b00827213 */ /* 0x000fe20000000000 */
[----:B------:R-:W-:Y:S01]  /*0bc0*/  IMAD.MOV R9, RZ, RZ, -R7 ;  /* 0x000000ffff097224 */ /* 0x000fe200078e0a07 */
[----:B------:R-:W-:Y:S01]  /*0bd0*/  LOP3.LUT R29, R5, 0x1e8, RZ, 0xfc, !PT ;  /* 0x000001e8051d7812 */ /* 0x000fe200078efcff */
[----:B------:R-:W-:Y:S01]  /*0be0*/  IMAD.HI.U32 R8, R3, R118, RZ ;  /* 0x0000007603087227 */ /* 0x000fe200078e00ff */
[----:B------:R-:W-:-:S02]  /*0bf0*/  ISETP.GT.U32.AND P6, PT, R2, R10, PT ;  /* 0x0000000a0200720c */ /* 0x000fc40003fc4070 */
[----:B------:R-:W-:Y:S01]  /*0c00*/  IABS R132, R29 ;  /* 0x0000001d00847213 */ /* 0x000fe20000000000 */
[----:B------:R-:W-:Y:S01]  /*0c10*/  IMAD R120, R2, R9, R120 ;  /* 0x0000000902787224 */ /* 0x000fe200078e0278 */
[----:B------:R-:W-:Y:S01]  /*0c20*/  LOP3.LUT R31, R5, 0x1ec, RZ, 0xfc, !PT ;  /* 0x000001ec051f7812 */ /* 0x000fe200078efcff */
[----:B------:R-:W-:Y:S02]  /*0c30*/  IMAD.MOV R9, RZ, RZ, -R8 ;  /* 0x000000ffff097224 */ /* 0x000fe400078e0a08 */
[----:B------:R-:W-:Y:S01]  /*0c40*/  @!P0 IMAD.IADD R0, R0, 0x1, -R13 ;  /* 0x0000000100008824 */ /* 0x000fe200078e0a0d */
[C---:B------:R-:W-:Y:S01]  /*0c50*/  ISETP.GT.U32.AND P2, PT, R2.reuse, R120, PT ;  /* 0x000000780200720c */ /* 0x040fe20003f44070 */
[----:B------:R-:W-:Y:S01]  /*0c60*/  IMAD R118, R2, R9, R118 ;  /* 0x0000000902767224 */ /* 0x000fe200078e0276 */
[----:B------:R-:W-:Y:S01]  /*0c70*/  ISETP.GE.AND P0, PT, R11, RZ, PT ;  /* 0x000000ff0b00720c */ /* 0x000fe20003f06270 */
[--C-:B------:R-:W-:Y:S01]  /*0c80*/  @!P1 IMAD.IADD R122, R122, 0x1, -R2.reuse ;  /* 0x000000017a7a9824 */ /* 0x100fe200078e0a02 */
[----:B------:R-:W-:Y:S01]  /*0c90*/  ISETP.GT.U32.AND P5, PT, R13, R0, PT ;  /* 0x000000000d00720c */ /* 0x000fe20003fa4070 */
[----:B------:R-:W-:Y:S01]  /*0ca0*/  @!P6 IMAD.IADD R10, R10, 0x1, -R2 ;  /* 0x000000010a0ae824 */ /* 0x000fe200078e0a02 */
[----:B------:R-:W-:Y:S01]  /*0cb0*/  LOP3.LUT R11, R5, 0x14, RZ, 0xfc, !PT ;  /* 0x00000014050b7812 */ /* 0x000fe200078efcff */
[----:B------:R-:W-:Y:S01]  /*0cc0*/  IMAD.HI.U32 R7, R3, R12, RZ ;  /* 0x0000000c03077227 */ /* 0x000fe200078e00ff */
[----:B------:R-:W-:-:S02]  /*0cd0*/  ISETP.GT.U32.AND P1, PT, R2, R122, PT ;  /* 0x0000007a0200720c */ /* 0x000fc40003f24070 */
[----:B------:R-:W-:Y:S01]  /*0ce0*/  IABS R16, R11 ;  /* 0x0000000b00107213 */ /* 0x000fe20000000000 */
[----:B------:R-:W-:Y:S01]  /*0cf0*/  @!P3 IMAD.MOV R10, RZ, RZ, -R10 ;  /* 0x000000ffff0ab224 */ /* 0x000fe200078e0a0a */
[----:B------:R-:W-:Y:S01]  /*0d00*/  ISETP.GT.U32.AND P3, PT, R2, R118, PT ;  /* 0x000000760200720c */ /* 0x000fe20003f64070 */
[----:B------:R-:W-:Y:S01]  /*0d10*/  @!P2 IMAD.IADD R120, R120, 0x1, -R2 ;  /* 0x000000017878a824 */ /* 0x000fe200078e0a02 */
[----:B------:R-:W-:Y:S01]  /*0d20*/  ISETP.GE.AND P6, PT, R15, RZ, PT ;  /* 0x000000ff0f00720c */ /* 0x000fe20003fc6270 */
[----:B------:R-:W-:Y:S01]  /*0d30*/  IMAD.MOV R7, RZ, RZ, -R7 ;  /* 0x000000ffff077224 */ /* 0x000fe200078e0a07 */
[C---:B------:R-:W-:Y:S01]  /*0d40*/  LOP3.LUT R15, R5.reuse, 0x24, RZ, 0xfc, !PT ;  /* 0x00000024050f7812 */ /* 0x040fe200078efcff */
[----:B------:R-:W-:Y:S01]  /*0d50*/  @!P5 IMAD.IADD R0, R0, 0x1, -R13 ;  /* 0x000000010000d824 */ /* 0x000fe200078e0a0d */
[C---:B------:R-:W-:Y:S01]  /*0d60*/  ISETP.GT.U32.AND P2, PT, R2.reuse, R120, PT ;  /* 0x000000780200720c */ /* 0x040fe20003f44070 */
[----:B------:R-:W-:Y:S01]  /*0d70*/  IMAD R12, R2, R7, R12 ;  /* 0x00000007020c7224 */ /* 0x000fe200078e020c */
[C---:B------:R-:W-:Y:S01]  /*0d80*/  LOP3.LUT R7, R5.reuse, 0x10, RZ, 0xfc, !PT ;  /* 0x0000001005077812 */ /* 0x040fe200078efcff */
[----:B------:R-:W-:Y:S01]  /*0d90*/  @!P1 IMAD.IADD R122, R122, 0x1, -R2 ;  /* 0x000000017a7a9824 */ /* 0x000fe200078e0a02 */
[----:B------:R-:W-:Y:S01]  /*0da0*/  ISETP.GE.AND P1, PT, R5, RZ, PT ;  /* 0x000000ff0500720c */ /* 0x000fe20003f26270 */
[----:B------:R-:W-:Y:S01]  /*0db0*/  IMAD.HI.U32 R8, R3, R16, RZ ;  /* 0x0000001003087227 */ /* 0x000fe200078e00ff */
[----:B------:R-:W-:-:S02]  /*0dc0*/  ISETP.GT.U32.AND P5, PT, R2, R12, PT ;  /* 0x0000000c0200720c */ /* 0x000fc40003fa4070 */
[----:B------:R-:W-:Y:S01]  /*0dd0*/  IABS R116, R7 ;  /* 0x0000000700747213 */ /* 0x000fe20000000000 */
[--C-:B------:R-:W-:Y:S01]  /*0de0*/  @!P3 IMAD.IADD R118, R118, 0x1, -R2.reuse ;  /* 0x000000017676b824 */ /* 0x100fe200078e0a02 */
[----:B------:R-:W-:Y:S02]  /*0df0*/  LOP3.LUT R13, R5, 0x18, RZ, 0xfc, !PT ;  /* 0x00000018050d7812 */ /* 0x000fe400078efcff */
[----:B------:R-:W-:Y:S01]  /*0e00*/  IABS R110, R15 ;  /* 0x0000000f006e7213 */ /* 0x000fe20000000000 */
[----:B------:R-:W-:Y:S01]  /*0e10*/  @!P2 IMAD.IADD R120, R120, 0x1, -R2 ;  /* 0x000000017878a824 */ /* 0x000fe200078e0a02 */
[----:B------:R-:W-:Y:S02]  /*0e20*/  ISETP.GT.U32.AND P3, PT, R2, R118, PT ;  /* 0x000000760200720c */ /* 0x000fe40003f64070 */
[----:B------:R-:W-:Y:S01]  /*0e30*/  ISETP.GE.AND P2, PT, R11, RZ, PT ;  /* 0x000000ff0b00720c */ /* 0x000fe20003f46270 */
[----:B------:R-:W-:Y:S01]  /*0e40*/  IMAD.MOV R11, RZ, RZ, -R8 ;  /* 0x000000ffff0b7224 */ /* 0x000fe200078e0a08 */
[----:B------:R-:W-:Y:S01]  /*0e50*/  IABS R114, R13 ;  /* 0x0000000d00727213 */ /* 0x000fe20000000000 */
[----:B------:R-:W-:Y:S01]  /*0e60*/  @!P5 IMAD.IADD R12, R12, 0x1, -R2 ;  /* 0x000000010c0cd824 */ /* 0x000fe200078e0a02 */
[----:B------:R-:W-:Y:S01]  /*0e70*/  IABS R128, R31 ;  /* 0x0000001f00807213 */ /* 0x000fe20000000000 */
[----:B------:R-:W-:-:S02]  /*0e80*/  IMAD R16, R2, R11, R16 ;  /* 0x0000000b02107224 */ /* 0x000fc400078e0210 */
[----:B------:R-:W-:Y:S01]  /*0e90*/  @!P1 IMAD.MOV R122, RZ, RZ, -R122 ;  /* 0x000000ffff7a9224 */ /* 0x000fe200078e0a7a */
[----:B------:R-:W-:Y:S01]  /*0ea0*/  ISETP.GE.AND P1, PT, R7, RZ, PT ;  /* 0x000000ff0700720c */ /* 0x000fe20003f26270 */
[----:B------:R-:W-:Y:S01]  /*0eb0*/  IMAD.HI.U32 R7, R3, R116, RZ ;  /* 0x0000007403077227 */ /* 0x000fe200078e00ff */
[----:B------:R-:W-:-:S03]  /*0ec0*/  ISETP.GT.U32.AND P5, PT, R2, R12, PT ;  /* 0x0000000c0200720c */ /* 0x000fc60003fa4070 */
[----:B------:R-:W-:Y:S01]  /*0ed0*/  @!P3 IMAD.IADD R118, R118, 0x1, -R2 ;  /* 0x000000017676b824 */ /* 0x000fe200078e0a02 */
[----:B------:R-:W-:Y:S01]  /*0ee0*/  ISETP.GT.U32.AND P3, PT, R2, R16, PT ;  /* 0x000000100200720c */ /* 0x000fe20003f64070 */
[----:B------:R-:W-:Y:S02]  /*0ef0*/  IMAD.MOV R7, RZ, RZ, -R7 ;  /* 0x000000ffff077224 */ /* 0x000fe400078e0a07 */
[----:B------:R-:W-:-:S04]  /*0f00*/  IMAD.HI.U32 R9, R3, R114, RZ ;  /* 0x0000007203097227 */ /* 0x000fc800078e00ff */
[----:B------:R-:W-:Y:S02]  /*0f10*/  IMAD R116, R2, R7, R116 ;  /* 0x0000000702747224 */ /* 0x000fe400078e0274 */
[----:B------:R-:W-:Y:S02]  /*0f20*/  IMAD.MOV R9, RZ, RZ, -R9 ;  /* 0x000000ffff097224 */ /* 0x000fe400078e0a09 */
[----:B------:R-:W-:Y:S02]  /*0f30*/  VIADD R7, R4, 0x1c ;  /* 0x0000001c04077836 */ /* 0x000fe40000000000 */
[----:B------:R-:W-:Y:S01]  /*0f40*/  @!P5 IMAD.IADD R12, R12, 0x1, -R2 ;  /* 0x000000010c0cd824 */ /* 0x000fe200078e0a02 */
[----:B------:R-:W-:Y:S01]  /*0f50*/  ISETP.GE.AND P5, PT, R13, RZ, PT ;  /* 0x000000ff0d00720c */ /* 0x000fe20003fa6270 */
[C---:B------:R-:W-:Y:S01]  /*0f60*/  IMAD R114, R2.reuse, R9, R114 ;  /* 0x0000000902727224 */ /* 0x040fe200078e0272 */
[----:B------:R-:W-:Y:S01]  /*0f70*/  IABS R112, R7 ;  /* 0x0000000700707213 */ /* 0x000fe20000000000 */
[----:B------:R-:W-:Y:S01]  /*0f80*/  @!P0 IMAD.MOV R120, RZ, RZ, -R120 ;  /* 0x000000ffff788224 */ /* 0x000fe200078e0a78 */
[----:B------:R-:W-:Y:S01]  /*0f90*/  ISETP.GT.U32.AND P0, PT, R2, R116, PT ;  /* 0x000000740200720c */ /* 0x000fe20003f04070 */
[----:B------:R-:W-:-:S02]  /*0fa0*/  @!P3 IMAD.IADD R16, R16, 0x1, -R2 ;  /* 0x000000011010b824 */ /* 0x000fc400078e0a02 */
[----:B------:R-:W-:Y:S01]  /*0fb0*/  @!P4 IMAD.MOV R12, RZ, RZ, -R12 ;  /* 0x000000ffff0cc224 */ /* 0x000fe200078e0a0c */
[----:B------:R-:W-:Y:S01]  /*0fc0*/  ISETP.GE.AND P4, PT, R7, RZ, PT ;  /* 0x000000ff0700720c */ /* 0x000fe20003f86270 */
[----:B------:R-:W-:Y:S01]  /*0fd0*/  @!P6 IMAD.MOV R118, RZ, RZ, -R118 ;  /* 0x000000ffff76e224 */ /* 0x000fe200078e0a76 */
[C---:B------:R-:W-:Y:S01]  /*0fe0*/  ISETP.GT.U32.AND P3, PT, R2.reuse, R16, PT ;  /* 0x000000100200720c */ /* 0x040fe20003f64070 */
[----:B------:R-:W-:Y:S01]  /*0ff0*/  IMAD.HI.U32 R7, R3, R112, RZ ;  /* 0x0000007003077227 */ /* 0x000fe200078e00ff */
[----:B------:R-:W-:-:S03]  /*1000*/  ISETP.GT.U32.AND P6, PT, R2, R114, PT ;  /* 0x000000720200720c */ /* 0x000fc60003fc4070 */
[----:B------:R-:W-:-:S04]  /*1010*/  IMAD.HI.U32 R8, R3, R18, RZ ;  /* 0x0000001203087227 */ /* 0x000fc800078e00ff */
[----:B------:R-:W-:Y:S02]  /*1020*/  IMAD.MOV R7, RZ, RZ, -R7 ;  /* 0x000000ffff077224 */ /* 0x000fe400078e0a07 */
[----:B------:R-:W-:Y:S02]  /*1030*/  IMAD.MOV R13, RZ, RZ, -R8 ;  /* 0x000000ffff0d7224 */ /* 0x000fe400078e0a08 */
[----:B------:R-:W-:Y:S02]  /*1040*/  @!P0 IMAD.IADD R116, R116, 0x1, -R2 ;  /* 0x0000000174748824 */ /* 0x000fe400078e0a02 */
[C---:B------:R-:W-:Y:S02]  /*1050*/  IMAD R112, R2.reuse, R7, R112 ;  /* 0x0000000702707224 */ /* 0x040fe400078e0270 */
[C---:B------:R-:W-:Y:S01]  /*1060*/  IMAD R18, R2.reuse, R13, R18 ;  /* 0x0000000d02127224 */ /* 0x040fe200078e0212 */
[----:B------:R-:W-:Y:S01]  /*1070*/  ISETP.GT.U32.AND P0, PT, R2, R116, PT ;  /* 0x000000740200720c */ /* 0x000fe20003f04070 */
[--C-:B------:R-:W-:Y:S01]  /*1080*/  @!P3 IMAD.IADD R16, R16, 0x1, -R2.reuse ;  /* 0x000000011010b824 */ /* 0x100fe200078e0a02 */
[----:B------:R-:W-:Y:S01]  /*1090*/  ISETP.GT.U32.AND P3, PT, R2, R112, PT ;  /* 0x000000700200720c */ /* 0x000fe20003f64070 */
[----:B------:R-:W-:Y:S01]  /*10a0*/  @!P6 IMAD.IADD R114, R114, 0x1, -R2 ;  /* 0x000000017272e824 */ /* 0x000fe200078e0a02 */
[----:B------:R-:W-:Y:S01]  /*10b0*/  ISETP.GT.U32.AND P6, PT, R2, R18, PT ;  /* 0x000000120200720c */ /* 0x000fe20003fc4070 */
[----:B------:R-:W-:Y:S01]  /*10c0*/  IMAD.HI.U32 R11, R3, R108, RZ ;  /* 0x0000006c030b7227 */ /* 0x000fe200078e00ff */
[----:B------:R-:W-:-:S03]  /*10d0*/  LOP3.LUT R13, R5, 0x30, RZ, 0xfc, !PT ;  /* 0x00000030050d7812 */ /* 0x000fc600078efcff */
[----:B------:R-:W-:Y:S01]  /*10e0*/  IMAD.MOV R11, RZ, RZ, -R11 ;  /* 0x000000ffff0b7224 */ /* 0x000fe200078e0a0b */
[----:B------:R-:W-:Y:S01]  /*10f0*/  IABS R106, R13 ;  /* 0x0000000d006a7213 */ /* 0x000fe20000000000 */
[----:B------:R-:W-:-:S04]  /*1100*/  IMAD.HI.U32 R9, R3, R110, RZ ;  /* 0x0000006e03097227 */ /* 0x000fc800078e00ff */
[----:B------:R-:W-:Y:S01]  /*1110*/  IMAD R108, R2, R11, R108 ;  /* 0x0000000b026c7224 */ /* 0x000fe200078e026c */
[----:B------:R-:W-:Y:S01]  /*1120*/  LOP3.LUT R11, R5, 0x2c, RZ, 0xfc, !PT ;  /* 0x0000002c050b7812 */ /* 0x000fe200078efcff */
[--C-:B------:R-:W-:Y:S01]  /*1130*/  @!P0 IMAD.IADD R116, R116, 0x1, -R2.reuse ;  /* 0x0000000174748824 */ /* 0x100fe200078e0a02 */
[----:B------:R-:W-:Y:S01]  /*1140*/  ISETP.GE.AND P0, PT, R14, RZ, PT ;  /* 0x000000ff0e00720c */ /* 0x000fe20003f06270 */
[--C-:B------:R-:W-:Y:S01]  /*1150*/  @!P3 IMAD.IADD R112, R112, 0x1, -R2.reuse ;  /* 0x000000017070b824 */ /* 0x100fe200078e0a02 */
[----:B------:R-:W-:Y:S01]  /*1160*/  IABS R20, R11 ;  /* 0x0000000b00147213 */ /* 0x000fe20000000000 */
[----:B------:R-:W-:Y:S01]  /*1170*/  @!P6 IMAD.IADD R18, R18, 0x1, -R2 ;  /* 0x000000011212e824 */ /* 0x000fe200078e0a02 */
[C---:B------:R-:W-:Y:S01]  /*1180*/  ISETP.GT.U32.AND P3, PT, R2.reuse, R114, PT ;  /* 0x000000720200720c */ /* 0x040fe20003f64070 */
[----:B------:R-:W-:Y:S01]  /*1190*/  @!P1 IMAD.MOV R116, RZ, RZ, -R116 ;  /* 0x000000ffff749224 */ /* 0x000fe200078e0a74 */
[C---:B------:R-:W-:Y:S01]  /*11a0*/  ISETP.GT.U32.AND P1, PT, R2.reuse, R112, PT ;  /* 0x000000700200720c */ /* 0x040fe20003f24070 */
[----:B------:R-:W-:Y:S01]  /*11b0*/  IMAD.MOV R9, RZ, RZ, -R9 ;  /* 0x000000ffff097224 */ /* 0x000fe200078e0a09 */
[----:B------:R-:W-:Y:S01]  /*11c0*/  ISETP.GT.U32.AND P6, PT, R2, R18, PT ;  /* 0x000000120200720c */ /* 0x000fe20003fc4070 */
[----:B------:R-:W-:Y:S01]  /*11d0*/  IMAD.HI.U32 R7, R3, R20, RZ ;  /* 0x0000001403077227 */ /* 0x000fe200078e00ff */
[----:B------:R-:W-:-:S03]  /*11e0*/  LOP3.LUT R14, R5, 0x34, RZ, 0xfc, !PT ;  /* 0x00000034050e7812 */ /* 0x000fc600078efcff */
[----:B------:R-:W-:Y:S01]  /*11f0*/  IMAD.HI.U32 R8, R3, R106, RZ ;  /* 0x0000006a03087227 */ /* 0x000fe200078e00ff */
[----:B------:R-:W-:-:S03]  /*1200*/  IABS R104, R14 ;  /* 0x0000000e00687213 */ /* 0x000fc60000000000 */
[C---:B------:R-:W-:Y:S02]  /*1210*/  IMAD R110, R2.reuse, R9, R110 ;  /* 0x00000009026e7224 */ /* 0x040fe400078e026e */
[----:B------:R-:W-:Y:S02]  /*1220*/  IMAD.MOV R7, RZ, RZ, -R7 ;  /* 0x000000ffff077224 */ /* 0x000fe400078e0a07 */
[----:B------:R-:W-:Y:S02]  /*1230*/  IMAD.MOV R9, RZ, RZ, -R8 ;  /* 0x000000ffff097224 */ /* 0x000fe400078e0a08 */
[----:B------:R-:W-:Y:S01]  /*1240*/  @!P2 IMAD.MOV R16, RZ, RZ, -R16 ;  /* 0x000000ffff10a224 */ /* 0x000fe200078e0a10 */
[----:B------:R-:W-:Y:S01]  /*1250*/  ISETP.GT.U32.AND P2, PT, R2, R110, PT ;  /* 0x0000006e0200720c */ /* 0x000fe20003f44070 */
[----:B------:R-:W-:Y:S01]  /*1260*/  @!P3 IMAD.IADD R114, R114, 0x1, -R2 ;  /* 0x000000017272b824 */ /* 0x000fe200078e0a02 */
[C---:B------:R-:W-:Y:S01]  /*1270*/  ISETP.GT.U32.AND P3, PT, R2.reuse, R108, PT ;  /* 0x0000006c0200720c */ /* 0x040fe20003f64070 */
[----:B------:R-:W-:-:S02]  /*1280*/  IMAD R20, R2, R7, R20 ;  /* 0x0000000702147224 */ /* 0x000fc400078e0214 */
[----:B------:R-:W-:Y:S02]  /*1290*/  IMAD R106, R2, R9, R106 ;  /* 0x00000009026a7224 */ /* 0x000fe400078e026a */
[--C-:B------:R-:W-:Y:S01]  /*12a0*/  @!P1 IMAD.IADD R112, R112, 0x1, -R2.reuse ;  /* 0x0000000170709824 */ /* 0x100fe200078e0a02 */
[----:B------:R-:W-:Y:S01]  /*12b0*/  ISETP.GT.U32.AND P1, PT, R2, R20, PT ;  /* 0x000000140200720c */ /* 0x000fe20003f24070 */
[----:B------:R-:W-:Y:S01]  /*12c0*/  @!P6 IMAD.IADD R18, R18, 0x1, -R2 ;  /* 0x000000011212e824 */ /* 0x000fe200078e0a02 */
[----:B------:R-:W-:Y:S01]  /*12d0*/  ISETP.GT.U32.AND P6, PT, R2, R106, PT ;  /* 0x0000006a0200720c */ /* 0x000fe20003fc4070 */
[----:B------:R-:W-:-:S04]  /*12e0*/  IMAD.HI.U32 R8, R3, R22, RZ ;  /* 0x0000001603087227 */ /* 0x000fc800078e00ff */
[--C-:B------:R-:W-:Y:S01]  /*12f0*/  @!P2 IMAD.IADD R110, R110, 0x1, -R2.reuse ;  /* 0x000000016e6ea824 */ /* 0x100fe200078e0a02 */
[----:B------:R-:W-:Y:S01]  /*1300*/  ISETP.GE.AND P2, PT, R15, RZ, PT ;  /* 0x000000ff0f00720c */ /* 0x000fe20003f46270 */
[----:B------:R-:W-:Y:S01]  /*1310*/  @!P3 IMAD.IADD R108, R108, 0x1, -R2 ;  /* 0x000000016c6cb824 */ /* 0x000fe200078e0a02 */
[----:B------:R-:W-:Y:S01]  /*1320*/  ISETP.GE.AND P3, PT, R17, RZ, PT ;  /* 0x000000ff1100720c */ /* 0x000fe20003f66270 */
[----:B------:R-:W-:Y:S01]  /*1330*/  @!P5 IMAD.MOV R114, RZ, RZ, -R114 ;  /* 0x000000ffff72d224 */ /* 0x000fe200078e0a72 */
[----:B------:R-:W-:Y:S01]  /*1340*/  LOP3.LUT R17, R5, 0x40, RZ, 0xfc, !PT ;  /* 0x0000004005117812 */ /* 0x000fe200078efcff */
[--C-:B------:R-:W-:Y:S01]  /*1350*/  @!P1 IMAD.IADD R20, R20, 0x1, -R2.reuse ;  /* 0x0000000114149824 */ /* 0x100fe200078e0a02 */
[----:B------:R-:W-:Y:S01]  /*1360*/  ISETP.GT.U32.AND P1, PT, R2, R110, PT ;  /* 0x0000006e0200720c */ /* 0x000fe20003f24070 */
[----:B------:R-:W-:Y:S01]  /*1370*/  @!P6 IMAD.IADD R106, R106, 0x1, -R2 ;  /* 0x000000016a6ae824 */ /* 0x000fe200078e0a02 */
[C---:B------:R-:W-:Y:S01]  /*1380*/  ISETP.GT.U32.AND P6, PT, R2.reuse, R108, PT ;  /* 0x0000006c0200720c */ /* 0x040fe20003fc4070 */
[----:B------:R-:W-:Y:S01]  /*1390*/  IMAD.MOV R9, RZ, RZ, -R8 ;  /* 0x000000ffff097224 */ /* 0x000fe200078e0a08 */
[----:B------:R-:W-:Y:S01]  /*13a0*/  ISETP.GT.U32.AND P5, PT, R2, R20, PT ;  /* 0x000000140200720c */ /* 0x000fe20003fa4070 */
[----:B------:R-:W-:Y:S01]  /*13b0*/  VIADD R15, R4, 0x3c ;  /* 0x0000003c040f7836 */ /* 0x000fe20000000000 */
[----:B------:R-:W-:Y:S01]  /*13c0*/  IABS R100, R17 ;  /* 0x0000001100647213 */ /* 0x000fe20000000000 */
[----:B------:R-:W-:-:S03]  /*13d0*/  IMAD.HI.U32 R7, R3, R104, RZ ;  /* 0x0000006803077227 */ /* 0x000fc600078e00ff */
[----:B------:R-:W-:Y:S01]  /*13e0*/  IABS R102, R15 ;  /* 0x0000000f00667213 */ /* 0x000fe20000000000 */
[C---:B------:R-:W-:Y:S02]  /*13f0*/  IMAD R22, R2.reuse, R9, R22 ;  /* 0x0000000902167224 */ /* 0x040fe400078e0216 */
[----:B------:R-:W-:Y:S02]  /*1400*/  IMAD.MOV R7, RZ, RZ, -R7 ;  /* 0x000000ffff077224 */ /* 0x000fe400078e0a07 */
[----:B------:R-:W-:Y:S01]  /*1410*/  @!P4 IMAD.MOV R112, RZ, RZ, -R112 ;  /* 0x000000ffff70c224 */ /* 0x000fe200078e0a70 */
[----:B------:R-:W-:Y:S01]  /*1420*/  ISETP.GT.U32.AND P4, PT, R2, R106, PT ;  /* 0x0000006a0200720c */ /* 0x000fe20003f84070 */
[--C-:B------:R-:W-:Y:S01]  /*1430*/  @!P1 IMAD.IADD R110, R110, 0x1, -R2.reuse ;  /* 0x000000016e6e9824 */ /* 0x100fe200078e0a02 */
[----:B------:R-:W-:Y:S01]  /*1440*/  ISETP.GE.AND P1, PT, R11, RZ, PT ;  /* 0x000000ff0b00720c */ /* 0x000fe20003f26270 */
[----:B------:R-:W-:Y:S01]  /*1450*/  @!P6 IMAD.IADD R108, R108, 0x1, -R2 ;  /* 0x000000016c6ce824 */ /* 0x000fe200078e0a02 */
[C---:B------:R-:W-:Y:S01]  /*1460*/  ISETP.GT.U32.AND P6, PT, R2.reuse, R22, PT ;  /* 0x000000160200720c */ /* 0x040fe20003fc4070 */
[----:B------:R-:W-:Y:S01]  /*1470*/  IMAD R104, R2, R7, R104 ;  /* 0x0000000702687224 */ /* 0x000fe200078e0268 */
[----:B------:R-:W-:Y:S01]  /*1480*/  LOP3.LUT R11, R5, 0x4c, RZ, 0xfc, !PT ;  /* 0x0000004c050b7812 */ /* 0x000fe200078efcff */
[----:B------:R-:W-:-:S03]  /*1490*/  IMAD.HI.U32 R7, R3, R102, RZ ;  /* 0x0000006603077227 */ /* 0x000fc600078e00ff */
[----:B------:R-:W-:Y:S01]  /*14a0*/  IABS R96, R11 ;  /* 0x0000000b00607213 */ /* 0x000fe20000000000 */
[----:B------:R-:W-:Y:S01]  /*14b0*/  @!P5 IMAD.IADD R20, R20, 0x1, -R2 ;  /* 0x000000011414d824 */ /* 0x000fe200078e0a02 */
[----:B------:R-:W-:Y:S01]  /*14c0*/  ISETP.GE.AND P5, PT, R13, RZ, PT ;  /* 0x000000ff0d00720c */ /* 0x000fe20003fa6270 */
[----:B------:R-:W-:-:S04]  /*14d0*/  IMAD.HI.U32 R8, R3, R100, RZ ;  /* 0x0000006403087227 */ /* 0x000fc800078e00ff */
[----:B------:R-:W-:Y:S02]  /*14e0*/  IMAD.MOV R7, RZ, RZ, -R7 ;  /* 0x000000ffff077224 */ /* 0x000fe400078e0a07 */
[----:B------:R-:W-:Y:S01]  /*14f0*/  @!P0 IMAD.MOV R18, RZ, RZ, -R18 ;  /* 0x000000ffff128224 */ /* 0x000fe200078e0a12 */
[C---:B------:R-:W-:Y:S01]  /*1500*/  ISETP.GT.U32.AND P0, PT, R2.reuse, R104, PT ;  /* 0x000000680200720c */ /* 0x040fe20003f04070 */
[----:B------:R-:W-:Y:S01]  /*1510*/  IMAD.MOV R9, RZ, RZ, -R8 ;  /* 0x000000ffff097224 */ /* 0x000fe200078e0a08 */
[C---:B------:R-:W-:Y:S01]  /*1520*/  LOP3.LUT R8, R5.reuse, 0x48, RZ, 0xfc, !PT ;  /* 0x0000004805087812 */ /* 0x040fe200078efcff */
[----:B------:R-:W-:Y:S01]  /*1530*/  IMAD R102, R2, R7, R102 ;  /* 0x0000000702667224 */ /* 0x000fe200078e0266 */
[----:B------:R-:W-:Y:S01]  /*1540*/  LOP3.LUT R7, R5, 0x44, RZ, 0xfc, !PT ;  /* 0x0000004405077812 */ /* 0x000fe200078efcff */
[--C-:B------:R-:W-:Y:S01]  /*1550*/  @!P4 IMAD.IADD R106, R106, 0x1, -R2.reuse ;  /* 0x000000016a6ac824 */ /* 0x100fe200078e0a02 */
[----:B------:R-:W-:Y:S01]  /*1560*/  ISETP.GE.AND P4, PT, R14, RZ, PT ;  /* 0x000000ff0e00720c */ /* 0x000fe20003f86270 */
[----:B------:R-:W-:Y:S01]  /*1570*/  @!P6 IMAD.IADD R22, R22, 0x1, -R2 ;  /* 0x000000011616e824 */ /* 0x000fe200078e0a02 */
[----:B------:R-:W-:Y:S01]  /*1580*/  IABS R24, R7 ;  /* 0x0000000700187213 */ /* 0x000fe20000000000 */
[C---:B------:R-:W-:Y:S01]  /*1590*/  IMAD R100, R2.reuse, R9, R100 ;  /* 0x0000000902647224 */ /* 0x040fe200078e0264 */
[----:B------:R-:W-:Y:S01]  /*15a0*/  IABS R98, R8 ;  /* 0x0000000800627213 */ /* 0x000fe20000000000 */
[----:B------:R-:W-:Y:S01]  /*15b0*/  @!P1 IMAD.MOV R20, RZ, RZ, -R20 ;  /* 0x000000ffff149224 */ /* 0x000fe200078e0a14 */
[C---:B------:R-:W-:Y:S01]  /*15c0*/  ISETP.GT.U32.AND P1, PT, R2.reuse, R102, PT ;  /* 0x000000660200720c */ /* 0x040fe20003f24070 */
[----:B------:R-:W-:Y:S01]  /*15d0*/  @!P3 IMAD.MOV R108, RZ, RZ, -R108 ;  /* 0x000000ffff6cb224 */ /* 0x000fe200078e0a6c */
[C---:B------:R-:W-:Y:S01]  /*15e0*/  ISETP.GT.U32.AND P3, PT, R2.reuse, R22, PT ;  /* 0x000000160200720c */ /* 0x040fe20003f64070 */
[----:B------:R-:W-:Y:S01]  /*15f0*/  @!P5 IMAD.MOV R106, RZ, RZ, -R106 ;  /* 0x000000ffff6ad224 */ /* 0x000fe200078e0a6a */
[----:B------:R-:W-:Y:S01]  /*1600*/  ISETP.GT.U32.AND P5, PT, R2, R100, PT ;  /* 0x000000640200720c */ /* 0x000fe20003fa4070 */
[----:B------:R-:W-:Y:S01]  /*1610*/  @!P0 IMAD.IADD R104, R104, 0x1, -R2 ;  /* 0x0000000168688824 */ /* 0x000fe200078e0a02 */
[----:B------:R-:W-:Y:S01]  /*1620*/  ISETP.GE.AND P6, PT, R15, RZ, PT ;  /* 0x000000ff0f00720c */ /* 0x000fe20003fc6270 */
[----:B------:R-:W-:Y:S01]  /*1630*/  @!P2 IMAD.MOV R110, RZ, RZ, -R110 ;  /* 0x000000ffff6ea224 */ /* 0x000fe200078e0a6e */
[----:B------:R-:W-:Y:S01]  /*1640*/  ISETP.GE.AND P0, PT, R19, RZ, PT ;  /* 0x000000ff1300720c */ /* 0x000fe20003f06270 */
[----:B------:R-:W-:Y:S01]  /*1650*/  VIADD R13, R4, 0x5c ;  /* 0x0000005c040d7836 */ /* 0x000fe20000000000 */
[----:B------:R-:W-:Y:S01]  /*1660*/  ISETP.GT.U32.AND P2, PT, R2, R104, PT ;  /* 0x000000680200720c */ /* 0x000fe20003f44070 */
[----:B------:R-:W-:Y:S01]  /*1670*/  VIADD R19, R4, 0xdc ;  /* 0x000000dc04137836 */ /* 0x000fe20000000000 */
[----:B------:R-:W-:Y:S01]  /*1680*/  LOP3.LUT R14, R5, 0x60, RZ, 0xfc, !PT ;  /* 0x00000060050e7812 */ /* 0x000fe200078efcff */
[--C-:B------:R-:W-:Y:S01]  /*1690*/  @!P1 IMAD.IADD R102, R102, 0x1, -R2.reuse ;  /* 0x0000000166669824 */ /* 0x100fe200078e0a02 */
[----:B------:R-:W-:Y:S01]  /*16a0*/  ISETP.GE.AND P1, PT, R8, RZ, PT ;  /* 0x000000ff0800720c */ /* 0x000fe20003f26270 */
[--C-:B------:R-:W-:Y:S01]  /*16b0*/  @!P3 IMAD.IADD R22, R22, 0x1, -R2.reuse ;  /* 0x000000011616b824 */ /* 0x100fe200078e0a02 */
[----:B------:R-:W-:Y:S01]  /*16c0*/  ISETP.GE.AND P3, PT, R7, RZ, PT ;  /* 0x000000ff0700720c */ /* 0x000fe20003f66270 */
[----:B------:R-:W-:Y:S01]  /*16d0*/  @!P5 IMAD.IADD R100, R100, 0x1, -R2 ;  /* 0x000000016464d824 */ /* 0x000fe200078e0a02 */
[----:B------:R-:W-:Y:S01]  /*16e0*/  ISETP.GT.U32.AND P5, PT, R2, R102, PT ;  /* 0x000000660200720c */ /* 0x000fe20003fa4070 */
[----:B------:R-:W-:Y:S01]  /*16f0*/  IMAD.HI.U32 R7, R3, R24, RZ ;  /* 0x0000001803077227 */ /* 0x000fe200078e00ff */
[----:B------:R-:W-:-:S02]  /*1700*/  IABS R28, R13 ;  /* 0x0000000d001c7213 */ /* 0x000fc40000000000 */
[----:B------:R-:W-:Y:S01]  /*1710*/  IABS R90, R14 ;  /* 0x0000000e005a7213 */ /* 0x000fe20000000000 */
[----:B------:R-:W-:Y:S01]  /*1720*/  IMAD.MOV R7, RZ, RZ, -R7 ;  /* 0x000000ffff077224 */ /* 0x000fe200078e0a07 */
[----:B------:R-:W-:Y:S01]  /*1730*/  LOP3.LUT R15, R5, 0x64, RZ, 0xfc, !PT ;  /* 0x00000064050f7812 */ /* 0x000fe200078efcff */
[----:B------:R-:W-:Y:S01]  /*1740*/  @!P2 IMAD.IADD R104, R104, 0x1, -R2 ;  /* 0x000000016868a824 */ /* 0x000fe200078e0a02 */
[----:B------:R-:W-:Y:S01]  /*1750*/  ISETP.GE.AND P2, PT, R17, RZ, PT ;  /* 0x000000ff1100720c */ /* 0x000fe20003f46270 */
[C---:B------:R-:W-:Y:S01]  /*1760*/  IMAD R24, R2.reuse, R7, R24 ;  /* 0x0000000702187224 */ /* 0x040fe200078e0218 */
[----:B------:R-:W-:Y:S01]  /*1770*/  LOP3.LUT R7, R5, 0x50, RZ, 0xfc, !PT ;  /* 0x0000005005077812 */ /* 0x000fe200078efcff */
[----:B------:R-:W-:Y:S01]  /*1780*/  IMAD.HI.U32 R8, R3, R98, RZ ;  /* 0x0000006203087227 */ /* 0x000fe200078e00ff */
[----:B------:R-:W-:Y:S02]  /*1790*/  IABS R88, R15 ;  /* 0x0000000f00587213 */ /* 0x000fe40000000000 */
[----:B------:R-:W-:Y:S01]  /*17a0*/  IABS R26, R7 ;  /* 0x00000007001a7213 */ /* 0x000fe20000000000 */
[----:B------:R-:W-:Y:S01]  /*17b0*/  @!P4 IMAD.MOV R104, RZ, RZ, -R104 ;  /* 0x000000ffff68c224 */ /* 0x000fe200078e0a68 */
[----:B------:R-:W-:Y:S01]  /*17c0*/  ISETP.GT.U32.AND P4, PT, R2, R100, PT ;  /* 0x000000640200720c */ /* 0x000fe20003f84070 */
[----:B------:R-:W-:Y:S01]  /*17d0*/  @!P5 IMAD.IADD R102, R102, 0x1, -R2 ;  /* 0x000000016666d824 */ /* 0x000fe200078e0a02 */
[C---:B------:R-:W-:Y:S01]  /*17e0*/  ISETP.GT.U32.AND P5, PT, R2.reuse, R24, PT ;  /* 0x000000180200720c */ /* 0x040fe20003fa4070 */
[----:B------:R-:W-:Y:S01]  /*17f0*/  IMAD.MOV R9, RZ, RZ, -R8 ;  /* 0x000000ffff097224 */ /* 0x000fe200078e0a08 */
[C---:B------:R-:W-:Y:S01]  /*1800*/  LOP3.LUT R8, R5.reuse, 0x54, RZ, 0xfc, !PT ;  /* 0x0000005405087812 */ /* 0x040fe200078efcff */
[----:B------:R-:W-:Y:S01]  /*1810*/  @!P6 IMAD.MOV R102, RZ, RZ, -R102 ;  /* 0x000000ffff66e224 */ /* 0x000fe200078e0a66 */
[----:B------:R-:W-:Y:S01]  /*1820*/  LOP3.LUT R17, R5, 0x68, RZ, 0xfc, !PT ;  /* 0x0000006805117812 */ /* 0x000fe200078efcff */
[----:B------:R-:W-:Y:S01]  /*1830*/  IMAD R98, R2, R9, R98 ;  /* 0x0000000902627224 */ /* 0x000fe200078e0262 */
[----:B------:R-:W-:Y:S01]  /*1840*/  IABS R94, R8 ;  /* 0x00000008005e7213 */ /* 0x000fe20000000000 */
[----:B------:R-:W-:Y:S01]  /*1850*/  @!P0 IMAD.MOV R22, RZ, RZ, -R22 ;  /* 0x000000ffff168224 */ /* 0x000fe200078e0a16 */
[----:B------:R-:W-:-:S02]  /*1860*/  ISETP.GE.AND P0, PT, R11, RZ, PT ;  /* 0x000000ff0b00720c */ /* 0x000fc40003f06270 */
[----:B------:R-:W-:Y:S01]  /*1870*/  ISETP.GT.U32.AND P6, PT, R2, R98, PT ;  /* 0x000000620200720c */ /* 0x000fe20003fc4070 */
[--C-:B------:R-:W-:Y:S01]  /*1880*/  @!P4 IMAD.IADD R100, R100, 0x1, -R2.reuse ;  /* 0x000000016464c824 */ /* 0x100fe200078e0a02 */
[----:B------:R-:W-:Y:S01]  /*1890*/  ISETP.GE.AND P4, PT, R7, RZ, PT ;  /* 0x000000ff0700720c */ /* 0x000fe20003f86270 */
[----:B------:R-:W-:Y:S01]  /*18a0*/  @!P5 IMAD.IADD R24, R24, 0x1, -R2 ;  /* 0x000000011818d824 */ /* 0x000fe200078e0a02 */
[----:B------:R-:W-:Y:S01]  /*18b0*/  LOP3.LUT R11, R5, 0x58, RZ, 0xfc, !PT ;  /* 0x00000058050b7812 */ /* 0x000fe200078efcff */
[C---:B------:R-:W-:Y:S01]  /*18c0*/  IMAD.HI.U32 R7, R3.reuse, R96, RZ ;  /* 0x0000006003077227 */ /* 0x040fe200078e00ff */
[----:B------:R-:W-:Y:S02]  /*18d0*/  IABS R30, R17 ;  /* 0x00000011001e7213 */ /* 0x000fe40000000000 */
[----:B------:R-:W-:Y:S01]  /*18e0*/  ISETP.GT.U32.AND P5, PT, R2, R24, PT ;  /* 0x000000180200720c */ /* 0x000fe20003fa4070 */
[----:B------:R-:W-:Y:S01]  /*18f0*/  IMAD.MOV R9, RZ, RZ, -R7 ;  /* 0x000000ffff097224 */ /* 0x000fe200078e0a07 */
[----:B------:R-:W-:Y:S01]  /*1900*/  IABS R92, R11 ;  /* 0x0000000b005c7213 */ /* 0x000fe20000000000 */
[----:B------:R-:W-:Y:S01]  /*1910*/  IMAD.HI.U32 R7, R3, R26, RZ ;  /* 0x0000001a03077227 */ /* 0x000fe200078e00ff */
[----:B------:R-:W-:-:S03]  /*1920*/  IABS R166, R19 ;  /* 0x0000001300a67213 */ /* 0x000fc60000000000 */
[----:B------:R-:W-:Y:S02]  /*1930*/  @!P6 IMAD.IADD R98, R98, 0x1, -R2 ;  /* 0x000000016262e824 */ /* 0x000fe400078e0a02 */
[----:B------:R-:W-:Y:S02]  /*1940*/  IMAD.MOV R7, RZ, RZ, -R7 ;  /* 0x000000ffff077224 */ /* 0x000fe400078e0a07 */
[C---:B------:R-:W-:Y:S01]  /*1950*/  IMAD R96, R2.reuse, R9, R96 ;  /* 0x0000000902607224 */ /* 0x040fe200078e0260 */
[C---:B------:R-:W-:Y:S01]  /*1960*/  ISETP.GT.U32.AND P6, PT, R2.reuse, R98, PT ;  /* 0x000000620200720c */ /* 0x040fe20003fc4070 */
[----:B------:R-:W-:Y:S02]  /*1970*/  IMAD R26, R2, R7, R26 ;  /* 0x00000007021a7224 */ /* 0x000fe400078e021a */
[----:B------:R-:W-:-:S04]  /*1980*/  IMAD.HI.U32 R7, R3, R94, RZ ;  /* 0x0000005e03077227 */ /* 0x000fc800078e00ff */
[----:B------:R-:W-:Y:S01]  /*1990*/  @!P2 IMAD.MOV R100, RZ, RZ, -R100 ;  /* 0x000000ffff64a224 */ /* 0x000fe200078e0a64 */
[----:B------:R-:W-:Y:S01]  /*19a0*/  ISETP.GE.AND P2, PT, R8, RZ, PT ;  /* 0x000000ff0800720c */ /* 0x000fe20003f46270 */
[----:B------:R-:W-:Y:S01]  /*19b0*/  @!P5 IMAD.IADD R24, R24, 0x1, -R2 ;  /* 0x000000011818d824 */ /* 0x000fe200078e0a02 */
[----:B------:R-:W-:Y:S01]  /*19c0*/  ISETP.GT.U32.AND P5, PT, R2, R96, PT ;  /* 0x000000600200720c */ /* 0x000fe20003fa4070 */
[----:B------:R-:W-:-:S04]  /*19d0*/  IMAD.HI.U32 R8, R3, R92, RZ ;  /* 0x0000005c03087227 */ /* 0x000fc800078e00ff */
[----:B------:R-:W-:Y:S02]  /*19e0*/  IMAD.MOV R7, RZ, RZ, -R7 ;  /* 0x000000ffff077224 */ /* 0x000fe400078e0a07 */
[----:B------:R-:W-:Y:S02]  /*19f0*/  IMAD.MOV R9, RZ, RZ, -R8 ;  /* 0x000000ffff097224 */ /* 0x000fe400078e0a08 */
[C---:B------:R-:W-:Y:S02]  /*1a00*/  IMAD R94, R2.reuse, R7, R94 ;  /* 0x00000007025e7224 */ /* 0x040fe400078e025e */
[----:B------:R-:W-:Y:S02]  /*1a10*/  IMAD R92, R2, R9, R92 ;  /* 0x00000009025c7224 */ /* 0x000fe400078e025c */
[--C-:B------:R-:W-:Y:S01]  /*1a20*/  @!P6 IMAD.IADD R98, R98, 0x1, -R2.reuse ;  /* 0x000000016262e824 */ /* 0x100fe200078e0a02 */
[----:B------:R-:W-:Y:S01]  /*1a30*/  ISETP.GT.U32.AND P6, PT, R2, R94, PT ;  /* 0x0000005e0200720c */ /* 0x000fe20003fc4070 */
[----:B------:R-:W-:Y:S01]  /*1a40*/  @!P5 IMAD.IADD R96, R96, 0x1, -R2 ;  /* 0x000000016060d824 */ /* 0x000fe200078e0a02 */
[C---:B------:R-:W-:Y:S01]  /*1a50*/  ISETP.GT.U32.AND P5, PT, R2.reuse, R92, PT ;  /* 0x0000005c0200720c */ /* 0x040fe20003fa4070 */
[----:B------:R-:W-:Y:S01]  /*1a60*/  @!P3 IMAD.MOV R24, RZ, RZ, -R24 ;  /* 0x000000ffff18b224 */ /* 0x000fe200078e0a18 */
[----:B------:R-:W-:Y:S01]  /*1a70*/  ISETP.GT.U32.AND P3, PT, R2, R26, PT ;  /* 0x0000001a0200720c */ /* 0x000fe20003f64070 */
[----:B------:R-:W-:-:S04]  /*1a80*/  IMAD.HI.U32 R7, R3, R28, RZ ;  /* 0x0000001c03077227 */ /* 0x000fc800078e00ff */
[----:B------:R-:W-:Y:S02]  /*1a90*/  IMAD.MOV R7, RZ, RZ, -R7 ;  /* 0x000000ffff077224 */ /* 0x000fe400078e0a07 */
[----:B------:R-:W-:Y:S02]  /*1aa0*/  @!P1 IMAD.MOV R98, RZ, RZ, -R98 ;  /* 0x000000ffff629224 */ /* 0x000fe400078e0a62 */
[--C-:B------:R-:W-:Y:S02]  /*1ab0*/  @!P6 IMAD.IADD R94, R94, 0x1, -R2.reuse ;  /* 0x000000015e5ee824 */ /* 0x100fe400078e0a02 */
[----:B------:R-:W-:Y:S02]  /*1ac0*/  @!P5 IMAD.IADD R92, R92, 0x1, -R2 ;  /* 0x000000015c5cd824 */ /* 0x000fe400078e0a02 */
[C---:B------:R-:W-:Y:S01]  /*1ad0*/  IMAD R28, R2.reuse, R7, R28 ;  /* 0x00000007021c7224 */ /* 0x040fe200078e021c */
[C---:B------:R-:W-:Y:S01]  /*1ae0*/  ISETP.GT.U32.AND P5, PT, R2.reuse, R94, PT ;  /* 0x0000005e0200720c */ /* 0x040fe20003fa4070 */
[----:B------:R-:W-:Y:S01]  /*1af0*/  IMAD.HI.U32 R7, R3, R90, RZ ;  /* 0x0000005a03077227 */ /* 0x000fe200078e00ff */
[----:B------:R-:W-:-:S03]  /*1b00*/  ISETP.GT.U32.AND P1, PT, R2, R92, PT ;  /* 0x0000005c0200720c */ /* 0x000fc60003f24070 */
[----:B------:R-:W-:Y:S01]  /*1b10*/  @!P3 IMAD.IADD R26, R26, 0x1, -R2 ;  /* 0x000000011a1ab824 */ /* 0x000fe200078e0a02 */
[C---:B------:R-:W-:Y:S01]  /*1b20*/  ISETP.GT.U32.AND P3, PT, R2.reuse, R96, PT ;  /* 0x000000600200720c */ /* 0x040fe20003f64070 */
[----:B------:R-:W-:Y:S02]  /*1b30*/  IMAD.MOV R7, RZ, RZ, -R7 ;  /* 0x000000ffff077224 */ /* 0x000fe400078e0a07 */
[----:B------:R-:W-:Y:S01]  /*1b40*/  IMAD.HI.U32 R8, R3, R30, RZ ;  /* 0x0000001e03087227 */ /* 0x000fe200078e00ff */
[----:B------:R-:W-:-:S03]  /*1b50*/  ISETP.GT.U32.AND P6, PT, R2, R26, PT ;  /* 0x0000001a0200720c */ /* 0x000fc60003fc4070 */
[----:B------:R-:W-:Y:S02]  /*1b60*/  IMAD R90, R2, R7, R90 ;  /* 0x00000007025a7224 */ /* 0x000fe400078e025a */
[----:B------:R-:W-:Y:S02]  /*1b70*/  @!P5 IMAD.IADD R94, R94, 0x1, -R2 ;  /* 0x000000015e5ed824 */ /* 0x000fe400078e0a02 */
[----:B------:R-:W-:Y:S01]  /*1b80*/  IMAD.HI.U32 R7, R3, R88, RZ ;  /* 0x0000005803077227 */ /* 0x000fe200078e00ff */
[----:B------:R-:W-:-:S03]  /*1b90*/  ISETP.GT.U32.AND P5, PT, R2, R90, PT ;  /* 0x0000005a0200720c */ /* 0x000fc60003fa4070 */
[----:B------:R-:W-:Y:S02]  /*1ba0*/  IMAD.MOV R7, RZ, RZ, -R7 ;  /* 0x000000ffff077224 */ /* 0x000fe400078e0a07 */
[----:B------:R-:W-:Y:S01]  /*1bb0*/  @!P6 IMAD.IADD R26, R26, 0x1, -R2 ;  /* 0x000000011a1ae824 */ /* 0x000fe200078e0a02 */
[----:B------:R-:W-:Y:S01]  /*1bc0*/  ISETP.GE.AND P6, PT, R11, RZ, PT ;  /* 0x000000ff0b00720c */ /* 0x000fe20003fc6270 */
[----:B------:R-:W-:Y:S01]  /*1bd0*/  IMAD R88, R2, R7, R88 ;  /* 0x0000000702587224 */ /* 0x000fe200078e0258 */
[C---:B------:R-:W-:Y:S01]  /*1be0*/  LOP3.LUT R11, R5.reuse, 0x6c, RZ, 0xfc, !PT ;  /* 0x0000006c050b7812 */ /* 0x040fe200078efcff */
[----:B------:R-:W-:Y:S01]  /*1bf0*/  IMAD.MOV R9, RZ, RZ, -R8 ;  /* 0x000000ffff097224 */ /* 0x000fe200078e0a08 */
[----:B------:R-:W-:Y:S01]  /*1c00*/  LOP3.LUT R8, R5, 0x70, RZ, 0xfc, !PT ;  /* 0x0000007005087812 */ /* 0x000fe200078efcff */
[--C-:B------:R-:W-:Y:S01]  /*1c10*/  @!P1 IMAD.IADD R92, R92, 0x1, -R2.reuse ;  /* 0x000000015c5c9824 */ /* 0x100fe200078e0a02 */
[----:B------:R-:W-:Y:S01]  /*1c20*/  IABS R86, R11 ;  /* 0x0000000b00567213 */ /* 0x000fe20000000000 */
[----:B------:R-:W-:Y:S01]  /*1c30*/  @!P5 IMAD.IADD R90, R90, 0x1, -R2 ;  /* 0x000000015a5ad824 */ /* 0x000fe200078e0a02 */
[----:B------:R-:W-:Y:S01]  /*1c40*/  ISETP.GE.AND P1, PT, R13, RZ, PT ;  /* 0x000000ff0d00720c */ /* 0x000fe20003f26270 */
[C---:B------:R-:W-:Y:S01]  /*1c50*/  IMAD R30, R2.reuse, R9, R30 ;  /* 0x00000009021e7224 */ /* 0x040fe200078e021e */
[----:B------:R-:W-:Y:S01]  /*1c60*/  IABS R84, R8 ;  /* 0x0000000800547213 */ /* 0x000fe20000000000 */
[----:B------:R-:W-:Y:S01]  /*1c70*/  IMAD.HI.U32 R7, R3, R86, RZ ;  /* 0x0000005603077227 */ /* 0x000fe200078e00ff */
[----:B------:R-:W-:-:S02]  /*1c80*/  ISETP.GT.U32.AND P5, PT, R2, R90, PT ;  /* 0x0000005a0200720c */ /* 0x000fc40003fa4070 */
[----:B------:R-:W-:Y:S01]  /*1c90*/  LOP3.LUT R13, R5, 0x74, RZ, 0xfc, !PT ;  /* 0x00000074050d7812 */ /* 0x000fe200078efcff */
[----:B------:R-:W-:Y:S02]  /*1ca0*/  IMAD.MOV R7, RZ, RZ, -R7 ;  /* 0x000000ffff077224 */ /* 0x000fe400078e0a07 */
[----:B------:R-:W-:Y:S01]  /*1cb0*/  @!P4 IMAD.MOV R26, RZ, RZ, -R26 ;  /* 0x000000ffff1ac224 */ /* 0x000fe200078e0a1a */
[C---:B------:R-:W-:Y:S01]  /*1cc0*/  ISETP.GT.U32.AND P4, PT, R2.reuse, R88, PT ;  /* 0x000000580200720c */ /* 0x040fe20003f84070 */
[----:B------:R-:W-:Y:S01]  /*1cd0*/  IMAD R86, R2, R7, R86 ;  /* 0x0000000702567224 */ /* 0x000fe200078e0256 */
[----:B------:R-:W-:Y:S01]  /*1ce0*/  IABS R32, R13 ;  /* 0x0000000d00207213 */ /* 0x000fe20000000000 */
[----:B------:R-:W-:Y:S01]  /*1cf0*/  @!P3 IMAD.IADD R96, R96, 0x1, -R2 ;  /* 0x000000016060b824 */ /* 0x000fe200078e0a02 */
[C---:B------:R-:W-:Y:S01]  /*1d00*/  ISETP.GT.U32.AND P3, PT, R2.reuse, R28, PT ;  /* 0x0000001c0200720c */ /* 0x040fe20003f64070 */
[----:B------:R-:W-:Y:S01]  /*1d10*/  @!P6 IMAD.MOV R92, RZ, RZ, -R92 ;  /* 0x000000ffff5ce224 */ /* 0x000fe200078e0a5c */
[----:B------:R-:W-:Y:S01]  /*1d20*/  ISETP.GT.U32.AND P6, PT, R2, R30, PT ;  /* 0x0000001e0200720c */ /* 0x000fe20003fc4070 */
[----:B------:R-:W-:Y:S01]  /*1d30*/  @!P5 IMAD.IADD R90, R90, 0x1, -R2 ;  /* 0x000000015a5ad824 */ /* 0x000fe200078e0a02 */
[----:B------:R-:W-:Y:S01]  /*1d40*/  ISETP.GT.U32.AND P5, PT, R2, R86, PT ;  /* 0x000000560200720c */ /* 0x000fe20003fa4070 */
[----:B------:R-:W-:-:S04]  /*1d50*/  IMAD.HI.U32 R7, R3, R84, RZ ;  /* 0x0000005403077227 */ /* 0x000fc800078e00ff */
[--C-:B------:R-:W-:Y:S01]  /*1d60*/  @!P4 IMAD.IADD R88, R88, 0x1, -R2.reuse ;  /* 0x000000015858c824 */ /* 0x100fe200078e0a02 */
[----:B------:R-:W-:Y:S01]  /*1d70*/  ISETP.GE.AND P4, PT, R11, RZ, PT ;  /* 0x000000ff0b00720c */ /* 0x000fe20003f86270 */
[----:B------:R-:W-:Y:S01]  /*1d80*/  IMAD.MOV R9, RZ, RZ, -R7 ;  /* 0x000000ffff097224 */ /* 0x000fe200078e0a07 */
[----:B------:R-:W-:Y:S01]  /*1d90*/  LOP3.LUT R11, R5, 0x78, RZ, 0xfc, !PT ;  /* 0x00000078050b7812 */ /* 0x000fe200078efcff */
[--C-:B------:R-:W-:Y:S01]  /*1da0*/  @!P3 IMAD.IADD R28, R28, 0x1, -R2.reuse ;  /* 0x000000011c1cb824 */ /* 0x100fe200078e0a02 */
[----:B------:R-:W-:Y:S01]  /*1db0*/  ISETP.GE.AND P3, PT, R14, RZ, PT ;  /* 0x000000ff0e00720c */ /* 0x000fe20003f66270 */
[--C-:B------:R-:W-:Y:S01]  /*1dc0*/  @!P6 IMAD.IADD R30, R30, 0x1, -R2.reuse ;  /* 0x000000011e1ee824 */ /* 0x100fe200078e0a02 */
[----:B------:R-:W-:Y:S01]  /*1dd0*/  ISETP.GT.U32.AND P6, PT, R2, R88, PT ;  /* 0x000000580200720c */ /* 0x000fe20003fc4070 */
[----:B------:R-:W-:Y:S01]  /*1de0*/  @!P5 IMAD.IADD R86, R86, 0x1, -R2 ;  /* 0x000000015656d824 */ /* 0x000fe200078e0a02 */
[----:B------:R-:W-:Y:S01]  /*1df0*/  IABS R82, R11 ;  /* 0x0000000b00527213 */ /* 0x000fe20000000000 */
[----:B------:R-:W-:-:S03]  /*1e00*/  IMAD.HI.U32 R7, R3, R32, RZ ;  /* 0x0000002003077227 */ /* 0x000fc600078e00ff */
[C---:B------:R-:W-:Y:S01]  /*1e10*/  ISETP.GT.U32.AND P5, PT, R2.reuse, R86, PT ;  /* 0x000000560200720c */ /* 0x040fe20003fa4070 */
[----:B------:R-:W-:Y:S01]  /*1e20*/  @!P0 IMAD.MOV R96, RZ, RZ, -R96 ;  /* 0x000000ffff608224 */ /* 0x000fe200078e0a60 */
[C---:B------:R-:W-:Y:S01]  /*1e30*/  ISETP.GT.U32.AND P0, PT, R2.reuse, R28, PT ;  /* 0x0000001c0200720c */ /* 0x040fe20003f04070 */
[----:B------:R-:W-:Y:S02]  /*1e40*/  IMAD.MOV R7, RZ, RZ, -R7 ;  /* 0x000000ffff077224 */ /* 0x000fe400078e0a07 */
[C---:B------:R-:W-:Y:S02]  /*1e50*/  IMAD R84, R2.reuse, R9, R84 ;  /* 0x0000000902547224 */ /* 0x040fe400078e0254 */
[----:B------:R-:W-:Y:S02]  /*1e60*/  IMAD R32, R2, R7, R32 ;  /* 0x0000000702207224 */ /* 0x000fe400078e0220 */
[----:B------:R-:W-:Y:S01]  /*1e70*/  @!P6 IMAD.IADD R88, R88, 0x1, -R2 ;  /* 0x000000015858e824 */ /* 0x000fe200078e0a02 */
[----:B------:R-:W-:Y:S01]  /*1e80*/  ISETP.GT.U32.AND P6, PT, R2, R84, PT ;  /* 0x000000540200720c */ /* 0x000fe20003fc4070 */
[----:B------:R-:W-:Y:S01]  /*1e90*/  @!P2 IMAD.MOV R94, RZ, RZ, -R94 ;  /* 0x000000ffff5ea224 */ /* 0x000fe200078e0a5e */
[----:B------:R-:W-:Y:S01]  /*1ea0*/  ISETP.GE.AND P2, PT, R15, RZ, PT ;  /* 0x000000ff0f00720c */ /* 0x000fe20003f46270 */
[--C-:B------:R-:W-:Y:S01]  /*1eb0*/  @!P5 IMAD.IADD R86, R86, 0x1, -R2.reuse ;  /* 0x000000015656d824 */ /* 0x100fe200078e0a02 */
[----:B------:R-:W-:Y:S01]  /*1ec0*/  ISETP.GT.U32.AND P5, PT, R2, R32, PT ;  /* 0x000000200200720c */ /* 0x000fe20003fa4070 */
[----:B------:R-:W-:Y:S01]  /*1ed0*/  @!P0 IMAD.IADD R28, R28, 0x1, -R2 ;  /* 0x000000011c1c8824 */ /* 0x000fe200078e0a02 */
[----:B------:R-:W-:Y:S01]  /*1ee0*/  LOP3.LUT R15, R5, 0x80, RZ, 0xfc, !PT ;  /* 0x00000080050f7812 */ /* 0x000fe200078efcff */
[----:B------:R-:W-:Y:S01]  /*1ef0*/  IMAD.HI.U32 R7, R3, R82, RZ ;  /* 0x0000005203077227 */ /* 0x000fe200078e00ff */
[----:B------:R-:W-:-:S02]  /*1f00*/  ISETP.GE.AND P0, PT, R17, RZ, PT ;  /* 0x000000ff1100720c */ /* 0x000fc40003f06270 */
[----:B------:R-:W-:Y:S01]  /*1f10*/  IABS R34, R15 ;  /* 0x0000000f00227213 */ /* 0x000fe20000000000 */
[----:B------:R-:W-:Y:S01]  /*1f20*/  @!P1 IMAD.MOV R28, RZ, RZ, -R28 ;  /* 0x000000ffff1c9224 */ /* 0x000fe200078e0a1c */
[----:B------:R-:W-:Y:S01]  /*1f30*/  ISETP.GT.U32.AND P1, PT, R2, R30, PT ;  /* 0x0000001e0200720c */ /* 0x000fe20003f24070 */
[----:B------:R-:W-:Y:S01]  /*1f40*/  IMAD.MOV R7, RZ, RZ, -R7 ;  /* 0x000000ffff077224 */ /* 0x000fe200078e0a07 */
[----:B------:R-:W-:Y:S01]  /*1f50*/  LOP3.LUT R17, R5, 0xd8, RZ, 0xfc, !PT ;  /* 0x000000d805117812 */ /* 0x000fe200078efcff */
[----:B------:R-:W-:Y:S02]  /*1f60*/  VIADD R14, R4, 0x7c ;  /* 0x0000007c040e7836 */ /* 0x000fe40000000000 */
[--C-:B------:R-:W-:Y:S01]  /*1f70*/  @!P5 IMAD.IADD R32, R32, 0x1, -R2.reuse ;  /* 0x000000012020d824 */ /* 0x100fe200078e0a02 */
[----:B------:R-:W-:Y:S01]  /*1f80*/  IABS R52, R17 ;  /* 0x0000001100347213 */ /* 0x000fe20000000000 */
[----:B------:R-:W-:Y:S01]  /*1f90*/  @!P6 IMAD.IADD R84, R84, 0x1, -R2 ;  /* 0x000000015454e824 */ /* 0x000fe200078e0a02 */
[----:B------:R-:W-:Y:S01]  /*1fa0*/  IABS R80, R14 ;  /* 0x0000000e00507213 */ /* 0x000fe20000000000 */
[C---:B------:R-:W-:Y:S01]  /*1fb0*/  IMAD R82, R2.reuse, R7, R82 ;  /* 0x0000000702527224 */ /* 0x040fe200078e0252 */
[----:B------:R-:W-:Y:S01]  /*1fc0*/  ISETP.GE.AND P6, PT, R13, RZ, PT ;  /* 0x000000ff0d00720c */ /* 0x000fe20003fc6270 */
[----:B------:R-:W-:Y:S01]  /*1fd0*/  @!P3 IMAD.MOV R90, RZ, RZ, -R90 ;  /* 0x000000ffff5ab224 */ /* 0x000fe200078e0a5a */
[C---:B------:R-:W-:Y:S01]  /*1fe0*/  ISETP.GT.U32.AND P3, PT, R2.reuse, R32, PT ;  /* 0x000000200200720c */ /* 0x040fe20003f64070 */
[----:B------:R-:W-:Y:S01]  /*1ff0*/  IMAD.HI.U32 R7, R3, R34, RZ ;  /* 0x0000002203077227 */ /* 0x000fe200078e00ff */
[----:B------:R-:W-:-:S02]  /*2000*/  ISETP.GT.U32.AND P5, PT, R2, R84, PT ;  /* 0x000000540200720c */ /* 0x000fc40003fa4070 */
[----:B------:R-:W-:Y:S01]  /*2010*/  LOP3.LUT R13, R5, 0x94, RZ, 0xfc, !PT ;  /* 0x00000094050d7812 */ /* 0x000fe200078efcff */
[----:B------:R-:W-:Y:S01]  /*2020*/  @!P2 IMAD.MOV R88, RZ, RZ, -R88 ;  /* 0x000000ffff58a224 */ /* 0x000fe200078e0a58 */
[----:B------:R-:W-:Y:S01]  /*2030*/  ISETP.GT.U32.AND P2, PT, R2, R82, PT ;  /* 0x000000520200720c */ /* 0x000fe20003f44070 */
[----:B------:R-:W-:Y:S01]  /*2040*/  @!P1 IMAD.IADD R30, R30, 0x1, -R2 ;  /* 0x000000011e1e9824 */ /* 0x000fe200078e0a02 */
[----:B------:R-:W-:Y:S01]  /*2050*/  ISETP.GE.AND P1, PT, R8, RZ, PT ;  /* 0x000000ff0800720c */ /* 0x000fe20003f26270 */
[----:B------:R-:W-:Y:S01]  /*2060*/  IMAD.MOV R7, RZ, RZ, -R7 ;  /* 0x000000ffff077224 */ /* 0x000fe200078e0a07 */
[----:B------:R-:W-:Y:S01]  /*2070*/  IABS R38, R13 ;  /* 0x0000000d00267213 */ /* 0x000fe20000000000 */
[----:B------:R-:W-:-:S04]  /*2080*/  IMAD.HI.U32 R8, R3, R80, RZ ;  /* 0x0000005003087227 */ /* 0x000fc800078e00ff */
[----:B------:R-:W-:Y:S02]  /*2090*/  IMAD R34, R2, R7, R34 ;  /* 0x0000000702227224 */ /* 0x000fe400078e0222 */
[----:B------:R-:W-:Y:S01]  /*20a0*/  IMAD.MOV R9, RZ, RZ, -R8 ;  /* 0x000000ffff097224 */ /* 0x000fe200078e0a08 */
[----:B------:R-:W-:Y:S01]  /*20b0*/  LOP3.LUT R8, R5, 0x84, RZ, 0xfc, !PT ;  /* 0x0000008405087812 */ /* 0x000fe200078efcff */
[--C-:B------:R-:W-:Y:S01]  /*20c0*/  @!P3 IMAD.IADD R32, R32, 0x1, -R2.reuse ;  /* 0x000000012020b824 */ /* 0x100fe200078e0a02 */
[----:B------:R-:W-:Y:S01]  /*20d0*/  ISETP.GT.U32.AND P3, PT, R2, R34, PT ;  /* 0x000000220200720c */ /* 0x000fe20003f64070 */
[--C-:B------:R-:W-:Y:S01]  /*20e0*/  @!P5 IMAD.IADD R84, R84, 0x1, -R2.reuse ;  /* 0x000000015454d824 */ /* 0x100fe200078e0a02 */
[----:B------:R-:W-:Y:S01]  /*20f0*/  IABS R78, R8 ;  /* 0x00000008004e7213 */ /* 0x000fe20000000000 */
[----:B------:R-:W-:Y:S01]  /*2100*/  @!P2 IMAD.IADD R82, R82, 0x1, -R2 ;  /* 0x000000015252a824 */ /* 0x000fe200078e0a02 */
[----:B------:R-:W-:Y:S01]  /*2110*/  ISETP.GE.AND P2, PT, R15, RZ, PT ;  /* 0x000000ff0f00720c */ /* 0x000fe20003f46270 */
[C---:B------:R-:W-:Y:S01]  /*2120*/  IMAD R80, R2.reuse, R9, R80 ;  /* 0x0000000902507224 */ /* 0x040fe200078e0250 */
[----:B------:R-:W-:Y:S01]  /*2130*/  LOP3.LUT R9, R5, 0x88, RZ, 0xfc, !PT ;  /* 0x0000008805097812 */ /* 0x000fe200078efcff */
[----:B------:R-:W-:Y:S01]  /*2140*/  @!P1 IMAD.MOV R84, RZ, RZ, -R84 ;  /* 0x000000ffff549224 */ /* 0x000fe200078e0a54 */
[----:B------:R-:W-:Y:S01]  /*2150*/  ISETP.GT.U32.AND P1, PT, R2, R82, PT ;  /* 0x000000520200720c */ /* 0x000fe20003f24070 */
[----:B------:R-:W-:Y:S01]  /*2160*/  IMAD.HI.U32 R7, R3, R78, RZ ;  /* 0x0000004e03077227 */ /* 0x000fe200078e00ff */
[----:B------:R-:W-:-:S02]  /*2170*/  IABS R76, R9 ;  /* 0x00000009004c7213 */ /* 0x000fc40000000000 */
[----:B------:R-:W-:Y:S01]  /*2180*/  ISETP.GE.AND P5, PT, R14, RZ, PT ;  /* 0x000000ff0e00720c */ /* 0x000fe20003fa6270 */
[----:B------:R-:W-:Y:S01]  /*2190*/  @!P4 IMAD.MOV R86, RZ, RZ, -R86 ;  /* 0x000000ffff56c224 */ /* 0x000fe200078e0a56 */
[----:B------:R-:W-:Y:S01]  /*21a0*/  ISETP.GT.U32.AND P4, PT, R2, R80, PT ;  /* 0x000000500200720c */ /* 0x000fe20003f84070 */
[----:B------:R-:W-:Y:S01]  /*21b0*/  IMAD.MOV R7, RZ, RZ, -R7 ;  /* 0x000000ffff077224 */ /* 0x000fe200078e0a07 */
[C---:B------:R-:W-:Y:S01]  /*21c0*/  LOP3.LUT R15, R5.reuse, 0xb0, RZ, 0xfc, !PT ;  /* 0x000000b0050f7812 */ /* 0x040fe200078efcff */
[----:B------:R-:W-:Y:S01]  /*21d0*/  @!P3 IMAD.IADD R34, R34, 0x1, -R2 ;  /* 0x000000012222b824 */ /* 0x000fe200078e0a02 */
[----:B------:R-:W-:Y:S01]  /*21e0*/  LOP3.LUT R14, R5, 0xac, RZ, 0xfc, !PT ;  /* 0x000000ac050e7812 */ /* 0x000fe200078efcff */
[C---:B------:R-:W-:Y:S01]  /*21f0*/  IMAD R78, R2.reuse, R7, R78 ;  /* 0x00000007024e7224 */ /* 0x040fe200078e024e */
[----:B------:R-:W-:Y:S01]  /*2200*/  IABS R66, R15 ;  /* 0x0000000f00427213 */ /* 0x000fe20000000000 */
[----:B------:R-:W-:Y:S01]  /*2210*/  IMAD.HI.U32 R7, R3, R76, RZ ;  /* 0x0000004c03077227 */ /* 0x000fe200078e00ff */
[----:B------:R-:W-:-:S02]  /*2220*/  ISETP.GT.U32.AND P3, PT, R2, R34, PT ;  /* 0x000000220200720c */ /* 0x000fc40003f64070 */
[----:B------:R-:W-:Y:S01]  /*2230*/  IABS R44, R14 ;  /* 0x0000000e002c7213 */ /* 0x000fe20000000000 */
[--C-:B------:R-:W-:Y:S01]  /*2240*/  @!P1 IMAD.IADD R82, R82, 0x1, -R2.reuse ;  /* 0x0000000152529824 */ /* 0x100fe200078e0a02 */
[----:B------:R-:W-:Y:S01]  /*2250*/  ISETP.GT.U32.AND P1, PT, R2, R78, PT ;  /* 0x0000004e0200720c */ /* 0x000fe20003f24070 */
[----:B------:R-:W-:Y:S02]  /*2260*/  @!P4 IMAD.IADD R80, R80, 0x1, -R2 ;  /* 0x000000015050c824 */ /* 0x000fe400078e0a02 */
[----:B------:R-:W-:Y:S01]  /*2270*/  @!P0 IMAD.MOV R30, RZ, RZ, -R30 ;  /* 0x000000ffff1e8224 */ /* 0x000fe200078e0a1e */
[----:B------:R-:W-:Y:S01]  /*2280*/  ISETP.GE.AND P0, PT, R11, RZ, PT ;  /* 0x000000ff0b00720c */ /* 0x000fe20003f06270 */
[----:B------:R-:W-:Y:S01]  /*2290*/  IMAD.MOV R7, RZ, RZ, -R7 ;  /* 0x000000ffff077224 */ /* 0x000fe200078e0a07 */
[C---:B------:R-:W-:Y:S01]  /*22a0*/  ISETP.GT.U32.AND P4, PT, R2.reuse, R80, PT ;  /* 0x000000500200720c */ /* 0x040fe20003f84070 */
[----:B------:R-:W-:Y:S01]  /*22b0*/  @!P6 IMAD.MOV R32, RZ, RZ, -R32 ;  /* 0x000000ffff20e224 */ /* 0x000fe200078e0a20 */
[----:B------:R-:W-:Y:S01]  /*22c0*/  LOP3.LUT R11, R5, 0x8c, RZ, 0xfc, !PT ;  /* 0x0000008c050b7812 */ /* 0x000fe200078efcff */
[----:B------:R-:W-:Y:S01]  /*22d0*/  IMAD R76, R2, R7, R76 ;  /* 0x00000007024c7224 */ /* 0x000fe200078e024c */
[----:B------:R-:W-:Y:S01]  /*22e0*/  ISETP.GE.AND P6, PT, R8, RZ, PT ;  /* 0x000000ff0800720c */ /* 0x000fe20003fc6270 */
[--C-:B------:R-:W-:Y:S01]  /*22f0*/  @!P3 IMAD.IADD R34, R34, 0x1, -R2.reuse ;  /* 0x000000012222b824 */ /* 0x100fe200078e0a02 */
[----:B------:R-:W-:Y:S01]  /*2300*/  IABS R36, R11 ;  /* 0x0000000b00247213 */ /* 0x000fe20000000000 */
[----:B------:R-:W-:Y:S01]  /*2310*/  @!P1 IMAD.IADD R78, R78, 0x1, -R2 ;  /* 0x000000014e4e9824 */ /* 0x000fe200078e0a02 */
[----:B------:R-:W-:Y:S01]  /*2320*/  ISETP.GT.U32.AND P3, PT, R2, R76, PT ;  /* 0x0000004c0200720c */ /* 0x000fe20003f64070 */
[----:B------:R-:W-:Y:S01]  /*2330*/  IMAD.HI.U32 R8, R3, R38, RZ ;  /* 0x0000002603087227 */ /* 0x000fe200078e00ff */
[----:B------:R-:W-:-:S03]  /*2340*/  ISETP.GE.AND P1, PT, R11, RZ, PT ;  /* 0x000000ff0b00720c */ /* 0x000fc60003f26270 */
[----:B------:R-:W-:Y:S01]  /*2350*/  @!P0 IMAD.MOV R82, RZ, RZ, -R82 ;  /* 0x000000ffff528224 */ /* 0x000fe200078e0a52 */
[----:B------:R-:W-:Y:S01]  /*2360*/  ISETP.GT.U32.AND P0, PT, R2, R78, PT ;  /* 0x0000004e0200720c */ /* 0x000fe20003f04070 */
[----:B------:R-:W-:Y:S01]  /*2370*/  @!P4 IMAD.IADD R80, R80, 0x1, -R2 ;  /* 0x000000015050c824 */ /* 0x000fe200078e0a02 */
[----:B------:R-:W-:Y:S01]  /*2380*/  ISETP.GE.AND P4, PT, R9, RZ, PT ;  /* 0x000000ff0900720c */ /* 0x000fe20003f86270 */
[----:B------:R-:W-:Y:S01]  /*2390*/  IMAD.HI.U32 R7, R3, R36, RZ ;  /* 0x0000002403077227 */ /* 0x000fe200078e00ff */
[----:B------:R-:W-:-:S03]  /*23a0*/  LOP3.LUT R9, R5, 0x90, RZ, 0xfc, !PT ;  /* 0x0000009005097812 */ /* 0x000fc600078efcff */
[----:B------:R-:W-:Y:S01]  /*23b0*/  @!P3 IMAD.IADD R76, R76, 0x1, -R2 ;  /* 0x000000014c4cb824 */ /* 0x000fe200078e0a02 */
[----:B------:R-:W-:Y:S01]  /*23c0*/  IABS R74, R9 ;  /* 0x00000009004a7213 */ /* 0x000fe20000000000 */
[----:B------:R-:W-:Y:S01]  /*23d0*/  @!P2 IMAD.MOV R34, RZ, RZ, -R34 ;  /* 0x000000ffff22a224 */ /* 0x000fe200078e0a22 */
[----:B------:R-:W-:Y:S01]  /*23e0*/  ISETP.GE.AND P2, PT, R9, RZ, PT ;  /* 0x000000ff0900720c */ /* 0x000fe20003f46270 */
[----:B------:R-:W-:Y:S01]  /*23f0*/  IMAD.MOV R7, RZ, RZ, -R7 ;  /* 0x000000ffff077224 */ /* 0x000fe200078e0a07 */
[C---:B------:R-:W-:Y:S01]  /*2400*/  ISETP.GT.U32.AND P3, PT, R2.reuse, R76, PT ;  /* 0x0000004c0200720c */ /* 0x040fe20003f64070 */
[----:B------:R-:W-:Y:S01]  /*2410*/  IMAD.MOV R9, RZ, RZ, -R8 ;  /* 0x000000ffff097224 */ /* 0x000fe200078e0a08 */
[----:B------:R-:W-:Y:S01]  /*2420*/  LOP3.LUT R8, R5, 0x98, RZ, 0xfc, !PT ;  /* 0x0000009805087812 */ /* 0x000fe200078efcff */
[----:B------:R-:W-:Y:S02]  /*2430*/  IMAD R36, R2, R7, R36 ;  /* 0x0000000702247224 */ /* 0x000fe400078e0224 */
[----:B------:R-:W-:Y:S01]  /*2440*/  IMAD.HI.U32 R7, R3, R74, RZ ;  /* 0x0000004a03077227 */ /* 0x000fe200078e00ff */
[----:B------:R-:W-:-:S03]  /*2450*/  IABS R72, R8 ;  /* 0x0000000800487213 */ /* 0x000fc60000000000 */
[----:B------:R-:W-:Y:S01]  /*2460*/  @!P0 IMAD.IADD R78, R78, 0x1, -R2 ;  /* 0x000000014e4e8824 */ /* 0x000fe200078e0a02 */
[----:B------:R-:W-:Y:S01]  /*2470*/  ISETP.GE.AND P0, PT, R13, RZ, PT ;  /* 0x000000ff0d00720c */ /* 0x000fe20003f06270 */
[C---:B------:R-:W-:Y:S01]  /*2480*/  IMAD R38, R2.reuse, R9, R38 ;  /* 0x0000000902267224 */ /* 0x040fe200078e0226 */
[----:B------:R-:W-:Y:S01]  /*2490*/  LOP3.LUT R13, R5, 0xa0, RZ, 0xfc, !PT ;  /* 0x000000a0050d7812 */ /* 0x000fe200078efcff */
[----:B------:R-:W-:Y:S02]  /*24a0*/  IMAD.MOV R7, RZ, RZ, -R7 ;  /* 0x000000ffff077224 */ /* 0x000fe400078e0a07 */
[----:B------:R-:W-:Y:S01]  /*24b0*/  @!P6 IMAD.MOV R78, RZ, RZ, -R78 ;  /* 0x000000ffff4ee224 */ /* 0x000fe200078e0a4e */
[C---:B------:R-:W-:Y:S01]  /*24c0*/  ISETP.GT.U32.AND P6, PT, R2.reuse, R38, PT ;  /* 0x000000260200720c */ /* 0x040fe20003fc4070 */
[C---:B------:R-:W-:Y:S01]  /*24d0*/  IMAD R74, R2.reuse, R7, R74 ;  /* 0x00000007024a7224 */ /* 0x040fe200078e024a */
[----:B------:R-:W-:Y:S01]  /*24e0*/  IABS R70, R13 ;  /* 0x0000000d00467213 */ /* 0x000fe20000000000 */
[----:B------:R-:W-:Y:S01]  /*24f0*/  @!P5 IMAD.MOV R80, RZ, RZ, -R80 ;  /* 0x000000ffff50d224 */ /* 0x000fe200078e0a50 */
[----:B------:R-:W-:Y:S01]  /*2500*/  ISETP.GT.U32.AND P5, PT, R2, R36, PT ;  /* 0x000000240200720c */ /* 0x000fe20003fa4070 */
[----:B------:R-:W-:Y:S01]  /*2510*/  @!P3 IMAD.IADD R76, R76, 0x1, -R2 ;  /* 0x000000014c4cb824 */ /* 0x000fe200078e0a02 */
[----:B------:R-:W-:Y:S01]  /*2520*/  ISETP.GT.U32.AND P3, PT, R2, R74, PT ;  /* 0x0000004a0200720c */ /* 0x000fe20003f64070 */
[----:B------:R-:W-:-:S04]  /*2530*/  IMAD.HI.U32 R7, R3, R72, RZ ;  /* 0x0000004803077227 */ /* 0x000fc800078e00ff */
[----:B------:R-:W-:Y:S01]  /*2540*/  @!P4 IMAD.MOV R76, RZ, RZ, -R76 ;  /* 0x000000ffff4cc224 */ /* 0x000fe200078e0a4c */
[----:B------:R-:W-:Y:S01]  /*2550*/  ISETP.GE.AND P4, PT, R8, RZ, PT ;  /* 0x000000ff0800720c */ /* 0x000fe20003f86270 */
[--C-:B------:R-:W-:Y:S02]  /*2560*/  @!P6 IMAD.IADD R38, R38, 0x1, -R2.reuse ;  /* 0x000000012626e824 */ /* 0x100fe400078e0a02 */
[----:B------:R-:W-:Y:S02]  /*2570*/  IMAD.MOV R9, RZ, RZ, -R7 ;  /* 0x000000ffff097224 */ /* 0x000fe400078e0a07 */
[--C-:B------:R-:W-:Y:S01]  /*2580*/  @!P5 IMAD.IADD R36, R36, 0x1, -R2.reuse ;  /* 0x000000012424d824 */ /* 0x100fe200078e0a02 */
[----:B------:R-:W-:Y:S01]  /*2590*/  ISETP.GT.U32.AND P6, PT, R2, R38, PT ;  /* 0x000000260200720c */ /* 0x000fe20003fc4070 */
[----:B------:R-:W-:Y:S02]  /*25a0*/  @!P3 IMAD.IADD R74, R74, 0x1, -R2 ;  /* 0x000000014a4ab824 */ /* 0x000fe400078e0a02 */
[----:B------:R-:W-:Y:S01]  /*25b0*/  IMAD.HI.U32 R8, R3, R70, RZ ;  /* 0x0000004603087227 */ /* 0x000fe200078e00ff */
[----:B------:R-:W-:-:S02]  /*25c0*/  ISETP.GT.U32.AND P5, PT, R2, R36, PT ;  /* 0x000000240200720c */ /* 0x000fc40003fa4070 */
[----:B------:R-:W-:Y:S01]  /*25d0*/  ISETP.GT.U32.AND P3, PT, R2, R74, PT ;  /* 0x0000004a0200720c */ /* 0x000fe20003f64070 */
[----:B------:R-:W-:Y:S02]  /*25e0*/  VIADD R11, R4, 0x9c ;  /* 0x0000009c040b7836 */ /* 0x000fe40000000000 */
[----:B------:R-:W-:Y:S02]  /*25f0*/  IMAD R72, R2, R9, R72 ;  /* 0x0000000902487224 */ /* 0x000fe400078e0248 */
[----:B------:R-:W-:Y:S01]  /*2600*/  IMAD.MOV R9, RZ, RZ, -R8 ;  /* 0x000000ffff097224 */ /* 0x000fe200078e0a08 */
[----:B------:R-:W-:Y:S01]  /*2610*/  IABS R40, R11 ;  /* 0x0000000b00287213 */ /* 0x000fe20000000000 */
[----:B------:R-:W-:Y:S02]  /*2620*/  @!P6 IMAD.IADD R38, R38, 0x1, -R2 ;  /* 0x000000012626e824 */ /* 0x000fe400078e0a02 */
[----:B------:R-:W-:Y:S02]  /*2630*/  IMAD R70, R2, R9, R70 ;  /* 0x0000000902467224 */ /* 0x000fe400078e0246 */
[----:B------:R-:W-:-:S02]  /*2640*/  @!P0 IMAD.MOV R38, RZ, RZ, -R38 ;  /* 0x000000ffff268224 */ /* 0x000fc400078e0a26 */
[----:B------:R-:W-:Y:S01]  /*2650*/  IMAD.HI.U32 R7, R3, R40, RZ ;  /* 0x0000002803077227 */ /* 0x000fe200078e00ff */
[----:B------:R-:W-:-:S03]  /*2660*/  ISETP.GT.U32.AND P0, PT, R2, R70, PT ;  /* 0x000000460200720c */ /* 0x000fc60003f04070 */
[--C-:B------:R-:W-:Y:S01]  /*2670*/  @!P5 IMAD.IADD R36, R36, 0x1, -R2.reuse ;  /* 0x000000012424d824 */ /* 0x100fe200078e0a02 */
[----:B------:R-:W-:Y:S01]  /*2680*/  ISETP.GE.AND P5, PT, R11, RZ, PT ;  /* 0x000000ff0b00720c */ /* 0x000fe20003fa6270 */
[----:B------:R-:W-:Y:S01]  /*2690*/  @!P3 IMAD.IADD R74, R74, 0x1, -R2 ;  /* 0x000000014a4ab824 */ /* 0x000fe200078e0a02 */
[C---:B------:R-:W-:Y:S01]  /*26a0*/  ISETP.GT.U32.AND P3, PT, R2.reuse, R72, PT ;  /* 0x000000480200720c */ /* 0x040fe20003f64070 */
[----:B------:R-:W-:Y:S02]  /*26b0*/  IMAD.MOV R7, RZ, RZ, -R7 ;  /* 0x000000ffff077224 */ /* 0x000fe400078e0a07 */
[----:B------:R-:W-:Y:S01]  /*26c0*/  @!P1 IMAD.MOV R36, RZ, RZ, -R36 ;  /* 0x000000ffff249224 */ /* 0x000fe200078e0a24 */
[----:B------:R-:W-:Y:S01]  /*26d0*/  ISETP.GE.AND P1, PT, R13, RZ, PT ;  /* 0x000000ff0d00720c */ /* 0x000fe20003f26270 */
[----:B------:R-:W-:Y:S01]  /*26e0*/  IMAD R40, R2, R7, R40 ;  /* 0x0000000702287224 */ /* 0x000fe200078e0228 */
[C---:B------:R-:W-:Y:S01]  /*26f0*/  LOP3.LUT R7, R5.reuse, 0xa4, RZ, 0xfc, !PT ;  /* 0x000000a405077812 */ /* 0x040fe200078efcff */
[----:B------:R-:W-:Y:S01]  /*2700*/  @!P0 IMAD.IADD R70, R70, 0x1, -R2 ;  /* 0x0000000146468824 */ /* 0x000fe200078e0a02 */
[----:B------:R-:W-:Y:S01]  /*2710*/  LOP3.LUT R13, R5, 0xa8, RZ, 0xfc, !PT ;  /* 0x000000a8050d7812 */ /* 0x000fe200078efcff */
[----:B------:R-:W-:Y:S01]  /*2720*/  @!P2 IMAD.MOV R74, RZ, RZ, -R74 ;  /* 0x000000ffff4aa224 */ /* 0x000fe200078e0a4a */
[----:B------:R-:W-:-:S02]  /*2730*/  IABS R42, R7 ;  /* 0x00000007002a7213 */ /* 0x000fc40000000000 */
[----:B------:R-:W-:Y:S01]  /*2740*/  IABS R68, R13 ;  /* 0x0000000d00447213 */ /* 0x000fe20000000000 */
[----:B------:R-:W-:Y:S01]  /*2750*/  @!P3 IMAD.IADD R72, R72, 0x1, -R2 ;  /* 0x000000014848b824 */ /* 0x000fe200078e0a02 */
[C---:B------:R-:W-:Y:S02]  /*2760*/  ISETP.GT.U32.AND P2, PT, R2.reuse, R40, PT ;  /* 0x000000280200720c */ /* 0x040fe40003f44070 */
[----:B------:R-:W-:Y:S01]  /*2770*/  ISETP.GE.AND P6, PT, R7, RZ, PT ;  /* 0x000000ff0700720c */ /* 0x000fe20003fc6270 */
[C---:B------:R-:W-:Y:S01]  /*2780*/  IMAD.HI.U32 R7, R3.reuse, R42, RZ ;  /* 0x0000002a03077227 */ /* 0x040fe200078e00ff */
[C---:B------:R-:W-:Y:S02]  /*2790*/  ISETP.GT.U32.AND P0, PT, R2.reuse, R70, PT ;  /* 0x000000460200720c */ /* 0x040fe40003f04070 */
[----:B------:R-:W-:Y:S01]  /*27a0*/  ISETP.GT.U32.AND P3, PT, R2, R72, PT ;  /* 0x000000480200720c */ /* 0x000fe20003f64070 */
[----:B------:R-:W-:-:S04]  /*27b0*/  IMAD.HI.U32 R8, R3, R68, RZ ;  /* 0x0000004403087227 */ /* 0x000fc800078e00ff */
[----:B------:R-:W-:Y:S02]  /*27c0*/  IMAD.MOV R9, RZ, RZ, -R7 ;  /* 0x000000ffff097224 */ /* 0x000fe400078e0a07 */
[----:B------:R-:W-:Y:S02]  /*27d0*/  IMAD.MOV R11, RZ, RZ, -R8 ;  /* 0x000000ffff0b7224 */ /* 0x000fe400078e0a08 */
[----:B------:R-:W-:-:S04]  /*27e0*/  IMAD.HI.U32 R8, R3, R66, RZ ;  /* 0x0000004203087227 */ /* 0x000fc800078e00ff */
[----:B------:R-:W-:Y:S02]  /*27f0*/  IMAD R42, R2, R9, R42 ;  /* 0x00000009022a7224 */ /* 0x000fe400078e022a */
[----:B------:R-:W-:Y:S02]  /*2800*/  IMAD.MOV R9, RZ, RZ, -R8 ;  /* 0x000000ffff097224 */ /* 0x000fe400078e0a08 */
[----:B------:R-:W-:Y:S02]  /*2810*/  @!P2 IMAD.IADD R40, R40, 0x1, -R2 ;  /* 0x000000012828a824 */ /* 0x000fe400078e0a02 */
[----:B------:R-:W-:Y:S01]  /*2820*/  IMAD R66, R2, R9, R66 ;  /* 0x0000000902427224 */ /* 0x000fe200078e0242 */
[C---:B------:R-:W-:Y:S01]  /*2830*/  LOP3.LUT R9, R5.reuse, 0xb8, RZ, 0xfc, !PT ;  /* 0x000000b805097812 */ /* 0x040fe200078efcff */
[--C-:B------:R-:W-:Y:S01]  /*2840*/  @!P0 IMAD.IADD R70, R70, 0x1, -R2.reuse ;  /* 0x0000000146468824 */ /* 0x100fe200078e0a02 */
[----:B------:R-:W-:Y:S01]  /*2850*/  ISETP.GT.U32.AND P2, PT, R2, R40, PT ;  /* 0x000000280200720c */ /* 0x000fe20003f44070 */
[----:B------:R-:W-:Y:S01]  /*2860*/  @!P3 IMAD.IADD R72, R72, 0x1, -R2 ;  /* 0x000000014848b824 */ /* 0x000fe200078e0a02 */
[----:B------:R-:W-:Y:S01]  /*2870*/  IABS R46, R9 ;  /* 0x00000009002e7213 */ /* 0x000fe20000000000 */
        /* <DEDUP_REMOVED lines=9> */
[----:B------:R-:W-:Y:S02]  /*2910*/  IMAD.MOV R7, RZ, RZ, -R7 ;  /* 0x000000ffff077224 */ /* 0x000fe400078e0a07 */
[----:B------:R-:W-:Y:S01]  /*2920*/  @!P2 IMAD.IADD R40, R40, 0x1, -R2 ;  /* 0x000000012828a824 */ /* 0x000fe200078e0a02 */
[C---:B------:R-:W-:Y:S01]  /*2930*/  ISETP.GT.U32.AND P2, PT, R2.reuse, R42, PT ;  /* 0x0000002a0200720c */ /* 0x040fe20003f44070 */
[----:B------:R-:W-:Y:S02]  /*2940*/  IMAD R44, R2, R7, R44 ;  /* 0x00000007022c7224 */ /* 0x000fe400078e022c */
[----:B------:R-:W-:-:S03]  /*2950*/  IMAD.HI.U32 R7, R3, R64, RZ ;  /* 0x0000004003077227 */ /* 0x000fc600078e00ff */
[----:B------:R-:W-:Y:S01]  /*2960*/  ISETP.GT.U32.AND P0, PT, R2, R44, PT ;  /* 0x0000002c0200720c */ /* 0x000fe20003f04070 */
[--C-:B------:R-:W-:Y:S02]  /*2970*/  @!P1 IMAD.IADD R66, R66, 0x1, -R2.reuse ;  /* 0x0000000142429824 */ /* 0x100fe400078e0a02 */
[----:B------:R-:W-:Y:S02]  /*2980*/  IMAD.MOV R7, RZ, RZ, -R7 ;  /* 0x000000ffff077224 */ /* 0x000fe400078e0a07 */
[----:B------:R-:W-:Y:S01]  /*2990*/  @!P4 IMAD.IADD R68, R68, 0x1, -R2 ;  /* 0x000000014444c824 */ /* 0x000fe200078e0a02 */
[C---:B------:R-:W-:Y:S01]  /*29a0*/  ISETP.GT.U32.AND P1, PT, R2.reuse, R66, PT ;  /* 0x000000420200720c */ /* 0x040fe20003f24070 */
[C---:B------:R-:W-:Y:S02]  /*29b0*/  IMAD R64, R2.reuse, R7, R64 ;  /* 0x0000000702407224 */ /* 0x040fe400078e0240 */
[----:B------:R-:W-:Y:S01]  /*29c0*/  IMAD.HI.U32 R7, R3, R46, RZ ;  /* 0x0000002e03077227 */ /* 0x000fe200078e00ff */
[----:B------:R-:W-:-:S03]  /*29d0*/  ISETP.GT.U32.AND P4, PT, R2, R68, PT ;  /* 0x000000440200720c */ /* 0x000fc60003f84070 */
[----:B------:R-:W-:Y:S02]  /*29e0*/  IMAD.MOV R7, RZ, RZ, -R7 ;  /* 0x000000ffff077224 */ /* 0x000fe400078e0a07 */
[--C-:B------:R-:W-:Y:S02]  /*29f0*/  @!P2 IMAD.IADD R42, R42, 0x1, -R2.reuse ;  /* 0x000000012a2aa824 */ /* 0x100fe400078e0a02 */
[----:B------:R-:W-:Y:S02]  /*2a00*/  @!P0 IMAD.IADD R44, R44, 0x1, -R2 ;  /* 0x000000012c2c8824 */ /* 0x000fe400078e0a02 */
[C---:B------:R-:W-:Y:S01]  /*2a10*/  IMAD R46, R2.reuse, R7, R46 ;  /* 0x00000007022e7224 */ /* 0x040fe200078e022e */
[----:B------:R-:W-:Y:S01]  /*2a20*/  ISETP.GT.U32.AND P2, PT, R2, R42, PT ;  /* 0x0000002a0200720c */ /* 0x000fe20003f44070 */
[----:B------:R-:W-:Y:S01]  /*2a30*/  @!P1 IMAD.IADD R66, R66, 0x1, -R2 ;  /* 0x0000000142429824 */ /* 0x000fe200078e0a02 */
[C---:B------:R-:W-:Y:S01]  /*2a40*/  ISETP.GT.U32.AND P0, PT, R2.reuse, R44, PT ;  /* 0x0000002c0200720c */ /* 0x040fe20003f04070 */
[----:B------:R-:W-:Y:S01]  /*2a50*/  @!P5 IMAD.MOV R40, RZ, RZ, -R40 ;  /* 0x000000ffff28d224 */ /* 0x000fe200078e0a28 */
[----:B------:R-:W-:Y:S01]  /*2a60*/  ISETP.GT.U32.AND P1, PT, R2, R46, PT ;  /* 0x0000002e0200720c */ /* 0x000fe20003f24070 */
[----:B------:R-:W-:Y:S01]  /*2a70*/  VIADD R13, R4, 0xbc ;  /* 0x000000bc040d7836 */ /* 0x000fe20000000000 */
[----:B------:R-:W-:Y:S01]  /*2a80*/  ISETP.GE.AND P5, PT, R14, RZ, PT ;  /* 0x000000ff0e00720c */ /* 0x000fe20003fa6270 */
[----:B------:R-:W-:Y:S01]  /*2a90*/  @!P4 IMAD.IADD R68, R68, 0x1, -R2 ;  /* 0x000000014444c824 */ /* 0x000fe200078e0a02 */
[----:B------:R-:W-:-:S02]  /*2aa0*/  ISETP.GT.U32.AND P4, PT, R2, R64, PT ;  /* 0x000000400200720c */ /* 0x000fc40003f84070 */
[----:B------:R-:W-:Y:S01]  /*2ab0*/  IABS R62, R13 ;  /* 0x0000000d003e7213 */ /* 0x000fe20000000000 */
[----:B------:R-:W-:Y:S01]  /*2ac0*/  @!P3 IMAD.MOV R68, RZ, RZ, -R68 ;  /* 0x000000ffff44b224 */ /* 0x000fe200078e0a44 */
[----:B------:R-:W-:Y:S01]  /*2ad0*/  LOP3.LUT R7, R5, 0xc0, RZ, 0xfc, !PT ;  /* 0x000000c005077812 */ /* 0x000fe200078efcff */
[--C-:B------:R-:W-:Y:S01]  /*2ae0*/  @!P2 IMAD.IADD R42, R42, 0x1, -R2.reuse ;  /* 0x000000012a2aa824 */ /* 0x100fe200078e0a02 */
[----:B------:R-:W-:Y:S01]  /*2af0*/  ISETP.GE.AND P2, PT, R15, RZ, PT ;  /* 0x000000ff0f00720c */ /* 0x000fe20003f46270 */
[----:B------:R-:W-:Y:S01]  /*2b00*/  IMAD.HI.U32 R8, R3, R62, RZ ;  /* 0x0000003e03087227 */ /* 0x000fe200078e00ff */
[----:B------:R-:W-:Y:S02]  /*2b10*/  IABS R60, R7 ;  /* 0x00000007003c7213 */ /* 0x000fe40000000000 */
[----:B------:R-:W-:Y:S01]  /*2b20*/  ISETP.GE.AND P3, PT, R9, RZ, PT ;  /* 0x000000ff0900720c */ /* 0x000fe20003f66270 */
[--C-:B------:R-:W-:Y:S01]  /*2b30*/  @!P0 IMAD.IADD R44, R44, 0x1, -R2.reuse ;  /* 0x000000012c2c8824 */ /* 0x100fe200078e0a02 */
[----:B------:R-:W-:Y:S01]  /*2b40*/  ISETP.GE.AND P0, PT, R13, RZ, PT ;  /* 0x000000ff0d00720c */ /* 0x000fe20003f06270 */
[----:B------:R-:W-:Y:S01]  /*2b50*/  @!P1 IMAD.IADD R46, R46, 0x1, -R2 ;  /* 0x000000012e2e9824 */ /* 0x000fe200078e0a02 */
[C---:B------:R-:W-:Y:S01]  /*2b60*/  LOP3.LUT R13, R5.reuse, 0xcc, RZ, 0xfc, !PT ;  /* 0x000000cc050d7812 */ /* 0x040fe200078efcff */
[----:B------:R-:W-:Y:S01]  /*2b70*/  IMAD.MOV R9, RZ, RZ, -R8 ;  /* 0x000000ffff097224 */ /* 0x000fe200078e0a08 */
[----:B------:R-:W-:Y:S01]  /*2b80*/  LOP3.LUT R8, R5, 0xc4, RZ, 0xfc, !PT ;  /* 0x000000c405087812 */ /* 0x000fe200078efcff */
[----:B------:R-:W-:Y:S01]  /*2b90*/  @!P4 IMAD.IADD R64, R64, 0x1, -R2 ;  /* 0x000000014040c824 */ /* 0x000fe200078e0a02 */
[C---:B------:R-:W-:Y:S01]  /*2ba0*/  ISETP.GT.U32.AND P1, PT, R2.reuse, R46, PT ;  /* 0x0000002e0200720c */ /* 0x040fe20003f24070 */
[----:B------:R-:W-:Y:S01]  /*2bb0*/  @!P5 IMAD.MOV R44, RZ, RZ, -R44 ;  /* 0x000000ffff2cd224 */ /* 0x000fe200078e0a2c */
[----:B------:R-:W-:Y:S01]  /*2bc0*/  ISETP.GE.AND P5, PT, R7, RZ, PT ;  /* 0x000000ff0700720c */ /* 0x000fe20003fa6270 */
[----:B------:R-:W-:Y:S01]  /*2bd0*/  IMAD.HI.U32 R7, R3, R60, RZ ;  /* 0x0000003c03077227 */ /* 0x000fe200078e00ff */
[----:B------:R-:W-:-:S02]  /*2be0*/  ISETP.GT.U32.AND P4, PT, R2, R64, PT ;  /* 0x000000400200720c */ /* 0x000fc40003f84070 */
[----:B------:R-:W-:Y:S01]  /*2bf0*/  IABS R48, R8 ;  /* 0x0000000800307213 */ /* 0x000fe20000000000 */
[----:B------:R-:W-:Y:S01]  /*2c00*/  IMAD.MOV R7, RZ, RZ, -R7 ;  /* 0x000000ffff077224 */ /* 0x000fe200078e0a07 */
[----:B------:R-:W-:Y:S01]  /*2c10*/  IABS R56, R13 ;  /* 0x0000000d00387213 */ /* 0x000fe20000000000 */
[----:B------:R-:W-:Y:S01]  /*2c20*/  @!P6 IMAD.MOV R42, RZ, RZ, -R42 ;  /* 0x000000ffff2ae224 */ /* 0x000fe200078e0a2a */
[----:B------:R-:W-:Y:S01]  /*2c30*/  ISETP.GE.AND P6, PT, R11, RZ, PT ;  /* 0x000000ff0b00720c */ /* 0x000fe20003fc6270 */
[----:B------:R-:W-:Y:S01]  /*2c40*/  @!P2 IMAD.MOV R66, RZ, RZ, -R66 ;  /* 0x000000ffff42a224 */ /* 0x000fe200078e0a42 */
[----:B------:R-:W-:Y:S01]  /*2c50*/  ISETP.GE.AND P2, PT, R8, RZ, PT ;  /* 0x000000ff0800720c */ /* 0x000fe20003f46270 */
[----:B------:R-:W-:Y:S01]  /*2c60*/  IMAD.HI.U32 R8, R3, R48, RZ ;  /* 0x0000003003087227 */ /* 0x000fe200078e00ff */
[C---:B------:R-:W-:Y:S02]  /*2c70*/  LOP3.LUT R11, R5.reuse, 0xc8, RZ, 0xfc, !PT ;  /* 0x000000c8050b7812 */ /* 0x040fe400078efcff */
[C---:B------:R-:W-:Y:S01]  /*2c80*/  LOP3.LUT R14, R5.reuse, 0xd0, RZ, 0xfc, !PT ;  /* 0x000000d0050e7812 */ /* 0x040fe200078efcff */
[C---:B------:R-:W-:Y:S01]  /*2c90*/  IMAD R60, R2.reuse, R7, R60 ;  /* 0x00000007023c7224 */ /* 0x040fe200078e023c */
[----:B------:R-:W-:Y:S01]  /*2ca0*/  IABS R58, R11 ;  /* 0x0000000b003a7213 */ /* 0x000fe20000000000 */
[----:B------:R-:W-:Y:S01]  /*2cb0*/  IMAD R62, R2, R9, R62 ;  /* 0x00000009023e7224 */ /* 0x000fe200078e023e */
[----:B------:R-:W-:Y:S01]  /*2cc0*/  IABS R50, R14 ;  /* 0x0000000e00327213 */ /* 0x000fe20000000000 */
[----:B------:R-:W-:Y:S01]  /*2cd0*/  IMAD.MOV R9, RZ, RZ, -R8 ;  /* 0x000000ffff097224 */ /* 0x000fe200078e0a08 */
[----:B------:R-:W-:Y:S01]  /*2ce0*/  LOP3.LUT R15, R5, 0xd4, RZ, 0xfc, !PT ;  /* 0x000000d4050f7812 */ /* 0x000fe200078efcff */
[--C-:B------:R-:W-:Y:S01]  /*2cf0*/  @!P1 IMAD.IADD R46, R46, 0x1, -R2.reuse ;  /* 0x000000012e2e9824 */ /* 0x100fe200078e0a02 */
[----:B------:R-:W-:Y:S01]  /*2d00*/  ISETP.GT.U32.AND P1, PT, R2, R60, PT ;  /* 0x0000003c0200720c */ /* 0x000fe20003f24070 */
[----:B------:R-:W-:Y:S01]  /*2d10*/  @!P4 IMAD.IADD R64, R64, 0x1, -R2 ;  /* 0x000000014040c824 */ /* 0x000fe200078e0a02 */
[C---:B------:R-:W-:Y:S01]  /*2d20*/  ISETP.GT.U32.AND P4, PT, R2.reuse, R62, PT ;  /* 0x0000003e0200720c */ /* 0x040fe20003f84070 */
[----:B------:R-:W-:Y:S01]  /*2d30*/  IMAD R48, R2, R9, R48 ;  /* 0x0000000902307224 */ /* 0x000fe200078e0230 */
[----:B------:R-:W-:Y:S01]  /*2d40*/  IABS R54, R15 ;  /* 0x0000000f00367213 */ /* 0x000fe20000000000 */
[----:B------:R-:W-:-:S02]  /*2d50*/  @!P6 IMAD.MOV R64, RZ, RZ, -R64 ;  /* 0x000000ffff40e224 */ /* 0x000fc400078e0a40 */
[----:B------:R-:W-:Y:S01]  /*2d60*/  IMAD.HI.U32 R7, R3, R58, RZ ;  /* 0x0000003a03077227 */ /* 0x000fe200078e00ff */
[----:B------:R-:W-:-:S03]  /*2d70*/  ISETP.GT.U32.AND P6, PT, R2, R48, PT ;  /* 0x000000300200720c */ /* 0x000fc60003fc4070 */
[----:B------:R-:W-:Y:S02]  /*2d80*/  IMAD.MOV R7, RZ, RZ, -R7 ;  /* 0x000000ffff077224 */ /* 0x000fe400078e0a07 */
[----:B------:R-:W-:Y:S02]  /*2d90*/  @!P1 IMAD.IADD R60, R60, 0x1, -R2 ;  /* 0x000000013c3c9824 */ /* 0x000fe400078e0a02 */
[----:B------:R-:W-:-:S03]  /*2da0*/  IMAD.HI.U32 R8, R3, R56, RZ ;  /* 0x0000003803087227 */ /* 0x000fc600078e00ff */
[C---:B------:R-:W-:Y:S01]  /*2db0*/  ISETP.GT.U32.AND P1, PT, R2.reuse, R60, PT ;  /* 0x0000003c0200720c */ /* 0x040fe20003f24070 */
[----:B------:R-:W-:Y:S02]  /*2dc0*/  IMAD R58, R2, R7, R58 ;  /* 0x00000007023a7224 */ /* 0x000fe400078e023a */
[----:B------:R-:W-:Y:S02]  /*2dd0*/  @!P6 IMAD.IADD R48, R48, 0x1, -R2 ;  /* 0x000000013030e824 */ /* 0x000fe400078e0a02 */
[----:B------:R-:W-:Y:S02]  /*2de0*/  IMAD.MOV R9, RZ, RZ, -R8 ;  /* 0x000000ffff097224 */ /* 0x000fe400078e0a08 */
[----:B------:R-:W-:Y:S01]  /*2df0*/  IMAD.HI.U32 R7, R3, R50, RZ ;  /* 0x0000003203077227 */ /* 0x000fe200078e00ff */
[----:B------:R-:W-:-:S03]  /*2e00*/  ISETP.GT.U32.AND P6, PT, R2, R48, PT ;  /* 0x000000300200720c */ /* 0x000fc60003fc4070 */
[----:B------:R-:W-:Y:S02]  /*2e10*/  IMAD R56, R2, R9, R56 ;  /* 0x0000000902387224 */ /* 0x000fe400078e0238 */
[--C-:B------:R-:W-:Y:S01]  /*2e20*/  @!P1 IMAD.IADD R60, R60, 0x1, -R2.reuse ;  /* 0x000000013c3c9824 */ /* 0x100fe200078e0a02 */
[----:B------:R-:W-:Y:S01]  /*2e30*/  ISETP.GT.U32.AND P1, PT, R2, R58, PT ;  /* 0x0000003a0200720c */ /* 0x000fe20003f24070 */
[----:B------:R-:W-:Y:S02]  /*2e40*/  IMAD.MOV R9, RZ, RZ, -R7 ;  /* 0x000000ffff097224 */ /* 0x000fe400078e0a07 */
[----:B------:R-:W-:Y:S02]  /*2e50*/  @!P4 IMAD.IADD R62, R62, 0x1, -R2 ;  /* 0x000000013e3ec824 */ /* 0x000fe400078e0a02 */
[----:B------:R-:W-:-:S03]  /*2e60*/  IMAD.HI.U32 R7, R3, R54, RZ ;  /* 0x0000003603077227 */ /* 0x000fc600078e00ff */
[----:B------:R-:W-:Y:S01]  /*2e70*/  ISETP.GT.U32.AND P4, PT, R2, R62, PT ;  /* 0x0000003e0200720c */ /* 0x000fe20003f84070 */
[----:B------:R-:W-:Y:S01]  /*2e80*/  @!P6 IMAD.IADD R48, R48, 0x1, -R2 ;  /* 0x000000013030e824 */ /* 0x000fe200078e0a02 */
[C---:B------:R-:W-:Y:S01]  /*2e90*/  ISETP.GT.U32.AND P6, PT, R2.reuse, R56, PT ;  /* 0x000000380200720c */ /* 0x040fe20003fc4070 */
[----:B------:R-:W-:Y:S02]  /*2ea0*/  IMAD R50, R2, R9, R50 ;  /* 0x0000000902327224 */ /* 0x000fe400078e0232 */
[----:B------:R-:W-:Y:S01]  /*2eb0*/  @!P3 IMAD.MOV R46, RZ, RZ, -R46 ;  /* 0x000000ffff2eb224 */ /* 0x000fe200078e0a2e */
[----:B------:R-:W-:Y:S01]  /*2ec0*/  ISETP.GE.AND P3, PT, R11, RZ, PT ;  /* 0x000000ff0b00720c */ /* 0x000fe20003f66270 */
[----:B------:R-:W-:Y:S02]  /*2ed0*/  IMAD.MOV R11, RZ, RZ, -R7 ;  /* 0x000000ffff0b7224 */ /* 0x000fe400078e0a07 */
[----:B------:R-:W-:Y:S01]  /*2ee0*/  @!P1 IMAD.IADD R58, R58, 0x1, -R2 ;  /* 0x000000013a3a9824 */ /* 0x000fe200078e0a02 */
[C---:B------:R-:W-:Y:S01]  /*2ef0*/  ISETP.GT.U32.AND P1, PT, R2.reuse, R50, PT ;  /* 0x000000320200720c */ /* 0x040fe20003f24070 */
[----:B------:R-:W-:Y:S01]  /*2f00*/  IMAD R54, R2, R11, R54 ;  /* 0x0000000b02367224 */ /* 0x000fe200078e0236 */
[----:B------:R-:W-:Y:S01]  /*2f10*/  LOP3.LUT R11, R5, 0xe4, RZ, 0xfc, !PT ;  /* 0x000000e4050b7812 */ /* 0x000fe200078efcff */
[----:B------:R-:W-:-:S03]  /*2f20*/  IMAD.HI.U32 R8, R3, R52, RZ ;  /* 0x0000003403087227 */ /* 0x000fc600078e00ff */
[----:B------:R-:W-:Y:S01]  /*2f30*/  IABS R172, R11 ;  /* 0x0000000b00ac7213 */ /* 0x000fe20000000000 */
[--C-:B------:R-:W-:Y:S01]  /*2f40*/  @!P6 IMAD.IADD R56, R56, 0x1, -R2.reuse ;  /* 0x000000013838e824 */ /* 0x100fe200078e0a02 */
[----:B------:R-:W-:Y:S01]  /*2f50*/  ISETP.GT.U32.AND P6, PT, R2, R54, PT ;  /* 0x000000360200720c */ /* 0x000fe20003fc4070 */
[----:B------:R-:W-:Y:S01]  /*2f60*/  @!P4 IMAD.IADD R62, R62, 0x1, -R2 ;  /* 0x000000013e3ec824 */ /* 0x000fe200078e0a02 */
[----:B------:R-:W-:Y:S01]  /*2f70*/  ISETP.GE.AND P4, PT, R13, RZ, PT ;  /* 0x000000ff0d00720c */ /* 0x000fe20003f86270 */
[----:B------:R-:W-:Y:S02]  /*2f80*/  IMAD.MOV R13, RZ, RZ, -R8 ;  /* 0x000000ffff0d7224 */ /* 0x000fe400078e0a08 */
[----:B------:R-:W-:Y:S01]  /*2f90*/  @!P1 IMAD.IADD R50, R50, 0x1, -R2 ;  /* 0x0000000132329824 */ /* 0x000fe200078e0a02 */
[C---:B------:R-:W-:Y:S01]  /*2fa0*/  ISETP.GT.U32.AND P1, PT, R2.reuse, R58, PT ;  /* 0x0000003a0200720c */ /* 0x040fe20003f24070 */
[C---:B------:R-:W-:Y:S01]  /*2fb0*/  IMAD R52, R2.reuse, R13, R52 ;  /* 0x0000000d02347224 */ /* 0x040fe200078e0234 */
[----:B------:R-:W-:Y:S01]  /*2fc0*/  LOP3.LUT R13, R5, 0xe8, RZ, 0xfc, !PT ;  /* 0x000000e8050d7812 */ /* 0x000fe200078efcff */
[----:B------:R-:W-:Y:S01]  /*2fd0*/  @!P5 IMAD.MOV R60, RZ, RZ, -R60 ;  /* 0x000000ffff3cd224 */ /* 0x000fe200078e0a3c */
[----:B------:R-:W-:Y:S01]  /*2fe0*/  ISETP.GT.U32.AND P5, PT, R2, R50, PT ;  /* 0x000000320200720c */ /* 0x000fe20003fa4070 */
[----:B------:R-:W-:Y:S01]  /*2ff0*/  IMAD.HI.U32 R7, R3, R170, RZ ;  /* 0x000000aa03077227 */ /* 0x000fe200078e00ff */
[----:B------:R-:W-:-:S03]  /*3000*/  IABS R168, R13 ;  /* 0x0000000d00a87213 */ /* 0x000fc60000000000 */
[----:B------:R-:W-:Y:S01]  /*3010*/  @!P0 IMAD.MOV R62, RZ, RZ, -R62 ;  /* 0x000000ffff3e8224 */ /* 0x000fe200078e0a3e */
[----:B------:R-:W-:Y:S01]  /*3020*/  ISETP.GT.U32.AND P0, PT, R2, R56, PT ;  /* 0x000000380200720c */ /* 0x000fe20003f04070 */
[----:B------:R-:W-:Y:S02]  /*3030*/  @!P6 IMAD.IADD R54, R54, 0x1, -R2 ;  /* 0x000000013636e824 */ /* 0x000fe400078e0a02 */
[----:B------:R-:W-:Y:S01]  /*3040*/  @!P2 IMAD.MOV R48, RZ, RZ, -R48 ;  /* 0x000000ffff30a224 */ /* 0x000fe200078e0a30 */
[C---:B------:R-:W-:Y:S01]  /*3050*/  ISETP.GT.U32.AND P2, PT, R2.reuse, R52, PT ;  /* 0x000000340200720c */ /* 0x040fe20003f44070 */
[----:B------:R-:W-:Y:S01]  /*3060*/  IMAD.HI.U32 R9, R3, R166, RZ ;  /* 0x000000a603097227 */ /* 0x000fe200078e00ff */
[----:B------:R-:W-:-:S03]  /*3070*/  ISETP.GT.U32.AND P6, PT, R2, R54, PT ;  /* 0x000000360200720c */ /* 0x000fc60003fc4070 */
[----:B------:R-:W-:Y:S02]  /*3080*/  IMAD.MOV R7, RZ, RZ, -R7 ;  /* 0x000000ffff077224 */ /* 0x000fe400078e0a07 */
[----:B------:R-:W-:Y:S02]  /*3090*/  IMAD.MOV R9, RZ, RZ, -R9 ;  /* 0x000000ffff097224 */ /* 0x000fe400078e0a09 */
[C---:B------:R-:W-:Y:S02]  /*30a0*/  IMAD R170, R2.reuse, R7, R170 ;  /* 0x0000000702aa7224 */ /* 0x040fe400078e02aa */
[----:B------:R-:W-:Y:S02]  /*30b0*/  IMAD R166, R2, R9, R166 ;  /* 0x0000000902a67224 */ /* 0x000fe400078e02a6 */
[--C-:B------:R-:W-:Y:S01]  /*30c0*/  @!P5 IMAD.IADD R50, R50, 0x1, -R2.reuse ;  /* 0x000000013232d824 */ /* 0x100fe200078e0a02 */
[----:B------:R-:W-:Y:S01]  /*30d0*/  ISETP.GT.U32.AND P5, PT, R2, R170, PT ;  /* 0x000000aa0200720c */ /* 0x000fe20003fa4070 */
[--C-:B------:R-:W-:Y:S01]  /*30e0*/  @!P1 IMAD.IADD R58, R58, 0x1, -R2.reuse ;  /* 0x000000013a3a9824 */ /* 0x100fe200078e0a02 */
[----:B------:R-:W-:Y:S01]  /*30f0*/  ISETP.GT.U32.AND P1, PT, R2, R166, PT ;  /* 0x000000a60200720c */ /* 0x000fe20003f24070 */
[--C-:B------:R-:W-:Y:S01]  /*3100*/  @!P0 IMAD.IADD R56, R56, 0x1, -R2.reuse ;  /* 0x0000000138388824 */ /* 0x100fe200078e0a02 */
[----:B------:R-:W-:Y:S01]  /*3110*/  ISETP.GE.AND P0, PT, R14, RZ, PT ;  /* 0x000000ff0e00720c */ /* 0x000fe20003f06270 */
[----:B------:R-:W-:Y:S01]  /*3120*/  @!P2 IMAD.IADD R52, R52, 0x1, -R2 ;  /* 0x000000013434a824 */ /* 0x000fe200078e0a02 */
[----:B------:R-:W-:Y:S01]  /*3130*/  ISETP.GE.AND P2, PT, R17, RZ, PT ;  /* 0x000000ff1100720c */ /* 0x000fe20003f46270 */
[----:B------:R-:W-:Y:S01]  /*3140*/  IMAD.HI.U32 R7, R3, R172, RZ ;  /* 0x000000ac03077227 */ /* 0x000fe200078e00ff */
[----:B------:R-:W-:-:S02]  /*3150*/  LOP3.LUT R14, R5, 0xf0, RZ, 0xfc, !PT ;  /* 0x000000f0050e7812 */ /* 0x000fc400078efcff */
[----:B------:R-:W-:Y:S01]  /*3160*/  LOP3.LUT R17, R5, 0x184, RZ, 0xfc, !PT ;  /* 0x0000018405117812 */ /* 0x000fe200078efcff */
[----:B------:R-:W-:Y:S01]  /*3170*/  @!P6 IMAD.IADD R54, R54, 0x1, -R2 ;  /* 0x000000013636e824 */ /* 0x000fe200078e0a02 */
[----:B------:R-:W-:Y:S01]  /*3180*/  ISETP.GE.AND P6, PT, R15, RZ, PT ;  /* 0x000000ff0f00720c */ /* 0x000fe20003fc6270 */
[----:B------:R-:W-:Y:S01]  /*3190*/  @!P3 IMAD.MOV R58, RZ, RZ, -R58 ;  /* 0x000000ffff3ab224 */ /* 0x000fe200078e0a3a */
[C---:B------:R-:W-:Y:S01]  /*31a0*/  ISETP.GT.U32.AND P3, PT, R2.reuse, R52, PT ;  /* 0x000000340200720c */ /* 0x040fe20003f64070 */
[----:B------:R-:W-:Y:S01]  /*31b0*/  IMAD.HI.U32 R8, R3, R168, RZ ;  /* 0x000000a803087227 */ /* 0x000fe200078e00ff */
[----:B------:R-:W-:Y:S02]  /*31c0*/  IABS R176, R14 ;  /* 0x0000000e00b07213 */ /* 0x000fe40000000000 */
[C---:B------:R-:W-:Y:S01]  /*31d0*/  LOP3.LUT R15, R5.reuse, 0x10c, RZ, 0xfc, !PT ;  /* 0x0000010c050f7812 */ /* 0x040fe200078efcff */
[----:B------:R-:W-:Y:S01]  /*31e0*/  IMAD.MOV R7, RZ, RZ, -R7 ;  /* 0x000000ffff077224 */ /* 0x000fe200078e0a07 */
[----:B------:R-:W-:Y:S01]  /*31f0*/  IABS R252, R17 ;  /* 0x0000001100fc7213 */ /* 0x000fe20000000000 */
[----:B------:R-:W-:Y:S01]  /*3200*/  IMAD.MOV R9, RZ, RZ, -R8 ;  /* 0x000000ffff097224 */ /* 0x000fe200078e0a08 */
[----:B------:R-:W-:Y:S01]  /*3210*/  LOP3.LUT R8, R5, 0xec, RZ, 0xfc, !PT ;  /* 0x000000ec05087812 */ /* 0x000fe200078efcff */
[----:B------:R-:W-:Y:S01]  /*3220*/  IMAD R172, R2, R7, R172 ;  /* 0x0000000702ac7224 */ /* 0x000fe200078e02ac */
[----:B------:R-:W-:Y:S01]  /*3230*/  IABS R190, R15 ;  /* 0x0000000f00be7213 */ /* 0x000fe20000000000 */
[--C-:B------:R-:W-:Y:S01]  /*3240*/  @!P5 IMAD.IADD R170, R170, 0x1, -R2.reuse ;  /* 0x00000001aaaad824 */ /* 0x100fe200078e0a02 */
[----:B------:R-:W-:Y:S01]  /*3250*/  IABS R174, R8 ;  /* 0x0000000800ae7213 */ /* 0x000fe20000000000 */
[----:B------:R-:W-:Y:S01]  /*3260*/  @!P1 IMAD.IADD R166, R166, 0x1, -R2 ;  /* 0x00000001a6a69824 */ /* 0x000fe200078e0a02 */
[----:B------:R-:W-:Y:S01]  /*3270*/  ISETP.GE.AND P1, PT, R19, RZ, PT ;  /* 0x000000ff1300720c */ /* 0x000fe20003f26270 */
[C---:B------:R-:W-:Y:S01]  /*3280*/  IMAD R168, R2.reuse, R9, R168 ;  /* 0x0000000902a87224 */ /* 0x040fe200078e02a8 */
[----:B------:R-:W-:Y:S01]  /*3290*/  LOP3.LUT R19, R5, 0x188, RZ, 0xfc, !PT ;  /* 0x0000018805137812 */ /* 0x000fe200078efcff */
        /* <DEDUP_REMOVED lines=8> */
[----:B------:R-:W-:Y:S01]  /*3320*/  IMAD.HI.U32 R7, R3, R174, RZ ;  /* 0x000000ae03077227 */ /* 0x000fe200078e00ff */
[----:B------:R-:W-:-:S02]  /*3330*/  ISETP.GT.U32.AND P3, PT, R2, R168, PT ;  /* 0x000000a80200720c */ /* 0x000fc40003f64070 */
[----:B------:R-:W-:Y:S01]  /*3340*/  IABS R65, R19 ;  /* 0x0000001300417213 */ /* 0x000fe20000000000 */
[----:B------:R-:W-:Y:S01]  /*3350*/  IMAD.MOV R7, RZ, RZ, -R7 ;  /* 0x000000ffff077224 */ /* 0x000fe200078e0a07 */
[----:B------:R-:W-:Y:S01]  /*3360*/  LOP3.LUT R21, R5, 0x18c, RZ, 0xfc, !PT ;  /* 0x0000018c05157812 */ /* 0x000fe200078efcff */
[--C-:B------:R-:W-:Y:S01]  /*3370*/  @!P4 IMAD.IADD R170, R170, 0x1, -R2.reuse ;  /* 0x00000001aaaac824 */ /* 0x100fe200078e0a02 */
[----:B------:R-:W-:Y:S01]  /*3380*/  ISETP.GE.AND P4, PT, R13, RZ, PT ;  /* 0x000000ff0d00720c */ /* 0x000fe20003f86270 */
[----:B------:R-:W-:Y:S01]  /*3390*/  @!P0 IMAD.IADD R172, R172, 0x1, -R2 ;  /* 0x00000001acac8824 */ /* 0x000fe200078e0a02 */
[----:B------:R-:W-:Y:S01]  /*33a0*/  ISETP.GE.AND P0, PT, R8, RZ, PT ;  /* 0x000000ff0800720c */ /* 0x000fe20003f06270 */
[----:B------:R-:W-:Y:S01]  /*33b0*/  IMAD R174, R2, R7, R174 ;  /* 0x0000000702ae7224 */ /* 0x000fe200078e02ae */
[----:B------:R-:W-:Y:S01]  /*33c0*/  LOP3.LUT R7, R5, 0xf4, RZ, 0xfc, !PT ;  /* 0x000000f405077812 */ /* 0x000fe200078efcff */
[--C-:B------:R-:W-:Y:S01]  /*33d0*/  @!P5 IMAD.IADD R166, R166, 0x1, -R2.reuse ;  /* 0x00000001a6a6d824 */ /* 0x100fe200078e0a02 */
[----:B------:R-:W-:Y:S01]  /*33e0*/  ISETP.GE.AND P5, PT, R11, RZ, PT ;  /* 0x000000ff0b00720c */ /* 0x000fe20003fa6270 */
[----:B------:R-:W-:Y:S01]  /*33f0*/  @!P3 IMAD.IADD R168, R168, 0x1, -R2 ;  /* 0x00000001a8a8b824 */ /* 0x000fe200078e0a02 */
[----:B------:R-:W-:Y:S01]  /*3400*/  IABS R178, R7 ;  /* 0x0000000700b27213 */ /* 0x000fe20000000000 */
[----:B------:R-:W-:Y:S01]  /*3410*/  @!P2 IMAD.MOV R52, RZ, RZ, -R52 ;  /* 0x000000ffff34a224 */ /* 0x000fe200078e0a34 */
[C---:B------:R-:W-:Y:S01]  /*3420*/  ISETP.GT.U32.AND P2, PT, R2.reuse, R172, PT ;  /* 0x000000ac0200720c */ /* 0x040fe20003f44070 */
[----:B------:R-:W-:Y:S01]  /*3430*/  @!P6 IMAD.MOV R170, RZ, RZ, -R170 ;  /* 0x000000ffffaae224 */ /* 0x000fe200078e0aaa */
[C---:B------:R-:W-:Y:S01]  /*3440*/  ISETP.GT.U32.AND P6, PT, R2.reuse, R174, PT ;  /* 0x000000ae0200720c */ /* 0x040fe20003fc4070 */
[----:B------:R-:W-:Y:S01]  /*3450*/  @!P1 IMAD.MOV R166, RZ, RZ, -R166 ;  /* 0x000000ffffa69224 */ /* 0x000fe200078e0aa6 */
[----:B------:R-:W-:Y:S01]  /*3460*/  ISETP.GT.U32.AND P1, PT, R2, R168, PT ;  /* 0x000000a80200720c */ /* 0x000fe20003f24070 */
[----:B------:R-:W-:Y:S01]  /*3470*/  IMAD.HI.U32 R8, R3, R176, RZ ;  /* 0x000000b003087227 */ /* 0x000fe200078e00ff */
[----:B------:R-:W-:-:S02]  /*3480*/  ISETP.GE.AND P3, PT, R14, RZ, PT ;  /* 0x000000ff0e00720c */ /* 0x000fc40003f66270 */
[C---:B------:R-:W-:Y:S01]  /*3490*/  LOP3.LUT R14, R5.reuse, 0x108, RZ, 0xfc, !PT ;  /* 0x00000108050e7812 */ /* 0x040fe200078efcff */
[----:B------:R-:W-:Y:S01]  /*34a0*/  IMAD.MOV R9, RZ, RZ, -R8 ;  /* 0x000000ffff097224 */ /* 0x000fe200078e0a08 */
[----:B------:R-:W-:Y:S01]  /*34b0*/  LOP3.LUT R8, R5, 0xf8, RZ, 0xfc, !PT ;  /* 0x000000f805087812 */ /* 0x000fe200078efcff */
[----:B------:R-:W-:Y:S01]  /*34c0*/  VIADD R13, R4, 0xfc ;  /* 0x000000fc040d7836 */ /* 0x000fe20000000000 */
[----:B------:R-:W-:Y:S01]  /*34d0*/  IABS R188, R14 ;  /* 0x0000000e00bc7213 */ /* 0x000fe20000000000 */
[----:B------:R-:W-:Y:S01]  /*34e0*/  IMAD R176, R2, R9, R176 ;  /* 0x0000000902b07224 */ /* 0x000fe200078e02b0 */
[----:B------:R-:W-:Y:S01]  /*34f0*/  IABS R180, R8 ;  /* 0x0000000800b47213 */ /* 0x000fe20000000000 */
[--C-:B------:R-:W-:Y:S01]  /*3500*/  @!P2 IMAD.IADD R172, R172, 0x1, -R2.reuse ;  /* 0x00000001acaca824 */ /* 0x100fe200078e0a02 */
[----:B------:R-:W-:Y:S01]  /*3510*/  IABS R182, R13 ;  /* 0x0000000d00b67213 */ /* 0x000fe20000000000 */
[--C-:B------:R-:W-:Y:S01]  /*3520*/  @!P6 IMAD.IADD R174, R174, 0x1, -R2.reuse ;  /* 0x00000001aeaee824 */ /* 0x100fe200078e0a02 */
[----:B------:R-:W-:Y:S01]  /*3530*/  ISETP.GE.AND P2, PT, R7, RZ, PT ;  /* 0x000000ff0700720c */ /* 0x000fe20003f46270 */
[----:B------:R-:W-:Y:S01]  /*3540*/  @!P1 IMAD.IADD R168, R168, 0x1, -R2 ;  /* 0x00000001a8a89824 */ /* 0x000fe200078e0a02 */
[C---:B------:R-:W-:Y:S01]  /*3550*/  ISETP.GT.U32.AND P1, PT, R2.reuse, R176, PT ;  /* 0x000000b00200720c */ /* 0x040fe20003f24070 */
[----:B------:R-:W-:Y:S01]  /*3560*/  @!P5 IMAD.MOV R172, RZ, RZ, -R172 ;  /* 0x000000ffffacd224 */ /* 0x000fe200078e0aac */
[----:B------:R-:W-:Y:S01]  /*3570*/  ISETP.GT.U32.AND P5, PT, R2, R174, PT ;  /* 0x000000ae0200720c */ /* 0x000fe20003fa4070 */
[----:B------:R-:W-:Y:S01]  /*3580*/  IMAD.HI.U32 R7, R3, R178, RZ ;  /* 0x000000b203077227 */ /* 0x000fe200078e00ff */
[----:B------:R-:W-:-:S03]  /*3590*/  ISETP.GE.AND P6, PT, R8, RZ, PT ;  /* 0x000000ff0800720c */ /* 0x000fc60003fc6270 */
[----:B------:R-:W-:-:S04]  /*35a0*/  IMAD.HI.U32 R9, R3, R182, RZ ;  /* 0x000000b603097227 */ /* 0x000fc800078e00ff */
[----:B------:R-:W-:Y:S02]  /*35b0*/  IMAD.MOV R7, RZ, RZ, -R7 ;  /* 0x000000ffff077224 */ /* 0x000fe400078e0a07 */
[----:B------:R-:W-:Y:S02]  /*35c0*/  IMAD.MOV R9, RZ, RZ, -R9 ;  /* 0x000000ffff097224 */ /* 0x000fe400078e0a09 */
[----:B------:R-:W-:Y:S02]  /*35d0*/  @!P1 IMAD.IADD R176, R176, 0x1, -R2 ;  /* 0x00000001b0b09824 */ /* 0x000fe400078e0a02 */
[----:B------:R-:W-:Y:S02]  /*35e0*/  IMAD R178, R2, R7, R178 ;  /* 0x0000000702b27224 */ /* 0x000fe400078e02b2 */
[----:B------:R-:W-:Y:S01]  /*35f0*/  @!P5 IMAD.IADD R174, R174, 0x1, -R2 ;  /* 0x00000001aeaed824 */ /* 0x000fe200078e0a02 */
[C---:B------:R-:W-:Y:S01]  /*3600*/  ISETP.GT.U32.AND P1, PT, R2.reuse, R176, PT ;  /* 0x000000b00200720c */ /* 0x040fe20003f24070 */
[C---:B------:R-:W-:Y:S01]  /*3610*/  IMAD R182, R2.reuse, R9, R182 ;  /* 0x0000000902b67224 */ /* 0x040fe200078e02b6 */
[----:B------:R-:W-:Y:S01]  /*3620*/  ISETP.GT.U32.AND P5, PT, R2, R178, PT ;  /* 0x000000b20200720c */ /* 0x000fe20003fa4070 */
[----:B------:R-:W-:-:S02]  /*3630*/  @!P0 IMAD.MOV R174, RZ, RZ, -R174 ;  /* 0x000000ffffae8224 */ /* 0x000fc400078e0aae */
[----:B------:R-:W-:Y:S01]  /*3640*/  IMAD.HI.U32 R8, R3, R180, RZ ;  /* 0x000000b403087227 */ /* 0x000fe200078e00ff */
[----:B------:R-:W-:-:S03]  /*3650*/  ISETP.GT.U32.AND P0, PT, R2, R182, PT ;  /* 0x000000b60200720c */ /* 0x000fc60003f04070 */
[----:B------:R-:W-:Y:S01]  /*3660*/  IMAD.MOV R11, RZ, RZ, -R8 ;  /* 0x000000ffff0b7224 */ /* 0x000fe200078e0a08 */
[----:B------:R-:W-:Y:S01]  /*3670*/  LOP3.LUT R8, R5, 0x100, RZ, 0xfc, !PT ;  /* 0x0000010005087812 */ /* 0x000fe200078efcff */
[----:B------:R-:W-:Y:S01]  /*3680*/  @!P4 IMAD.MOV R168, RZ, RZ, -R168 ;  /* 0x000000ffffa8c224 */ /* 0x000fe200078e0aa8 */
[----:B------:R-:W-:Y:S01]  /*3690*/  ISETP.GE.AND P4, PT, R13, RZ, PT ;  /* 0x000000ff0d00720c */ /* 0x000fe20003f86270 */
[--C-:B------:R-:W-:Y:S01]  /*36a0*/  @!P1 IMAD.IADD R176, R176, 0x1, -R2.reuse ;  /* 0x00000001b0b09824 */ /* 0x100fe200078e0a02 */
[----:B------:R-:W-:Y:S01]  /*36b0*/  IABS R184, R8 ;  /* 0x0000000800b87213 */ /* 0x000fe20000000000 */
[----:B------:R-:W-:Y:S01]  /*36c0*/  @!P5 IMAD.IADD R178, R178, 0x1, -R2 ;  /* 0x00000001b2b2d824 */ /* 0x000fe200078e0a02 */
[----:B------:R-:W-:Y:S01]  /*36d0*/  LOP3.LUT R13, R5, 0x104, RZ, 0xfc, !PT ;  /* 0x00000104050d7812 */ /* 0x000fe200078efcff */
[----:B------:R-:W-:Y:S01]  /*36e0*/  @!P3 IMAD.MOV R176, RZ, RZ, -R176 ;  /* 0x000000ffffb0b224 */ /* 0x000fe200078e0ab0 */
[----:B------:R-:W-:Y:S01]  /*36f0*/  ISETP.GE.AND P3, PT, R8, RZ, PT ;  /* 0x000000ff0800720c */ /* 0x000fe20003f66270 */
[----:B------:R-:W-:Y:S01]  /*3700*/  @!P0 IMAD.IADD R182, R182, 0x1, -R2 ;  /* 0x00000001b6b68824 */ /* 0x000fe200078e0a02 */
[----:B------:R-:W-:Y:S01]  /*3710*/  IABS R186, R13 ;  /* 0x0000000d00ba7213 */ /* 0x000fe20000000000 */
[----:B------:R-:W-:Y:S01]  /*3720*/  IMAD.HI.U32 R7, R3, R184, RZ ;  /* 0x000000b803077227 */ /* 0x000fe200078e00ff */
[----:B------:R-:W-:-:S02]  /*3730*/  ISETP.GT.U32.AND P5, PT, R2, R178, PT ;  /* 0x000000b20200720c */ /* 0x000fc40003fa4070 */
[----:B------:R-:W-:Y:S01]  /*3740*/  ISETP.GT.U32.AND P0, PT, R2, R182, PT ;  /* 0x000000b60200720c */ /* 0x000fe20003f04070 */
[----:B------:R-:W-:Y:S02]  /*3750*/  IMAD.MOV R7, RZ, RZ, -R7 ;  /* 0x000000ffff077224 */ /* 0x000fe400078e0a07 */
[----:B------:R-:W-:-:S04]  /*3760*/  IMAD.HI.U32 R8, R3, R188, RZ ;  /* 0x000000bc03087227 */ /* 0x000fc800078e00ff */
[C---:B------:R-:W-:Y:S02]  /*3770*/  IMAD R180, R2.reuse, R11, R180 ;  /* 0x0000000b02b47224 */ /* 0x040fe400078e02b4 */
[C---:B------:R-:W-:Y:S02]  /*3780*/  IMAD R184, R2.reuse, R7, R184 ;  /* 0x0000000702b87224 */ /* 0x040fe400078e02b8 */
[----:B------:R-:W-:Y:S01]  /*3790*/  IMAD.HI.U32 R7, R3, R186, RZ ;  /* 0x000000ba03077227 */ /* 0x000fe200078e00ff */
[----:B------:R-:W-:-:S03]  /*37a0*/  ISETP.GT.U32.AND P1, PT, R2, R180, PT ;  /* 0x000000b40200720c */ /* 0x000fc60003f24070 */
[----:B------:R-:W-:-:S04]  /*37b0*/  IMAD.HI.U32 R9, R3, R190, RZ ;  /* 0x000000be03097227 */ /* 0x000fc800078e00ff */
[----:B------:R-:W-:Y:S01]  /*37c0*/  IMAD.MOV R11, RZ, RZ, -R8 ;  /* 0x000000ffff0b7224 */ /* 0x000fe200078e0a08 */
[C---:B------:R-:W-:Y:S01]  /*37d0*/  LOP3.LUT R8, R5.reuse, 0x110, RZ, 0xfc, !PT ;  /* 0x0000011005087812 */ /* 0x040fe200078efcff */
[----:B------:R-:W-:Y:S02]  /*37e0*/  IMAD.MOV R7, RZ, RZ, -R7 ;  /* 0x000000ffff077224 */ /* 0x000fe400078e0a07 */
[----:B------:R-:W-:Y:S01]  /*37f0*/  IMAD.MOV R9, RZ, RZ, -R9 ;  /* 0x000000ffff097224 */ /* 0x000fe200078e0a09 */
[----:B------:R-:W-:Y:S01]  /*3800*/  IABS R192, R8 ;  /* 0x0000000800c07213 */ /* 0x000fe20000000000 */
[----:B------:R-:W-:Y:S01]  /*3810*/  IMAD R188, R2, R11, R188 ;  /* 0x0000000b02bc7224 */ /* 0x000fe200078e02bc */
[C---:B------:R-:W-:Y:S01]  /*3820*/  LOP3.LUT R11, R5.reuse, 0x118, RZ, 0xfc, !PT ;  /* 0x00000118050b7812 */ /* 0x040fe200078efcff */
[----:B------:R-:W-:Y:S01]  /*3830*/  @!P5 IMAD.IADD R178, R178, 0x1, -R2 ;  /* 0x00000001b2b2d824 */ /* 0x000fe200078e0a02 */
[C---:B------:R-:W-:Y:S01]  /*3840*/  ISETP.GT.U32.AND P5, PT, R2.reuse, R184, PT ;  /* 0x000000b80200720c */ /* 0x040fe20003fa4070 */
[C---:B------:R-:W-:Y:S01]  /*3850*/  IMAD R186, R2.reuse, R7, R186 ;  /* 0x0000000702ba7224 */ /* 0x040fe200078e02ba */
[----:B------:R-:W-:Y:S01]  /*3860*/  IABS R198, R11 ;  /* 0x0000000b00c67213 */ /* 0x000fe20000000000 */
[----:B------:R-:W-:Y:S01]  /*3870*/  IMAD R190, R2, R9, R190 ;  /* 0x0000000902be7224 */ /* 0x000fe200078e02be */
[----:B------:R-:W-:Y:S01]  /*3880*/  LOP3.LUT R9, R5, 0x114, RZ, 0xfc, !PT ;  /* 0x0000011405097812 */ /* 0x000fe200078efcff */
[----:B------:R-:W-:Y:S01]  /*3890*/  @!P0 IMAD.IADD R182, R182, 0x1, -R2 ;  /* 0x00000001b6b68824 */ /* 0x000fe200078e0a02 */
[C---:B------:R-:W-:Y:S01]  /*38a0*/  ISETP.GT.U32.AND P0, PT, R2.reuse, R188, PT ;  /* 0x000000bc0200720c */ /* 0x040fe20003f04070 */
[----:B------:R-:W-:Y:S01]  /*38b0*/  @!P2 IMAD.MOV R178, RZ, RZ, -R178 ;  /* 0x000000ffffb2a224 */ /* 0x000fe200078e0ab2 */
[C---:B------:R-:W-:Y:S01]  /*38c0*/  ISETP.GT.U32.AND P2, PT, R2.reuse, R186, PT ;  /* 0x000000ba0200720c */ /* 0x040fe20003f44070 */
[----:B------:R-:W-:Y:S01]  /*38d0*/  @!P4 IMAD.MOV R182, RZ, RZ, -R182 ;  /* 0x000000ffffb6c224 */ /* 0x000fe200078e0ab6 */
[----:B------:R-:W-:Y:S01]  /*38e0*/  ISETP.GT.U32.AND P4, PT, R2, R190, PT ;  /* 0x000000be0200720c */ /* 0x000fe20003f84070 */
[----:B------:R-:W-:Y:S01]  /*38f0*/  IMAD.HI.U32 R7, R3, R192, RZ ;  /* 0x000000c003077227 */ /* 0x000fe200078e00ff */
[----:B------:R-:W-:-:S03]  /*3900*/  IABS R194, R9 ;  /* 0x0000000900c27213 */ /* 0x000fc60000000000 */
[--C-:B------:R-:W-:Y:S02]  /*3910*/  @!P5 IMAD.IADD R184, R184, 0x1, -R2.reuse ;  /* 0x00000001b8b8d824 */ /* 0x100fe400078e0a02 */
[----:B------:R-:W-:Y:S02]  /*3920*/  IMAD.MOV R7, RZ, RZ, -R7 ;  /* 0x000000ffff077224 */ /* 0x000fe400078e0a07 */
[--C-:B------:R-:W-:Y:S01]  /*3930*/  @!P0 IMAD.IADD R188, R188, 0x1, -R2.reuse ;  /* 0x00000001bcbc8824 */ /* 0x100fe200078e0a02 */
[----:B------:R-:W-:Y:S01]  /*3940*/  ISETP.GT.U32.AND P5, PT, R2, R184, PT ;  /* 0x000000b80200720c */ /* 0x000fe20003fa4070 */
[--C-:B------:R-:W-:Y:S02]  /*3950*/  @!P1 IMAD.IADD R180, R180, 0x1, -R2.reuse ;  /* 0x00000001b4b49824 */ /* 0x100fe400078e0a02 */
[--C-:B------:R-:W-:Y:S01]  /*3960*/  @!P2 IMAD.IADD R186, R186, 0x1, -R2.reuse ;  /* 0x00000001babaa824 */ /* 0x100fe200078e0a02 */
[----:B------:R-:W-:Y:S01]  /*3970*/  ISETP.GE.AND P2, PT, R8, RZ, PT ;  /* 0x000000ff0800720c */ /* 0x000fe20003f46270 */
[----:B------:R-:W-:Y:S01]  /*3980*/  @!P4 IMAD.IADD R190, R190, 0x1, -R2 ;  /* 0x00000001bebec824 */ /* 0x000fe200078e0a02 */
[C---:B------:R-:W-:Y:S01]  /*3990*/  ISETP.GT.U32.AND P4, PT, R2.reuse, R188, PT ;  /* 0x000000bc0200720c */ /* 0x040fe20003f84070 */
[C---:B------:R-:W-:Y:S01]  /*39a0*/  IMAD R192, R2.reuse, R7, R192 ;  /* 0x0000000702c07224 */ /* 0x040fe200078e02c0 */
[C---:B------:R-:W-:Y:S01]  /*39b0*/  ISETP.GT.U32.AND P1, PT, R2.reuse, R180, PT ;  /* 0x000000b40200720c */ /* 0x040fe20003f24070 */
[----:B------:R-:W-:Y:S01]  /*39c0*/  IMAD.HI.U32 R7, R3, R194, RZ ;  /* 0x000000c203077227 */ /* 0x000fe200078e00ff */
[----:B------:R-:W-:-:S03]  /*39d0*/  ISETP.GT.U32.AND P0, PT, R2, R186, PT ;  /* 0x000000ba0200720c */ /* 0x000fc60003f04070 */
[----:B------:R-:W-:Y:S02]  /*39e0*/  IMAD.MOV R7, RZ, RZ, -R7 ;  /* 0x000000ffff077224 */ /* 0x000fe400078e0a07 */
[----:B------:R-:W-:Y:S01]  /*39f0*/  @!P5 IMAD.IADD R184, R184, 0x1, -R2 ;  /* 0x00000001b8b8d824 */ /* 0x000fe200078e0a02 */
[----:B------:R-:W-:Y:S01]  /*3a00*/  ISETP.GE.AND P5, PT, R15, RZ, PT ;  /* 0x000000ff0f00720c */ /* 0x000fe20003fa6270 */
[----:B------:R-:W-:Y:S01]  /*3a10*/  IMAD R194, R2, R7, R194 ;  /* 0x0000000702c27224 */ /* 0x000fe200078e02c2 */
[----:B------:R-:W-:Y:S01]  /*3a20*/  LOP3.LUT R15, R5, 0x134, RZ, 0xfc, !PT ;  /* 0x00000134050f7812 */ /* 0x000fe200078efcff */
[--C-:B------:R-:W-:Y:S02]  /*3a30*/  @!P4 IMAD.IADD R188, R188, 0x1, -R2.reuse ;  /* 0x00000001bcbcc824 */ /* 0x100fe400078e0a02 */
[----:B------:R-:W-:Y:S01]  /*3a40*/  @!P1 IMAD.IADD R180, R180, 0x1, -R2 ;  /* 0x00000001b4b49824 */ /* 0x000fe200078e0a02 */
[----:B------:R-:W-:Y:S01]  /*3a50*/  ISETP.GT.U32.AND P4, PT, R2, R194, PT ;  /* 0x000000c20200720c */ /* 0x000fe20003f84070 */
[----:B------:R-:W-:Y:S01]  /*3a60*/  @!P3 IMAD.MOV R184, RZ, RZ, -R184 ;  /* 0x000000ffffb8b224 */ /* 0x000fe200078e0ab8 */
[----:B------:R-:W-:Y:S01]  /*3a70*/  ISETP.GE.AND P1, PT, R13, RZ, PT ;  /* 0x000000ff0d00720c */ /* 0x000fe20003f26270 */
[----:B------:R-:W-:Y:S01]  /*3a80*/  @!P0 IMAD.IADD R186, R186, 0x1, -R2 ;  /* 0x00000001baba8824 */ /* 0x000fe200078e0a02 */
[----:B------:R-:W-:Y:S01]  /*3a90*/  ISETP.GT.U32.AND P3, PT, R2, R190, PT ;  /* 0x000000be0200720c */ /* 0x000fe20003f64070 */
[----:B------:R-:W-:Y:S01]  /*3aa0*/  VIADD R13, R4, 0x11c ;  /* 0x0000011c040d7836 */ /* 0x000fe20000000000 */
[----:B------:R-:W-:Y:S01]  /*3ab0*/  ISETP.GT.U32.AND P0, PT, R2, R192, PT ;  /* 0x000000c00200720c */ /* 0x000fe20003f04070 */
[----:B------:R-:W-:Y:S01]  /*3ac0*/  @!P6 IMAD.MOV R180, RZ, RZ, -R180 ;  /* 0x000000ffffb4e224 */ /* 0x000fe200078e0ab4 */
[----:B------:R-:W-:Y:S01]  /*3ad0*/  ISETP.GE.AND P6, PT, R14, RZ, PT ;  /* 0x000000ff0e00720c */ /* 0x000fe20003fc6270 */
[----:B------:R-:W-:Y:S01]  /*3ae0*/  IMAD.HI.U32 R7, R3, R198, RZ ;  /* 0x000000c603077227 */ /* 0x000fe200078e00ff */
[----:B------:R-:W-:-:S02]  /*3af0*/  LOP3.LUT R14, R5, 0x120, RZ, 0xfc, !PT ;  /* 0x00000120050e7812 */ /* 0x000fc400078efcff */
[----:B------:R-:W-:Y:S01]  /*3b00*/  IABS R200, R13 ;  /* 0x0000000d00c87213 */ /* 0x000fe20000000000 */
[----:B------:R-:W-:Y:S01]  /*3b10*/  @!P4 IMAD.IADD R194, R194, 0x1, -R2 ;  /* 0x00000001c2c2c824 */ /* 0x000fe200078e0a02 */
[----:B------:R-:W-:Y:S01]  /*3b20*/  IABS R196, R14 ;  /* 0x0000000e00c47213 */ /* 0x000fe20000000000 */
[----:B------:R-:W-:Y:S01]  /*3b30*/  IMAD.MOV R7, RZ, RZ, -R7 ;  /* 0x000000ffff077224 */ /* 0x000fe200078e0a07 */
[----:B------:R-:W-:Y:S01]  /*3b40*/  IABS R212, R15 ;  /* 0x0000000f00d47213 */ /* 0x000fe20000000000 */
[----:B------:R-:W-:Y:S01]  /*3b50*/  IMAD.HI.U32 R8, R3, R200, RZ ;  /* 0x000000c803087227 */ /* 0x000fe200078e00ff */
[----:B------:R-:W-:-:S03]  /*3b60*/  ISETP.GT.U32.AND P4, PT, R2, R194, PT ;  /* 0x000000c20200720c */ /* 0x000fc60003f84070 */
[--C-:B------:R-:W-:Y:S01]  /*3b70*/  @!P3 IMAD.IADD R190, R190, 0x1, -R2.reuse ;  /* 0x00000001bebeb824 */ /* 0x100fe200078e0a02 */
[----:B------:R-:W-:Y:S01]  /*3b80*/  ISETP.GE.AND P3, PT, R9, RZ, PT ;  /* 0x000000ff0900720c */ /* 0x000fe20003f66270 */
[----:B------:R-:W-:Y:S01]  /*3b90*/  @!P0 IMAD.IADD R192, R192, 0x1, -R2 ;  /* 0x00000001c0c08824 */ /* 0x000fe200078e0a02 */
[----:B------:R-:W-:Y:S01]  /*3ba0*/  ISETP.GE.AND P0, PT, R11, RZ, PT ;  /* 0x000000ff0b00720c */ /* 0x000fe20003f06270 */
[----:B------:R-:W-:-:S04]  /*3bb0*/  IMAD.HI.U32 R9, R3, R196, RZ ;  /* 0x000000c403097227 */ /* 0x000fc800078e00ff */
[----:B------:R-:W-:Y:S01]  /*3bc0*/  IMAD.MOV R11, RZ, RZ, -R8 ;  /* 0x000000ffff0b7224 */ /* 0x000fe200078e0a08 */
[C---:B------:R-:W-:Y:S01]  /*3bd0*/  LOP3.LUT R8, R5.reuse, 0x124, RZ, 0xfc, !PT ;  /* 0x0000012405087812 */ /* 0x040fe200078efcff */
[----:B------:R-:W-:Y:S02]  /*3be0*/  IMAD.MOV R9, RZ, RZ, -R9 ;  /* 0x000000ffff097224 */ /* 0x000fe400078e0a09 */
[C---:B------:R-:W-:Y:S01]  /*3bf0*/  IMAD R200, R2.reuse, R11, R200 ;  /* 0x0000000b02c87224 */ /* 0x040fe200078e02c8 */
[----:B------:R-:W-:Y:S01]  /*3c00*/  IABS R204, R8 ;  /* 0x0000000800cc7213 */ /* 0x000fe20000000000 */
[C---:B------:R-:W-:Y:S01]  /*3c10*/  IMAD R196, R2.reuse, R9, R196 ;  /* 0x0000000902c47224 */ /* 0x040fe200078e02c4 */
[----:B------:R-:W-:Y:S01]  /*3c20*/  LOP3.LUT R11, R5, 0x128, RZ, 0xfc, !PT ;  /* 0x00000128050b7812 */ /* 0x000fe200078efcff */
[----:B------:R-:W-:Y:S01]  /*3c30*/  @!P5 IMAD.MOV R190, RZ, RZ, -R190 ;  /* 0x000000ffffbed224 */ /* 0x000fe200078e0abe */
        /* <DEDUP_REMOVED lines=8> */
[----:B------:R-:W-:Y:S01]  /*3cc0*/  @!P1 IMAD.MOV R186, RZ, RZ, -R186 ;  /* 0x000000ffffba9224 */ /* 0x000fe200078e0aba */
[----:B------:R-:W-:Y:S01]  /*3cd0*/  ISETP.GT.U32.AND P1, PT, R2, R192, PT ;  /* 0x000000c00200720c */ /* 0x000fe20003f24070 */
[--C-:B------:R-:W-:Y:S02]  /*3ce0*/  @!P5 IMAD.IADD R200, R200, 0x1, -R2.reuse ;  /* 0x00000001c8c8d824 */ /* 0x100fe400078e0a02 */
[----:B------:R-:W-:Y:S02]  /*3cf0*/  @!P4 IMAD.IADD R196, R196, 0x1, -R2 ;  /* 0x00000001c4c4c824 */ /* 0x000fe400078e0a02 */
[----:B------:R-:W-:Y:S01]  /*3d00*/  IMAD.MOV R9, RZ, RZ, -R7 ;  /* 0x000000ffff097224 */ /* 0x000fe200078e0a07 */
[----:B------:R-:W-:Y:S01]  /*3d10*/  ISETP.GT.U32.AND P4, PT, R2, R200, PT ;  /* 0x000000c80200720c */ /* 0x000fe20003f84070 */
[----:B------:R-:W-:-:S04]  /*3d20*/  IMAD.HI.U32 R7, R3, R206, RZ ;  /* 0x000000ce03077227 */ /* 0x000fc800078e00ff */
[--C-:B------:R-:W-:Y:S01]  /*3d30*/  @!P6 IMAD.IADD R198, R198, 0x1, -R2.reuse ;  /* 0x00000001c6c6e824 */ /* 0x100fe200078e0a02 */
[----:B------:R-:W-:Y:S01]  /*3d40*/  ISETP.GE.AND P6, PT, R14, RZ, PT ;  /* 0x000000ff0e00720c */ /* 0x000fe20003fc6270 */
[----:B------:R-:W-:Y:S01]  /*3d50*/  IMAD.MOV R7, RZ, RZ, -R7 ;  /* 0x000000ffff077224 */ /* 0x000fe200078e0a07 */
[----:B------:R-:W-:Y:S01]  /*3d60*/  LOP3.LUT R14, R5, 0x130, RZ, 0xfc, !PT ;  /* 0x00000130050e7812 */ /* 0x000fe200078efcff */
[----:B------:R-:W-:Y:S01]  /*3d70*/  @!P1 IMAD.IADD R192, R192, 0x1, -R2 ;  /* 0x00000001c0c09824 */ /* 0x000fe200078e0a02 */
[C---:B------:R-:W-:Y:S01]  /*3d80*/  ISETP.GT.U32.AND P5, PT, R2.reuse, R198, PT ;  /* 0x000000c60200720c */ /* 0x040fe20003fa4070 */
[----:B------:R-:W-:Y:S01]  /*3d90*/  IMAD R206, R2, R7, R206 ;  /* 0x0000000702ce7224 */ /* 0x000fe200078e02ce */
[----:B------:R-:W-:Y:S01]  /*3da0*/  ISETP.GE.AND P1, PT, R13, RZ, PT ;  /* 0x000000ff0d00720c */ /* 0x000fe20003f26270 */
[----:B------:R-:W-:Y:S01]  /*3db0*/  @!P4 IMAD.IADD R200, R200, 0x1, -R2 ;  /* 0x00000001c8c8c824 */ /* 0x000fe200078e0a02 */
[----:B------:R-:W-:Y:S01]  /*3dc0*/  LOP3.LUT R13, R5, 0x12c, RZ, 0xfc, !PT ;  /* 0x0000012c050d7812 */ /* 0x000fe200078efcff */
[C---:B------:R-:W-:Y:S01]  /*3dd0*/  IMAD R204, R2.reuse, R9, R204 ;  /* 0x0000000902cc7224 */ /* 0x040fe200078e02cc */
[----:B------:R-:W-:Y:S01]  /*3de0*/  ISETP.GT.U32.AND P4, PT, R2, R206, PT ;  /* 0x000000ce0200720c */ /* 0x000fe20003f84070 */
[----:B------:R-:W-:Y:S01]  /*3df0*/  @!P3 IMAD.MOV R194, RZ, RZ, -R194 ;  /* 0x000000ffffc2b224 */ /* 0x000fe200078e0ac2 */
[----:B------:R-:W-:Y:S01]  /*3e00*/  IABS R208, R13 ;  /* 0x0000000d00d07213 */ /* 0x000fe20000000000 */
[----:B------:R-:W-:Y:S01]  /*3e10*/  @!P2 IMAD.MOV R192, RZ, RZ, -R192 ;  /* 0x000000ffffc0a224 */ /* 0x000fe200078e0ac0 */
[----:B------:R-:W-:-:S02]  /*3e20*/  IABS R210, R14 ;  /* 0x0000000e00d27213 */ /* 0x000fc40000000000 */
[----:B------:R-:W-:Y:S01]  /*3e30*/  ISETP.GT.U32.AND P2, PT, R2, R196, PT ;  /* 0x000000c40200720c */ /* 0x000fe20003f44070 */
[----:B------:R-:W-:-:S04]  /*3e40*/  IMAD.HI.U32 R7, R3, R208, RZ ;  /* 0x000000d003077227 */ /* 0x000fc800078e00ff */
[--C-:B------:R-:W-:Y:S01]  /*3e50*/  @!P5 IMAD.IADD R198, R198, 0x1, -R2.reuse ;  /* 0x00000001c6c6d824 */ /* 0x100fe200078e0a02 */
[----:B------:R-:W-:Y:S01]  /*3e60*/  ISETP.GT.U32.AND P5, PT, R2, R204, PT ;  /* 0x000000cc0200720c */ /* 0x000fe20003fa4070 */
[----:B------:R-:W-:Y:S02]  /*3e70*/  IMAD.MOV R9, RZ, RZ, -R7 ;  /* 0x000000ffff097224 */ /* 0x000fe400078e0a07 */
[----:B------:R-:W-:Y:S02]  /*3e80*/  @!P4 IMAD.IADD R206, R206, 0x1, -R2 ;  /* 0x00000001cecec824 */ /* 0x000fe400078e0a02 */
[C---:B------:R-:W-:Y:S02]  /*3e90*/  IMAD R208, R2.reuse, R9, R208 ;  /* 0x0000000902d07224 */ /* 0x040fe400078e02d0 */
[----:B------:R-:W-:Y:S01]  /*3ea0*/  IMAD.HI.U32 R7, R3, R210, RZ ;  /* 0x000000d203077227 */ /* 0x000fe200078e00ff */
[----:B------:R-:W-:-:S03]  /*3eb0*/  ISETP.GT.U32.AND P3, PT, R2, R206, PT ;  /* 0x000000ce0200720c */ /* 0x000fc60003f64070 */
[----:B------:R-:W-:Y:S01]  /*3ec0*/  @!P0 IMAD.MOV R198, RZ, RZ, -R198 ;  /* 0x000000ffffc68224 */ /* 0x000fe200078e0ac6 */
[----:B------:R-:W-:Y:S01]  /*3ed0*/  ISETP.GT.U32.AND P0, PT, R2, R208, PT ;  /* 0x000000d00200720c */ /* 0x000fe20003f04070 */
[----:B------:R-:W-:Y:S01]  /*3ee0*/  @!P5 IMAD.IADD R204, R204, 0x1, -R2 ;  /* 0x00000001ccccd824 */ /* 0x000fe200078e0a02 */
[----:B------:R-:W-:Y:S01]  /*3ef0*/  ISETP.GE.AND P5, PT, R11, RZ, PT ;  /* 0x000000ff0b00720c */ /* 0x000fe20003fa6270 */
[----:B------:R-:W-:Y:S01]  /*3f00*/  IMAD.MOV R9, RZ, RZ, -R7 ;  /* 0x000000ffff097224 */ /* 0x000fe200078e0a07 */
[----:B------:R-:W-:Y:S01]  /*3f10*/  LOP3.LUT R11, R5, 0x144, RZ, 0xfc, !PT ;  /* 0x00000144050b7812 */ /* 0x000fe200078efcff */
[----:B------:R-:W-:Y:S01]  /*3f20*/  IMAD.HI.U32 R7, R3, R212, RZ ;  /* 0x000000d403077227 */ /* 0x000fe200078e00ff */
[C---:B------:R-:W-:Y:S02]  /*3f30*/  ISETP.GT.U32.AND P4, PT, R2.reuse, R204, PT ;  /* 0x000000cc0200720c */ /* 0x040fe40003f84070 */
[----:B------:R-:W-:Y:S01]  /*3f40*/  IABS R220, R11 ;  /* 0x0000000b00dc7213 */ /* 0x000fe20000000000 */
[----:B------:R-:W-:Y:S01]  /*3f50*/  IMAD R210, R2, R9, R210 ;  /* 0x0000000902d27224 */ /* 0x000fe200078e02d2 */
[----:B------:R-:W-:Y:S01]  /*3f60*/  LOP3.LUT R9, R5, 0x140, RZ, 0xfc, !PT ;  /* 0x0000014005097812 */ /* 0x000fe200078efcff */
[----:B------:R-:W-:-:S02]  /*3f70*/  IMAD.MOV R7, RZ, RZ, -R7 ;  /* 0x000000ffff077224 */ /* 0x000fc400078e0a07 */
[--C-:B------:R-:W-:Y:S01]  /*3f80*/  @!P3 IMAD.IADD R206, R206, 0x1, -R2.reuse ;  /* 0x00000001ceceb824 */ /* 0x100fe200078e0a02 */
[----:B------:R-:W-:Y:S01]  /*3f90*/  ISETP.GT.U32.AND P3, PT, R2, R210, PT ;  /* 0x000000d20200720c */ /* 0x000fe20003f64070 */
[----:B------:R-:W-:Y:S01]  /*3fa0*/  @!P2 IMAD.IADD R196, R196, 0x1, -R2 ;  /* 0x00000001c4c4a824 */ /* 0x000fe200078e0a02 */
[----:B------:R-:W-:Y:S01]  /*3fb0*/  ISETP.GE.AND P2, PT, R8, RZ, PT ;  /* 0x000000ff0800720c */ /* 0x000fe20003f46270 */
[----:B------:R-:W-:Y:S01]  /*3fc0*/  IMAD R212, R2, R7, R212 ;  /* 0x0000000702d47224 */ /* 0x000fe200078e02d4 */
[----:B------:R-:W-:Y:S01]  /*3fd0*/  LOP3.LUT R8, R5, 0x138, RZ, 0xfc, !PT ;  /* 0x0000013805087812 */ /* 0x000fe200078efcff */
[----:B------:R-:W-:Y:S01]  /*3fe0*/  @!P0 IMAD.IADD R208, R208, 0x1, -R2 ;  /* 0x00000001d0d08824 */ /* 0x000fe200078e0a02 */
[----:B------:R-:W-:Y:S01]  /*3ff0*/  IABS R216, R9 ;  /* 0x0000000900d87213 */ /* 0x000fe20000000000 */
[----:B------:R-:W-:Y:S01]  /*4000*/  @!P5 IMAD.MOV R206, RZ, RZ, -R206 ;  /* 0x000000ffffced224 */ /* 0x000fe200078e0ace */
[----:B------:R-:W-:Y:S01]  /*4010*/  ISETP.GT.U32.AND P5, PT, R2, R212, PT ;  /* 0x000000d40200720c */ /* 0x000fe20003fa4070 */
[----:B------:R-:W-:Y:S01]  /*4020*/  @!P1 IMAD.MOV R200, RZ, RZ, -R200 ;  /* 0x000000ffffc89224 */ /* 0x000fe200078e0ac8 */
[----:B------:R-:W-:Y:S01]  /*4030*/  IABS R214, R8 ;  /* 0x0000000800d67213 */ /* 0x000fe20000000000 */
[--C-:B------:R-:W-:Y:S01]  /*4040*/  @!P4 IMAD.IADD R204, R204, 0x1, -R2.reuse ;  /* 0x00000001ccccc824 */ /* 0x100fe200078e0a02 */
[----:B------:R-:W-:Y:S01]  /*4050*/  ISETP.GT.U32.AND P0, PT, R2, R208, PT ;  /* 0x000000d00200720c */ /* 0x000fe20003f04070 */
[----:B------:R-:W-:Y:S01]  /*4060*/  @!P3 IMAD.IADD R210, R210, 0x1, -R2 ;  /* 0x00000001d2d2b824 */ /* 0x000fe200078e0a02 */
[----:B------:R-:W-:Y:S01]  /*4070*/  ISETP.GE.AND P1, PT, R13, RZ, PT ;  /* 0x000000ff0d00720c */ /* 0x000fe20003f26270 */
[----:B------:R-:W-:Y:S01]  /*4080*/  IMAD.HI.U32 R7, R3, R214, RZ ;  /* 0x000000d603077227 */ /* 0x000fe200078e00ff */
[----:B------:R-:W-:-:S02]  /*4090*/  ISETP.GE.AND P4, PT, R15, RZ, PT ;  /* 0x000000ff0f00720c */ /* 0x000fc40003f86270 */
[----:B------:R-:W-:Y:S01]  /*40a0*/  ISETP.GT.U32.AND P3, PT, R2, R210, PT ;  /* 0x000000d20200720c */ /* 0x000fe20003f64070 */
[----:B------:R-:W-:Y:S01]  /*40b0*/  @!P2 IMAD.MOV R204, RZ, RZ, -R204 ;  /* 0x000000ffffcca224 */ /* 0x000fe200078e0acc */
[----:B------:R-:W-:Y:S01]  /*40c0*/  ISETP.GE.AND P2, PT, R8, RZ, PT ;  /* 0x000000ff0800720c */ /* 0x000fe20003f46270 */
[----:B------:R-:W-:Y:S01]  /*40d0*/  VIADD R8, R4, 0x13c ;  /* 0x0000013c04087836 */ /* 0x000fe20000000000 */
[----:B------:R-:W-:Y:S01]  /*40e0*/  LOP3.LUT R13, R5, 0x14c, RZ, 0xfc, !PT ;  /* 0x0000014c050d7812 */ /* 0x000fe200078efcff */
[----:B------:R-:W-:Y:S01]  /*40f0*/  IMAD.MOV R7, RZ, RZ, -R7 ;  /* 0x000000ffff077224 */ /* 0x000fe200078e0a07 */
[----:B------:R-:W-:Y:S01]  /*4100*/  IABS R15, R21 ;  /* 0x00000015000f7213 */ /* 0x000fe20000000000 */
[--C-:B------:R-:W-:Y:S01]  /*4110*/  @!P5 IMAD.IADD R212, R212, 0x1, -R2.reuse ;  /* 0x00000001d4d4d824 */ /* 0x100fe200078e0a02 */
[----:B------:R-:W-:Y:S01]  /*4120*/  IABS R218, R8 ;  /* 0x0000000800da7213 */ /* 0x000fe20000000000 */
[----:B------:R-:W-:Y:S01]  /*4130*/  @!P0 IMAD.IADD R208, R208, 0x1, -R2 ;  /* 0x00000001d0d08824 */ /* 0x000fe200078e0a02 */
[----:B------:R-:W-:Y:S01]  /*4140*/  ISETP.GE.AND P0, PT, R8, RZ, PT ;  /* 0x000000ff0800720c */ /* 0x000fe20003f06270 */
[C---:B------:R-:W-:Y:S01]  /*4150*/  IMAD R214, R2.reuse, R7, R214 ;  /* 0x0000000702d67224 */ /* 0x040fe200078e02d6 */
[C---:B------:R-:W-:Y:S01]  /*4160*/  ISETP.GT.U32.AND P5, PT, R2.reuse, R212, PT ;  /* 0x000000d40200720c */ /* 0x040fe20003fa4070 */
[----:B------:R-:W-:Y:S01]  /*4170*/  @!P1 IMAD.MOV R208, RZ, RZ, -R208 ;  /* 0x000000ffffd09224 */ /* 0x000fe200078e0ad0 */
[----:B------:R-:W-:Y:S01]  /*4180*/  IABS R226, R13 ;  /* 0x0000000d00e27213 */ /* 0x000fe20000000000 */
[----:B------:R-:W-:Y:S01]  /*4190*/  IMAD.HI.U32 R7, R3, R218, RZ ;  /* 0x000000da03077227 */ /* 0x000fe200078e00ff */
[----:B------:R-:W-:-:S03]  /*41a0*/  ISETP.GT.U32.AND P1, PT, R2, R214, PT ;  /* 0x000000d60200720c */ /* 0x000fc60003f24070 */
[----:B------:R-:W-:-:S04]  /*41b0*/  IMAD.HI.U32 R8, R3, R216, RZ ;  /* 0x000000d803087227 */ /* 0x000fc800078e00ff */
[----:B------:R-:W-:Y:S02]  /*41c0*/  IMAD.MOV R7, RZ, RZ, -R7 ;  /* 0x000000ffff077224 */ /* 0x000fe400078e0a07 */
[----:B------:R-:W-:Y:S01]  /*41d0*/  @!P3 IMAD.IADD R210, R210, 0x1, -R2 ;  /* 0x00000001d2d2b824 */ /* 0x000fe200078e0a02 */
[----:B------:R-:W-:Y:S01]  /*41e0*/  ISETP.GE.AND P3, PT, R9, RZ, PT ;  /* 0x000000ff0900720c */ /* 0x000fe20003f66270 */
[----:B------:R-:W-:Y:S02]  /*41f0*/  IMAD.MOV R9, RZ, RZ, -R8 ;  /* 0x000000ffff097224 */ /* 0x000fe400078e0a08 */
[C---:B------:R-:W-:Y:S02]  /*4200*/  IMAD R218, R2.reuse, R7, R218 ;  /* 0x0000000702da7224 */ /* 0x040fe400078e02da */
[----:B------:R-:W-:Y:S01]  /*4210*/  IMAD R216, R2, R9, R216 ;  /* 0x0000000902d87224 */ /* 0x000fe200078e02d8 */
[----:B------:R-:W-:Y:S01]  /*4220*/  LOP3.LUT R9, R5, 0x148, RZ, 0xfc, !PT ;  /* 0x0000014805097812 */ /* 0x000fe200078efcff */
[--C-:B------:R-:W-:Y:S01]  /*4230*/  @!P5 IMAD.IADD R212, R212, 0x1, -R2.reuse ;  /* 0x00000001d4d4d824 */ /* 0x100fe200078e0a02 */
[----:B------:R-:W-:Y:S01]  /*4240*/  ISETP.GT.U32.AND P5, PT, R2, R218, PT ;  /* 0x000000da0200720c */ /* 0x000fe20003fa4070 */
[----:B------:R-:W-:Y:S01]  /*4250*/  @!P1 IMAD.IADD R214, R214, 0x1, -R2 ;  /* 0x00000001d6d69824 */ /* 0x000fe200078e0a02 */
[----:B------:R-:W-:Y:S01]  /*4260*/  IABS R222, R9 ;  /* 0x0000000900de7213 */ /* 0x000fe20000000000 */
[----:B------:R-:W-:Y:S01]  /*4270*/  @!P4 IMAD.MOV R212, RZ, RZ, -R212 ;  /* 0x000000ffffd4c224 */ /* 0x000fe200078e0ad4 */
[C---:B------:R-:W-:Y:S01]  /*4280*/  ISETP.GT.U32.AND P4, PT, R2.reuse, R216, PT ;  /* 0x000000d80200720c */ /* 0x040fe20003f84070 */
[----:B------:R-:W-:Y:S01]  /*4290*/  IMAD.HI.U32 R7, R3, R220, RZ ;  /* 0x000000dc03077227 */ /* 0x000fe200078e00ff */
[----:B------:R-:W-:-:S03]  /*42a0*/  ISETP.GT.U32.AND P1, PT, R2, R214, PT ;  /* 0x000000d60200720c */ /* 0x000fc60003f24070 */
[----:B------:R-:W-:Y:S02]  /*42b0*/  IMAD.MOV R7, RZ, RZ, -R7 ;  /* 0x000000ffff077224 */ /* 0x000fe400078e0a07 */
[----:B------:R-:W-:Y:S01]  /*42c0*/  @!P6 IMAD.MOV R196, RZ, RZ, -R196 ;  /* 0x000000ffffc4e224 */ /* 0x000fe200078e0ac4 */
[----:B------:R-:W-:Y:S01]  /*42d0*/  ISETP.GE.AND P6, PT, R14, RZ, PT ;  /* 0x000000ff0e00720c */ /* 0x000fe20003fc6270 */
[----:B------:R-:W-:Y:S01]  /*42e0*/  IMAD R220, R2, R7, R220 ;  /* 0x0000000702dc7224 */ /* 0x000fe200078e02dc */
[----:B------:R-:W-:Y:S01]  /*42f0*/  LOP3.LUT R14, R5, 0x150, RZ, 0xfc, !PT ;  /* 0x00000150050e7812 */ /* 0x000fe200078efcff */
[--C-:B------:R-:W-:Y:S02]  /*4300*/  @!P5 IMAD.IADD R218, R218, 0x1, -R2.reuse ;  /* 0x00000001dadad824 */ /* 0x100fe400078e0a02 */
[--C-:B------:R-:W-:Y:S01]  /*4310*/  @!P4 IMAD.IADD R216, R216, 0x1, -R2.reuse ;  /* 0x00000001d8d8c824 */ /* 0x100fe200078e0a02 */
[----:B------:R-:W-:Y:S01]  /*4320*/  IABS R224, R14 ;  /* 0x0000000e00e07213 */ /* 0x000fe20000000000 */
[----:B------:R-:W-:Y:S01]  /*4330*/  @!P1 IMAD.IADD R214, R214, 0x1, -R2 ;  /* 0x00000001d6d69824 */ /* 0x000fe200078e0a02 */
[C---:B------:R-:W-:Y:S01]  /*4340*/  ISETP.GT.U32.AND P5, PT, R2.reuse, R218, PT ;  /* 0x000000da0200720c */ /* 0x040fe20003fa4070 */
[----:B------:R-:W-:Y:S01]  /*4350*/  IMAD.HI.U32 R7, R3, R222, RZ ;  /* 0x000000de03077227 */ /* 0x000fe200078e00ff */
[----:B------:R-:W-:-:S02]  /*4360*/  ISETP.GT.U32.AND P1, PT, R2, R220, PT ;  /* 0x000000dc0200720c */ /* 0x000fc40003f24070 */
[----:B------:R-:W-:Y:S01]  /*4370*/  ISETP.GT.U32.AND P4, PT, R2, R216, PT ;  /* 0x000000d80200720c */ /* 0x000fe20003f84070 */
[----:B------:R-:W-:-:S04]  /*4380*/  IMAD.HI.U32 R8, R3, R226, RZ ;  /* 0x000000e203087227 */ /* 0x000fc800078e00ff */
[----:B------:R-:W-:Y:S01]  /*4390*/  @!P6 IMAD.MOV R210, RZ, RZ, -R210 ;  /* 0x000000ffffd2e224 */ /* 0x000fe200078e0ad2 */
[----:B------:R-:W-:Y:S01]  /*43a0*/  ISETP.GE.AND P6, PT, R11, RZ, PT ;  /* 0x000000ff0b00720c */ /* 0x000fe20003fc6270 */
[----:B------:R-:W-:Y:S02]  /*43b0*/  IMAD.MOV R7, RZ, RZ, -R7 ;  /* 0x000000ffff077224 */ /* 0x000fe400078e0a07 */
[----:B------:R-:W-:Y:S02]  /*43c0*/  IMAD.MOV R11, RZ, RZ, -R8 ;  /* 0x000000ffff0b7224 */ /* 0x000fe400078e0a08 */
[----:B------:R-:W-:Y:S01]  /*43d0*/  IMAD R222, R2, R7, R222 ;  /* 0x0000000702de7224 */ /* 0x000fe200078e02de */
[----:B------:R-:W-:Y:S01]  /*43e0*/  LOP3.LUT R7, R5, 0x154, RZ, 0xfc, !PT ;  /* 0x0000015405077812 */ /* 0x000fe200078efcff */
[--C-:B------:R-:W-:Y:S01]  /*43f0*/  @!P5 IMAD.IADD R218, R218, 0x1, -R2.reuse ;  /* 0x00000001dadad824 */ /* 0x100fe200078e0a02 */
[----:B------:R-:W-:Y:S01]  /*4400*/  ISETP.GE.AND P5, PT, R13, RZ, PT ;  /* 0x000000ff0d00720c */ /* 0x000fe20003fa6270 */
[----:B------:R-:W-:Y:S01]  /*4410*/  @!P1 IMAD.IADD R220, R220, 0x1, -R2 ;  /* 0x00000001dcdc9824 */ /* 0x000fe200078e0a02 */
[----:B------:R-:W-:Y:S01]  /*4420*/  IABS R228, R7 ;  /* 0x0000000700e47213 */ /* 0x000fe20000000000 */
[----:B------:R-:W-:Y:S01]  /*4430*/  IMAD R226, R2, R11, R226 ;  /* 0x0000000b02e27224 */ /* 0x000fe200078e02e2 */
[----:B------:R-:W-:Y:S01]  /*4440*/  LOP3.LUT R13, R5, 0x160, RZ, 0xfc, !PT ;  /* 0x00000160050d7812 */ /* 0x000fe200078efcff */
[----:B------:R-:W-:Y:S01]  /*4450*/  @!P4 IMAD.IADD R216, R216, 0x1, -R2 ;  /* 0x00000001d8d8c824 */ /* 0x000fe200078e0a02 */
[C---:B------:R-:W-:Y:S01]  /*4460*/  ISETP.GT.U32.AND P4, PT, R2.reuse, R222, PT ;  /* 0x000000de0200720c */ /* 0x040fe20003f84070 */
[----:B------:R-:W-:Y:S01]  /*4470*/  @!P2 IMAD.MOV R214, RZ, RZ, -R214 ;  /* 0x000000ffffd6a224 */ /* 0x000fe200078e0ad6 */
[----:B------:R-:W-:Y:S01]  /*4480*/  ISETP.GE.AND P2, PT, R9, RZ, PT ;  /* 0x000000ff0900720c */ /* 0x000fe20003f46270 */
[----:B------:R-:W-:Y:S01]  /*4490*/  @!P0 IMAD.MOV R218, RZ, RZ, -R218 ;  /* 0x000000ffffda8224 */ /* 0x000fe200078e0ada */
[C---:B------:R-:W-:Y:S01]  /*44a0*/  ISETP.GT.U32.AND P1, PT, R2.reuse, R220, PT ;  /* 0x000000dc0200720c */ /* 0x040fe20003f24070 */
[----:B------:R-:W-:Y:S01]  /*44b0*/  IMAD.HI.U32 R9, R3, R224, RZ ;  /* 0x000000e003097227 */ /* 0x000fe200078e00ff */
[----:B------:R-:W-:-:S02]  /*44c0*/  ISETP.GT.U32.AND P0, PT, R2, R226, PT ;  /* 0x000000e20200720c */ /* 0x000fc40003f04070 */
[----:B------:R-:W-:Y:S01]  /*44d0*/  IABS R234, R13 ;  /* 0x0000000d00ea7213 */ /* 0x000fe20000000000 */
[----:B------:R-:W-:Y:S02]  /*44e0*/  IMAD.MOV R9, RZ, RZ, -R9 ;  /* 0x000000ffff097224 */ /* 0x000fe400078e0a09 */
[----:B------:R-:W-:Y:S02]  /*44f0*/  VIADD R11, R4, 0x15c ;  /* 0x0000015c040b7836 */ /* 0x000fe40000000000 */
[----:B------:R-:W-:Y:S01]  /*4500*/  IMAD R224, R2, R9, R224 ;  /* 0x0000000902e07224 */ /* 0x000fe200078e02e0 */
[----:B------:R-:W-:Y:S01]  /*4510*/  LOP3.LUT R9, R5, 0x158, RZ, 0xfc, !PT ;  /* 0x0000015805097812 */ /* 0x000fe200078efcff */
[--C-:B------:R-:W-:Y:S01]  /*4520*/  @!P4 IMAD.IADD R222, R222, 0x1, -R2.reuse ;  /* 0x00000001dedec824 */ /* 0x100fe200078e0a02 */
[----:B------:R-:W-:Y:S01]  /*4530*/  ISETP.GE.AND P4, PT, R7, RZ, PT ;  /* 0x000000ff0700720c */ /* 0x000fe20003f86270 */
[--C-:B------:R-:W-:Y:S01]  /*4540*/  @!P1 IMAD.IADD R220, R220, 0x1, -R2.reuse ;  /* 0x00000001dcdc9824 */ /* 0x100fe200078e0a02 */
[----:B------:R-:W-:Y:S01]  /*4550*/  IABS R230, R9 ;  /* 0x0000000900e67213 */ /* 0x000fe20000000000 */
[----:B------:R-:W-:Y:S01]  /*4560*/  @!P0 IMAD.IADD R226, R226, 0x1, -R2 ;  /* 0x00000001e2e28824 */ /* 0x000fe200078e0a02 */
[----:B------:R-:W-:Y:S01]  /*4570*/  ISETP.GT.U32.AND P1, PT, R2, R224, PT ;  /* 0x000000e00200720c */ /* 0x000fe20003f24070 */
[----:B------:R-:W-:Y:S01]  /*4580*/  IMAD.HI.U32 R7, R3, R228, RZ ;  /* 0x000000e403077227 */ /* 0x000fe200078e00ff */
[----:B------:R-:W-:-:S02]  /*4590*/  IABS R232, R11 ;  /* 0x0000000b00e87213 */ /* 0x000fc40000000000 */
[C---:B------:R-:W-:Y:S01]  /*45a0*/  ISETP.GT.U32.AND P0, PT, R2.reuse, R222, PT ;  /* 0x000000de0200720c */ /* 0x040fe20003f04070 */
[----:B------:R-:W-:Y:S01]  /*45b0*/  @!P6 IMAD.MOV R220, RZ, RZ, -R220 ;  /* 0x000000ffffdce224 */ /* 0x000fe200078e0adc */
[----:B------:R-:W-:Y:S01]  /*45c0*/  ISETP.GT.U32.AND P6, PT, R2, R226, PT ;  /* 0x000000e20200720c */ /* 0x000fe20003fc4070 */
[----:B------:R-:W-:Y:S02]  /*45d0*/  IMAD.MOV R7, RZ, RZ, -R7 ;  /* 0x000000ffff077224 */ /* 0x000fe400078e0a07 */
[----:B------:R-:W-:-:S04]  /*45e0*/  IMAD.HI.U32 R8, R3, R230, RZ ;  /* 0x000000e603087227 */ /* 0x000fc800078e00ff */
[----:B------:R-:W-:Y:S02]  /*45f0*/  IMAD R228, R2, R7, R228 ;  /* 0x0000000702e47224 */ /* 0x000fe400078e02e4 */
[----:B------:R-:W-:Y:S02]  /*4600*/  IMAD.MOV R7, RZ, RZ, -R8 ;  /* 0x000000ffff077224 */ /* 0x000fe400078e0a08 */
[----:B------:R-:W-:Y:S02]  /*4610*/  @!P1 IMAD.IADD R224, R224, 0x1, -R2 ;  /* 0x00000001e0e09824 */ /* 0x000fe400078e0a02 */
[----:B------:R-:W-:Y:S02]  /*4620*/  IMAD R230, R2, R7, R230 ;  /* 0x0000000702e67224 */ /* 0x000fe400078e02e6 */
[----:B------:R-:W-:Y:S01]  /*4630*/  @!P6 IMAD.IADD R226, R226, 0x1, -R2 ;  /* 0x00000001e2e2e824 */ /* 0x000fe200078e0a02 */
[C---:B------:R-:W-:Y:S01]  /*4640*/  ISETP.GT.U32.AND P1, PT, R2.reuse, R224, PT ;  /* 0x000000e00200720c */ /* 0x040fe20003f24070 */
[----:B------:R-:W-:Y:S01]  /*4650*/  IMAD.HI.U32 R7, R3, R232, RZ ;  /* 0x000000e803077227 */ /* 0x000fe200078e00ff */
[----:B------:R-:W-:-:S03]  /*4660*/  ISETP.GT.U32.AND P6, PT, R2, R230, PT ;  /* 0x000000e60200720c */ /* 0x000fc60003fc4070 */
[----:B------:R-:W-:Y:S01]  /*4670*/  @!P3 IMAD.MOV R216, RZ, RZ, -R216 ;  /* 0x000000ffffd8b224 */ /* 0x000fe200078e0ad8 */
[----:B------:R-:W-:Y:S01]  /*4680*/  ISETP.GE.AND P3, PT, R14, RZ, PT ;  /* 0x000000ff0e00720c */ /* 0x000fe20003f66270 */
[----:B------:R-:W-:Y:S01]  /*4690*/  @!P0 IMAD.IADD R222, R222, 0x1, -R2 ;  /* 0x00000001dede8824 */ /* 0x000fe200078e0a02 */
[----:B------:R-:W-:Y:S01]  /*46a0*/  LOP3.LUT R14, R5, 0x164, RZ, 0xfc, !PT ;  /* 0x00000164050e7812 */ /* 0x000fe200078efcff */
[----:B------:R-:W-:Y:S01]  /*46b0*/  @!P5 IMAD.MOV R226, RZ, RZ, -R226 ;  /* 0x000000ffffe2d224 */ /* 0x000fe200078e0ae2 */
[----:B------:R-:W-:Y:S01]  /*46c0*/  ISETP.GT.U32.AND P0, PT, R2, R228, PT ;  /* 0x000000e40200720c */ /* 0x000fe20003f04070 */
[----:B------:R-:W-:Y:S01]  /*46d0*/  @!P2 IMAD.MOV R222, RZ, RZ, -R222 ;  /* 0x000000ffffdea224 */ /* 0x000fe200078e0ade */
[----:B------:R-:W-:Y:S01]  /*46e0*/  IABS R236, R14 ;  /* 0x0000000e00ec7213 */ /* 0x000fe20000000000 */
[--C-:B------:R-:W-:Y:S01]  /*46f0*/  @!P1 IMAD.IADD R224, R224, 0x1, -R2.reuse ;  /* 0x00000001e0e09824 */ /* 0x100fe200078e0a02 */
[----:B------:R-:W-:Y:S01]  /*4700*/  ISETP.GE.AND P1, PT, R9, RZ, PT ;  /* 0x000000ff0900720c */ /* 0x000fe20003f26270 */
[----:B------:R-:W-:Y:S01]  /*4710*/  @!P6 IMAD.IADD R230, R230, 0x1, -R2 ;  /* 0x00000001e6e6e824 */ /* 0x000fe200078e0a02 */
[----:B------:R-:W-:Y:S01]  /*4720*/  ISETP.GE.AND P2, PT, R11, RZ, PT ;  /* 0x000000ff0b00720c */ /* 0x000fe20003f46270 */
[----:B------:R-:W-:Y:S01]  /*4730*/  IMAD.MOV R9, RZ, RZ, -R7 ;  /* 0x000000ffff097224 */ /* 0x000fe200078e0a07 */
[----:B------:R-:W-:Y:S01]  /*4740*/  LOP3.LUT R11, R5, 0x16c, RZ, 0xfc, !PT ;  /* 0x0000016c050b7812 */ /* 0x000fe200078efcff */
[----:B------:R-:W-:Y:S01]  /*4750*/  IMAD.HI.U32 R7, R3, R234, RZ ;  /* 0x000000ea03077227 */ /* 0x000fe200078e00ff */
[----:B------:R-:W-:-:S02]  /*4760*/  ISETP.GT.U32.AND P6, PT, R2, R230, PT ;  /* 0x000000e60200720c */ /* 0x000fc40003fc4070 */
[----:B------:R-:W-:Y:S01]  /*4770*/  IABS R240, R11 ;  /* 0x0000000b00f07213 */ /* 0x000fe20000000000 */
[----:B------:R-:W-:Y:S02]  /*4780*/  IMAD.MOV R7, RZ, RZ, -R7 ;  /* 0x000000ffff077224 */ /* 0x000fe400078e0a07 */
[C---:B------:R-:W-:Y:S02]  /*4790*/  IMAD R232, R2.reuse, R9, R232 ;  /* 0x0000000902e87224 */ /* 0x040fe400078e02e8 */
[C---:B------:R-:W-:Y:S02]  /*47a0*/  IMAD R234, R2.reuse, R7, R234 ;  /* 0x0000000702ea7224 */ /* 0x040fe400078e02ea */
[----:B------:R-:W-:Y:S01]  /*47b0*/  IMAD.HI.U32 R8, R3, R236, RZ ;  /* 0x000000ec03087227 */ /* 0x000fe200078e00ff */
[----:B------:R-:W-:-:S03]  /*47c0*/  ISETP.GT.U32.AND P5, PT, R2, R232, PT ;  /* 0x000000e80200720c */ /* 0x000fc60003fa4070 */
[----:B------:R-:W-:Y:S01]  /*47d0*/  @!P6 IMAD.IADD R230, R230, 0x1, -R2 ;  /* 0x00000001e6e6e824 */ /* 0x000fe200078e0a02 */
[----:B------:R-:W-:Y:S01]  /*47e0*/  ISETP.GT.U32.AND P6, PT, R2, R234, PT ;  /* 0x000000ea0200720c */ /* 0x000fe20003fc4070 */
[----:B------:R-:W-:Y:S02]  /*47f0*/  IMAD.MOV R9, RZ, RZ, -R8 ;  /* 0x000000ffff097224 */ /* 0x000fe400078e0a08 */
[----:B------:R-:W-:Y:S02]  /*4800*/  @!P0 IMAD.IADD R228, R228, 0x1, -R2 ;  /* 0x00000001e4e48824 */ /* 0x000fe400078e0a02 */
[C---:B------:R-:W-:Y:S01]  /*4810*/  IMAD R236, R2.reuse, R9, R236 ;  /* 0x0000000902ec7224 */ /* 0x040fe200078e02ec */
[----:B------:R-:W-:Y:S01]  /*4820*/  LOP3.LUT R9, R5, 0x168, RZ, 0xfc, !PT ;  /* 0x0000016805097812 */ /* 0x000fe200078efcff */
[----:B------:R-:W-:Y:S01]  /*4830*/  IMAD.HI.U32 R8, R3, R240, RZ ;  /* 0x000000f003087227 */ /* 0x000fe200078e00ff */
[----:B------:R-:W-:Y:S02]  /*4840*/  ISETP.GT.U32.AND P0, PT, R2, R228, PT ;  /* 0x000000e40200720c */ /* 0x000fe40003f04070 */
[----:B------:R-:W-:Y:S01]  /*4850*/  IABS R238, R9 ;  /* 0x0000000900ee7213 */ /* 0x000fe20000000000 */
[----:B------:R-:W-:-:S02]  /*4860*/  @!P5 IMAD.IADD R232, R232, 0x1, -R2 ;  /* 0x00000001e8e8d824 */ /* 0x000fc400078e0a02 */
[----:B------:R-:W-:Y:S02]  /*4870*/  @!P6 IMAD.IADD R234, R234, 0x1, -R2 ;  /* 0x00000001eaeae824 */ /* 0x000fe400078e0a02 */
[----:B------:R-:W-:Y:S01]  /*4880*/  IMAD.HI.U32 R7, R3, R238, RZ ;  /* 0x000000ee03077227 */ /* 0x000fe200078e00ff */
[C---:B------:R-:W-:Y:S02]  /*4890*/  ISETP.GT.U32.AND P5, PT, R2.reuse, R232, PT ;  /* 0x000000e80200720c */ /* 0x040fe40003fa4070 */
[C---:B------:R-:W-:Y:S01]  /*48a0*/  ISETP.GT.U32.AND P6, PT, R2.reuse, R234, PT ;  /* 0x000000ea0200720c */ /* 0x040fe20003fc4070 */
[----:B------:R-:W-:Y:S02]  /*48b0*/  IMAD.MOV R7, RZ, RZ, -R7 ;  /* 0x000000ffff077224 */ /* 0x000fe400078e0a07 */
[----:B------:R-:W-:Y:S01]  /*48c0*/  @!P1 IMAD.MOV R230, RZ, RZ, -R230 ;  /* 0x000000ffffe69224 */ /* 0x000fe200078e0ae6 */
[----:B------:R-:W-:Y:S01]  /*48d0*/  ISETP.GE.AND P1, PT, R9, RZ, PT ;  /* 0x000000ff0900720c */ /* 0x000fe20003f26270 */
[----:B------:R-:W-:Y:S01]  /*48e0*/  IMAD.MOV R9, RZ, RZ, -R8 ;  /* 0x000000ffff097224 */ /* 0x000fe200078e0a08 */
[----:B------:R-:W-:Y:S01]  /*48f0*/  LOP3.LUT R8, R5, 0x174, RZ, 0xfc, !PT ;  /* 0x0000017405087812 */ /* 0x000fe200078efcff */
[----:B------:R-:W-:-:S02]  /*4900*/  IMAD R238, R2, R7, R238 ;  /* 0x0000000702ee7224 */ /* 0x000fc400078e02ee */
[--C-:B------:R-:W-:Y:S01]  /*4910*/  @!P0 IMAD.IADD R228, R228, 0x1, -R2.reuse ;  /* 0x00000001e4e48824 */ /* 0x100fe200078e0a02 */
[----:B------:R-:W-:Y:S01]  /*4920*/  IABS R244, R8 ;  /* 0x0000000800f47213 */ /* 0x000fe20000000000 */
[----:B------:R-:W-:Y:S01]  /*4930*/  @!P5 IMAD.IADD R232, R232, 0x1, -R2 ;  /* 0x00000001e8e8d824 */ /* 0x000fe200078e0a02 */
[----:B------:R-:W-:Y:S01]  /*4940*/  ISETP.GE.AND P5, PT, R11, RZ, PT ;  /* 0x000000ff0b00720c */ /* 0x000fe20003fa6270 */
        /* <DEDUP_REMOVED lines=8> */
[----:B------:R-:W-:Y:S01]  /*49d0*/  @!P2 IMAD.MOV R232, RZ, RZ, -R232 ;  /* 0x000000ffffe8a224 */ /* 0x000fe200078e0ae8 */
[----:B------:R-:W-:-:S02]  /*49e0*/  ISETP.GT.U32.AND P2, PT, R2, R240, PT ;  /* 0x000000f00200720c */ /* 0x000fc40003f44070 */
[----:B------:R-:W-:Y:S02]  /*49f0*/  LOP3.LUT R13, R5, 0x170, RZ, 0xfc, !PT ;  /* 0x00000170050d7812 */ /* 0x000fe400078efcff */
[----:B------:R-:W-:Y:S02]  /*4a00*/  IABS R246, R11 ;  /* 0x0000000b00f67213 */ /* 0x000fe40000000000 */
[----:B------:R-:W-:Y:S01]  /*4a10*/  IABS R242, R13 ;  /* 0x0000000d00f27213 */ /* 0x000fe20000000000 */
[----:B------:R-:W-:Y:S01]  /*4a20*/  @!P6 IMAD.IADD R238, R238, 0x1, -R2 ;  /* 0x00000001eeeee824 */ /* 0x000fe200078e0a02 */
[----:B------:R-:W-:Y:S01]  /*4a30*/  ISETP.GE.AND P0, PT, R14, RZ, PT ;  /* 0x000000ff0e00720c */ /* 0x000fe20003f06270 */
[----:B------:R-:W-:Y:S01]  /*4a40*/  @!P3 IMAD.MOV R234, RZ, RZ, -R234 ;  /* 0x000000ffffeab224 */ /* 0x000fe200078e0aea */
[----:B------:R-:W-:Y:S01]  /*4a50*/  ISETP.GE.AND P3, PT, R13, RZ, PT ;  /* 0x000000ff0d00720c */ /* 0x000fe20003f66270 */
[----:B------:R-:W-:Y:S01]  /*4a60*/  IMAD.HI.U32 R7, R3, R242, RZ ;  /* 0x000000f203077227 */ /* 0x000fe200078e00ff */
[----:B------:R-:W-:-:S02]  /*4a70*/  ISETP.GT.U32.AND P6, PT, R2, R238, PT ;  /* 0x000000ee0200720c */ /* 0x000fc40003fc4070 */
[----:B------:R-:W-:Y:S01]  /*4a80*/  LOP3.LUT R14, R5, 0x180, RZ, 0xfc, !PT ;  /* 0x00000180050e7812 */ /* 0x000fe200078efcff */
[--C-:B------:R-:W-:Y:S02]  /*4a90*/  @!P4 IMAD.IADD R236, R236, 0x1, -R2.reuse ;  /* 0x00000001ececc824 */ /* 0x100fe400078e0a02 */
[----:B------:R-:W-:Y:S01]  /*4aa0*/  @!P2 IMAD.IADD R240, R240, 0x1, -R2 ;  /* 0x00000001f0f0a824 */ /* 0x000fe200078e0a02 */
[----:B------:R-:W-:Y:S01]  /*4ab0*/  IABS R250, R14 ;  /* 0x0000000e00fa7213 */ /* 0x000fe20000000000 */
[----:B------:R-:W-:Y:S01]  /*4ac0*/  IMAD.MOV R7, RZ, RZ, -R7 ;  /* 0x000000ffff077224 */ /* 0x000fe200078e0a07 */
[----:B------:R-:W-:Y:S01]  /*4ad0*/  ISETP.GT.U32.AND P4, PT, R2, R236, PT ;  /* 0x000000ec0200720c */ /* 0x000fe20003f84070 */
[----:B------:R-:W-:Y:S01]  /*4ae0*/  VIADD R13, R4, 0x17c ;  /* 0x0000017c040d7836 */ /* 0x000fe20000000000 */
[C---:B------:R-:W-:Y:S01]  /*4af0*/  ISETP.GT.U32.AND P2, PT, R2.reuse, R240, PT ;  /* 0x000000f00200720c */ /* 0x040fe20003f44070 */
[----:B------:R-:W-:Y:S02]  /*4b00*/  IMAD R242, R2, R7, R242 ;  /* 0x0000000702f27224 */ /* 0x000fe400078e02f2 */
[----:B------:R-:W-:Y:S01]  /*4b10*/  IMAD.HI.U32 R7, R3, R244, RZ ;  /* 0x000000f403077227 */ /* 0x000fe200078e00ff */
[----:B------:R-:W-:-:S03]  /*4b20*/  IABS R248, R13 ;  /* 0x0000000d00f87213 */ /* 0x000fc60000000000 */
[----:B------:R-:W-:Y:S02]  /*4b30*/  IMAD.MOV R7, RZ, RZ, -R7 ;  /* 0x000000ffff077224 */ /* 0x000fe400078e0a07 */
[----:B------:R-:W-:Y:S01]  /*4b40*/  @!P6 IMAD.IADD R238, R238, 0x1, -R2 ;  /* 0x00000001eeeee824 */ /* 0x000fe200078e0a02 */
[C---:B------:R-:W-:Y:S01]  /*4b50*/  ISETP.GT.U32.AND P6, PT, R2.reuse, R242, PT ;  /* 0x000000f20200720c */ /* 0x040fe20003fc4070 */
[----:B------:R-:W-:Y:S02]  /*4b60*/  IMAD R244, R2, R7, R244 ;  /* 0x0000000702f47224 */ /* 0x000fe400078e02f4 */
[----:B------:R-:W-:-:S04]  /*4b70*/  IMAD.HI.U32 R7, R3, R246, RZ ;  /* 0x000000f603077227 */ /* 0x000fc800078e00ff */
[--C-:B------:R-:W-:Y:S01]  /*4b80*/  @!P4 IMAD.IADD R236, R236, 0x1, -R2.reuse ;  /* 0x00000001ececc824 */ /* 0x100fe200078e0a02 */
        /* <DEDUP_REMOVED lines=11> */
[----:B------:R-:W-:Y:S01]  /*4c40*/  ISETP.GT.U32.AND P2, PT, R2, R248, PT ;  /* 0x000000f80200720c */ /* 0x000fe20003f44070 */
[----:B------:R-:W-:-:S04]  /*4c50*/  IMAD.HI.U32 R7, R3, R250, RZ ;  /* 0x000000fa03077227 */ /* 0x000fc800078e00ff */
[----:B------:R-:W-:Y:S02]  /*4c60*/  IMAD.MOV R7, RZ, RZ, -R7 ;  /* 0x000000ffff077224 */ /* 0x000fe400078e0a07 */
[----:B------:R-:W-:Y:S01]  /*4c70*/  @!P0 IMAD.MOV R236, RZ, RZ, -R236 ;  /* 0x000000ffffec8224 */ /* 0x000fe200078e0aec */
[C---:B------:R-:W-:Y:S01]  /*4c80*/  ISETP.GT.U32.AND P0, PT, R2.reuse, R244, PT ;  /* 0x000000f40200720c */ /* 0x040fe20003f04070 */
[----:B------:R-:W-:Y:S02]  /*4c90*/  IMAD R250, R2, R7, R250 ;  /* 0x0000000702fa7224 */ /* 0x000fe400078e02fa */
[--C-:B------:R-:W-:Y:S01]  /*4ca0*/  @!P6 IMAD.IADD R246, R246, 0x1, -R2.reuse ;  /* 0x00000001f6f6e824 */ /* 0x100fe200078e0a02 */
[----:B------:R-:W-:Y:S01]  /*4cb0*/  ISETP.GT.U32.AND P6, PT, R2, R242, PT ;  /* 0x000000f20200720c */ /* 0x000fe20003fc4070 */
[----:B------:R-:W-:Y:S02]  /*4cc0*/  @!P2 IMAD.IADD R248, R248, 0x1, -R2 ;  /* 0x00000001f8f8a824 */ /* 0x000fe400078e0a02 */
[----:B------:R-:W-:Y:S01]  /*4cd0*/  IMAD.HI.U32 R7, R3, R65, RZ ;  /* 0x0000004103077227 */ /* 0x000fe200078e00ff */
[----:B------:R-:W-:-:S03]  /*4ce0*/  ISETP.GT.U32.AND P2, PT, R2, R246, PT ;  /* 0x000000f60200720c */ /* 0x000fc60003f44070 */
[----:B------:R-:W-:Y:S02]  /*4cf0*/  IMAD.MOV R7, RZ, RZ, -R7 ;  /* 0x000000ffff077224 */ /* 0x000fe400078e0a07 */
[----:B------:R-:W-:Y:S01]  /*4d00*/  @!P1 IMAD.MOV R238, RZ, RZ, -R238 ;  /* 0x000000ffffee9224 */ /* 0x000fe200078e0aee */
[C---:B------:R-:W-:Y:S01]  /*4d10*/  ISETP.GT.U32.AND P1, PT, R2.reuse, R248, PT ;  /* 0x000000f80200720c */ /* 0x040fe20003f24070 */
[----:B------:R-:W-:Y:S02]  /*4d20*/  IMAD R65, R2, R7, R65 ;  /* 0x0000000702417224 */ /* 0x000fe400078e0241 */
[----:B------:R-:W-:-:S04]  /*4d30*/  IMAD.HI.U32 R8, R3, R252, RZ ;  /* 0x000000fc03087227 */ /* 0x000fc800078e00ff */
[----:B------:R-:W-:Y:S01]  /*4d40*/  @!P2 IMAD.IADD R246, R246, 0x1, -R2 ;  /* 0x00000001f6f6a824 */ /* 0x000fe200078e0a02 */
[C---:B------:R-:W-:Y:S01]  /*4d50*/  ISETP.GT.U32.AND P2, PT, R2.reuse, R65, PT ;  /* 0x000000410200720c */ /* 0x040fe20003f44070 */
[----:B------:R-:W-:Y:S02]  /*4d60*/  IMAD.MOV R9, RZ, RZ, -R8 ;  /* 0x000000ffff097224 */ /* 0x000fe400078e0a08 */
[----:B------:R-:W-:Y:S01]  /*4d70*/  @!P5 IMAD.MOV R240, RZ, RZ, -R240 ;  /* 0x000000fffff0d224 */ /* 0x000fe200078e0af0 */
[C---:B------:R-:W-:Y:S01]  /*4d80*/  ISETP.GT.U32.AND P5, PT, R2.reuse, R250, PT ;  /* 0x000000fa0200720c */ /* 0x040fe20003fa4070 */
[----:B------:R-:W-:Y:S01]  /*4d90*/  IMAD R252, R2, R9, R252 ;  /* 0x0000000902fc7224 */ /* 0x000fe200078e02fc */
[----:B------:R-:W-:Y:S01]  /*4da0*/  LOP3.LUT R9, R5, 0x190, RZ, 0xfc, !PT ;  /* 0x0000019005097812 */ /* 0x000fe200078efcff */
[----:B------:R-:W-:-:S03]  /*4db0*/  IMAD.HI.U32 R7, R3, R15, RZ ;  /* 0x0000000f03077227 */ /* 0x000fc600078e00ff */
[----:B------:R-:W-:Y:S01]  /*4dc0*/  IABS R8, R9 ;  /* 0x0000000900087213 */ /* 0x000fe20000000000 */
[--C-:B------:R-:W-:Y:S01]  /*4dd0*/  @!P0 IMAD.IADD R244, R244, 0x1, -R2.reuse ;  /* 0x00000001f4f48824 */ /* 0x100fe200078e0a02 */
[----:B------:R-:W-:Y:S01]  /*4de0*/  ISETP.GE.AND P0, PT, R11, RZ, PT ;  /* 0x000000ff0b00720c */ /* 0x000fe20003f06270 */
[--C-:B------:R-:W-:Y:S01]  /*4df0*/  @!P1 IMAD.IADD R248, R248, 0x1, -R2.reuse ;  /* 0x00000001f8f89824 */ /* 0x100fe200078e0a02 */
[----:B------:R-:W-:Y:S01]  /*4e00*/  ISETP.GE.AND P1, PT, R13, RZ, PT ;  /* 0x000000ff0d00720c */ /* 0x000fe20003f26270 */
[----:B------:R-:W-:Y:S01]  /*4e10*/  @!P2 IMAD.IADD R65, R65, 0x1, -R2 ;  /* 0x000000014141a824 */ /* 0x000fe200078e0a02 */
[C---:B------:R-:W-:Y:S01]  /*4e20*/  LOP3.LUT R11, R5.reuse, 0x194, RZ, 0xfc, !PT ;  /* 0x00000194050b7812 */ /* 0x040fe200078efcff */
[----:B------:R-:W-:Y:S01]  /*4e30*/  IMAD.MOV R7, RZ, RZ, -R7 ;  /* 0x000000ffff077224 */ /* 0x000fe200078e0a07 */
[----:B------:R-:W-:Y:S01]  /*4e40*/  LOP3.LUT R13, R5, 0x198, RZ, 0xfc, !PT ;  /* 0x00000198050d7812 */ /* 0x000fe200078efcff */
[----:B------:R-:W-:Y:S01]  /*4e50*/  @!P4 IMAD.MOV R244, RZ, RZ, -R244 ;  /* 0x000000fffff4c224 */ /* 0x000fe200078e0af4 */
[C---:B------:R-:W-:Y:S01]  /*4e60*/  ISETP.GT.U32.AND P4, PT, R2.reuse, R65, PT ;  /* 0x000000410200720c */ /* 0x040fe20003f84070 */
[----:B------:R-:W-:Y:S01]  /*4e70*/  IMAD R15, R2, R7, R15 ;  /* 0x00000007020f7224 */ /* 0x000fe200078e020f */
[----:B------:R-:W-:Y:S01]  /*4e80*/  IABS R77, R11 ;  /* 0x0000000b004d7213 */ /* 0x000fe20000000000 */
[----:B------:R-:W-:Y:S01]  /*4e90*/  IMAD.HI.U32 R7, R3, R8, RZ ;  /* 0x0000000803077227 */ /* 0x000fe200078e00ff */
[----:B------:R-:W-:-:S03]  /*4ea0*/  IABS R81, R13 ;  /* 0x0000000d00517213 */ /* 0x000fc60000000000 */
[----:B------:R-:W-:Y:S01]  /*4eb0*/  @!P5 IMAD.IADD R250, R250, 0x1, -R2 ;  /* 0x00000001fafad824 */ /* 0x000fe200078e0a02 */
[----:B------:R-:W-:Y:S01]  /*4ec0*/  ISETP.GE.AND P5, PT, R14, RZ, PT ;  /* 0x000000ff0e00720c */ /* 0x000fe20003fa6270 */
[----:B------:R-:W-:Y:S02]  /*4ed0*/  IMAD.MOV R7, RZ, RZ, -R7 ;  /* 0x000000ffff077224 */ /* 0x000fe400078e0a07 */
[----:B------:R-:W-:Y:S01]  /*4ee0*/  @!P1 IMAD.MOV R248, RZ, RZ, -R248 ;  /* 0x000000fffff89224 */ /* 0x000fe200078e0af8 */
[C---:B------:R-:W-:Y:S01]  /*4ef0*/  ISETP.GT.U32.AND P2, PT, R2.reuse, R250, PT ;  /* 0x000000fa0200720c */ /* 0x040fe20003f44070 */
[C---:B------:R-:W-:Y:S01]  /*4f00*/  IMAD R7, R2.reuse, R7, R8 ;  /* 0x0000000702077224 */ /* 0x040fe200078e0208 */
[----:B------:R-:W-:Y:S01]  /*4f10*/  ISETP.GT.U32.AND P1, PT, R2, R15, PT ;  /* 0x0000000f0200720c */ /* 0x000fe20003f24070 */
[--C-:B------:R-:W-:Y:S02]  /*4f20*/  @!P4 IMAD.IADD R65, R65, 0x1, -R2.reuse ;  /* 0x000000014141c824 */ /* 0x100fe400078e0a02 */
[----:B------:R-:W-:Y:S01]  /*4f30*/  @!P6 IMAD.IADD R242, R242, 0x1, -R2 ;  /* 0x00000001f2f2e824 */ /* 0x000fe200078e0a02 */
[C---:B------:R-:W-:Y:S01]  /*4f40*/  ISETP.GT.U32.AND P4, PT, R2.reuse, R7, PT ;  /* 0x000000070200720c */ /* 0x040fe20003f84070 */
[----:B------:R-:W-:Y:S01]  /*4f50*/  IMAD.HI.U32 R8, R3, R77, RZ ;  /* 0x0000004d03087227 */ /* 0x000fe200078e00ff */
[----:B------:R-:W-:-:S03]  /*4f60*/  ISETP.GT.U32.AND P6, PT, R2, R252, PT ;  /* 0x000000fc0200720c */ /* 0x000fc60003fc4070 */
[----:B------:R-:W-:Y:S02]  /*4f70*/  IMAD.MOV R8, RZ, RZ, -R8 ;  /* 0x000000ffff087224 */ /* 0x000fe400078e0a08 */
[--C-:B------:R-:W-:Y:S01]  /*4f80*/  @!P2 IMAD.IADD R250, R250, 0x1, -R2.reuse ;  /* 0x00000001fafaa824 */ /* 0x100fe200078e0a02 */
[----:B------:R-:W-:Y:S01]  /*4f90*/  ISETP.GE.AND P2, PT, R21, RZ, PT ;  /* 0x000000ff1500720c */ /* 0x000fe20003f46270 */
[----:B------:R-:W-:Y:S01]  /*4fa0*/  @!P1 IMAD.IADD R15, R15, 0x1, -R2 ;  /* 0x000000010f0f9824 */ /* 0x000fe200078e0a02 */
[----:B------:R-:W-:Y:S01]  /*4fb0*/  ISETP.GE.AND P1, PT, R11, RZ, PT ;  /* 0x000000ff0b00720c */ /* 0x000fe20003f26270 */
[----:B------:R-:W-:Y:S01]  /*4fc0*/  @!P5 IMAD.MOV R250, RZ, RZ, -R250 ;  /* 0x000000fffffad224 */ /* 0x000fe200078e0afa */
[----:B------:R-:W-:Y:S01]  /*4fd0*/  LOP3.LUT R21, R5, 0x1a8, RZ, 0xfc, !PT ;  /* 0x000001a805157812 */ /* 0x000fe200078efcff */
[----:B------:R-:W-:Y:S01]  /*4fe0*/  @!P4 IMAD.IADD R7, R7, 0x1, -R2 ;  /* 0x000000010707c824 */ /* 0x000fe200078e0a02 */
[C---:B------:R-:W-:Y:S01]  /*4ff0*/  ISETP.GT.U32.AND P5, PT, R2.reuse, R15, PT ;  /* 0x0000000f0200720c */ /* 0x040fe20003fa4070 */
[C---:B------:R-:W-:Y:S01]  /*5000*/  IMAD R77, R2.reuse, R8, R77 ;  /* 0x00000008024d7224 */ /* 0x040fe200078e024d */
[----:B------:R-:W-:Y:S01]  /*5010*/  IABS R162, R21 ;  /* 0x0000001500a27213 */ /* 0x000fe20000000000 */
[----:B------:R-:W-:Y:S01]  /*5020*/  IMAD.HI.U32 R8, R3, R81, RZ ;  /* 0x0000005103087227 */ /* 0x000fe200078e00ff */
[----:B------:R-:W-:-:S03]  /*5030*/  ISETP.GT.U32.AND P4, PT, R2, R7, PT ;  /* 0x000000070200720c */ /* 0x000fc60003f84070 */
[----:B------:R-:W-:Y:S01]  /*5040*/  @!P6 IMAD.IADD R252, R252, 0x1, -R2 ;  /* 0x00000001fcfce824 */ /* 0x000fe200078e0a02 */
[----:B------:R-:W-:Y:S01]  /*5050*/  ISETP.GE.AND P6, PT, R17, RZ, PT ;  /* 0x000000ff1100720c */ /* 0x000fe20003fc6270 */
[----:B------:R-:W-:Y:S01]  /*5060*/  IMAD.MOV R8, RZ, RZ, -R8 ;  /* 0x000000ffff087224 */ /* 0x000fe200078e0a08 */
[----:B------:R-:W-:Y:S01]  /*5070*/  LOP3.LUT R17, R5, 0x1a0, RZ, 0xfc, !PT ;  /* 0x000001a005117812 */ /* 0x000fe200078efcff */
[----:B------:R-:W-:Y:S01]  /*5080*/  @!P3 IMAD.MOV R242, RZ, RZ, -R242 ;  /* 0x000000fffff2b224 */ /* 0x000fe200078e0af2 */
[C---:B------:R-:W-:Y:S01]  /*5090*/  ISETP.GT.U32.AND P3, PT, R2.reuse, R252, PT ;  /* 0x000000fc0200720c */ /* 0x040fe20003f64070 */
[----:B------:R-:W-:Y:S01]  /*50a0*/  @!P5 IMAD.IADD R15, R15, 0x1, -R2 ;  /* 0x000000010f0fd824 */ /* 0x000fe200078e0a02 */
[C---:B------:R-:W-:Y:S01]  /*50b0*/  ISETP.GT.U32.AND P5, PT, R2.reuse, R77, PT ;  /* 0x0000004d0200720c */ /* 0x040fe20003fa4070 */
[----:B------:R-:W-:Y:S01]  /*50c0*/  IMAD R81, R2, R8, R81 ;  /* 0x0000000802517224 */ /* 0x000fe200078e0251 */
[----:B------:R-:W-:Y:S01]  /*50d0*/  IABS R89, R17 ;  /* 0x0000001100597213 */ /* 0x000fe20000000000 */
[----:B------:R-:W-:-:S02]  /*50e0*/  VIADD R14, R4, 0x19c ;  /* 0x0000019c040e7836 */ /* 0x000fc40000000000 */
[----:B------:R-:W-:Y:S01]  /*50f0*/  @!P4 IMAD.IADD R7, R7, 0x1, -R2 ;  /* 0x000000010707c824 */ /* 0x000fe200078e0a02 */
[----:B------:R-:W-:Y:S01]  /*5100*/  ISETP.GT.U32.AND P4, PT, R2, R81, PT ;  /* 0x000000510200720c */ /* 0x000fe20003f84070 */
[----:B------:R-:W-:Y:S01]  /*5110*/  @!P0 IMAD.MOV R246, RZ, RZ, -R246 ;  /* 0x000000fffff68224 */ /* 0x000fe200078e0af6 */
[----:B------:R-:W-:Y:S01]  /*5120*/  IABS R85, R14 ;  /* 0x0000000e00557213 */ /* 0x000fe20000000000 */
[----:B------:R-:W-:Y:S01]  /*5130*/  @!P2 IMAD.MOV R15, RZ, RZ, -R15 ;  /* 0x000000ffff0fa224 */ /* 0x000fe200078e0a0f */
[----:B------:R-:W-:Y:S01]  /*5140*/  ISETP.GE.AND P0, PT, R19, RZ, PT ;  /* 0x000000ff1300720c */ /* 0x000fe20003f06270 */
[--C-:B------:R-:W-:Y:S01]  /*5150*/  @!P3 IMAD.IADD R252, R252, 0x1, -R2.reuse ;  /* 0x00000001fcfcb824 */ /* 0x100fe200078e0a02 */
[----:B------:R-:W-:Y:S01]  /*5160*/  LOP3.LUT R19, R5, 0x1a4, RZ, 0xfc, !PT ;  /* 0x000001a405137812 */ /* 0x000fe200078efcff */
[----:B------:R-:W-:Y:S01]  /*5170*/  IMAD.HI.U32 R8, R3, R85, RZ ;  /* 0x0000005503087227 */ /* 0x000fe200078e00ff */
[----:B------:R-:W-:Y:S02]  /*5180*/  ISETP.GE.AND P3, PT, R9, RZ, PT ;  /* 0x000000ff0900720c */ /* 0x000fe40003f66270 */
[----:B------:R-:W-:Y:S01]  /*5190*/  IABS R164, R19 ;  /* 0x0000001300a47213 */ /* 0x000fe20000000000 */
[----:B------:R-:W-:Y:S01]  /*51a0*/  @!P5 IMAD.IADD R77, R77, 0x1, -R2 ;  /* 0x000000014d4dd824 */ /* 0x000fe200078e0a02 */
[----:B------:R-:W-:Y:S01]  /*51b0*/  ISETP.GE.AND P5, PT, R13, RZ, PT ;  /* 0x000000ff0d00720c */ /* 0x000fe20003fa6270 */
[----:B------:R-:W-:Y:S01]  /*51c0*/  IMAD.HI.U32 R9, R3, R89, RZ ;  /* 0x0000005903097227 */ /* 0x000fe200078e00ff */
[----:B------:R-:W-:-:S03]  /*51d0*/  LOP3.LUT R13, R5, 0x1b0, RZ, 0xfc, !PT ;  /* 0x000001b0050d7812 */ /* 0x000fc600078efcff */
[----:B------:R-:W-:Y:S01]  /*51e0*/  IMAD.MOV R8, RZ, RZ, -R8 ;  /* 0x000000ffff087224 */ /* 0x000fe200078e0a08 */
[----:B------:R-:W-:Y:S01]  /*51f0*/  IABS R158, R13 ;  /* 0x0000000d009e7213 */ /* 0x000fe20000000000 */
[----:B------:R-:W-:Y:S01]  /*5200*/  @!P4 IMAD.IADD R81, R81, 0x1, -R2 ;  /* 0x000000015151c824 */ /* 0x000fe200078e0a02 */
[----:B------:R-:W-:Y:S01]  /*5210*/  ISETP.GT.U32.AND P4, PT, R2, R77, PT ;  /* 0x0000004d0200720c */ /* 0x000fe20003f84070 */
[----:B------:R-:W-:-:S04]  /*5220*/  IMAD.HI.U32 R11, R3, R164, RZ ;  /* 0x000000a4030b7227 */ /* 0x000fc800078e00ff */
[----:B------:R-:W-:Y:S02]  /*5230*/  IMAD.MOV R9, RZ, RZ, -R9 ;  /* 0x000000ffff097224 */ /* 0x000fe400078e0a09 */
[C---:B------:R-:W-:Y:S02]  /*5240*/  IMAD R85, R2.reuse, R8, R85 ;  /* 0x0000000802557224 */ /* 0x040fe400078e0255 */
[----:B------:R-:W-:Y:S02]  /*5250*/  IMAD.MOV R11, RZ, RZ, -R11 ;  /* 0x000000ffff0b7224 */ /* 0x000fe400078e0a0b */
[C---:B------:R-:W-:Y:S02]  /*5260*/  IMAD R89, R2.reuse, R9, R89 ;  /* 0x0000000902597224 */ /* 0x040fe400078e0259 */
[----:B------:R-:W-:Y:S01]  /*5270*/  @!P0 IMAD.MOV R65, RZ, RZ, -R65 ;  /* 0x000000ffff418224 */ /* 0x000fe200078e0a41 */
[C---:B------:R-:W-:Y:S01]  /*5280*/  ISETP.GT.U32.AND P0, PT, R2.reuse, R85, PT ;  /* 0x000000550200720c */ /* 0x040fe20003f04070 */
[C---:B------:R-:W-:Y:S01]  /*5290*/  IMAD R164, R2.reuse, R11, R164 ;  /* 0x0000000b02a47224 */ /* 0x040fe200078e02a4 */
[C---:B------:R-:W-:Y:S01]  /*52a0*/  ISETP.GT.U32.AND P2, PT, R2.reuse, R89, PT ;  /* 0x000000590200720c */ /* 0x040fe20003f44070 */
[----:B------:R-:W-:Y:S01]  /*52b0*/  @!P4 IMAD.IADD R77, R77, 0x1, -R2 ;  /* 0x000000014d4dc824 */ /* 0x000fe200078e0a02 */
[----:B------:R-:W-:Y:S01]  /*52c0*/  LOP3.LUT R11, R5, 0x1ac, RZ, 0xfc, !PT ;  /* 0x000001ac050b7812 */ /* 0x000fe200078efcff */
[----:B------:R-:W-:Y:S01]  /*52d0*/  IMAD.HI.U32 R8, R3, R162, RZ ;  /* 0x000000a203087227 */ /* 0x000fe200078e00ff */
[----:B------:R-:W-:-:S02]  /*52e0*/  ISETP.GT.U32.AND P4, PT, R2, R164, PT ;  /* 0x000000a40200720c */ /* 0x000fc40003f84070 */
[----:B------:R-:W-:Y:S01]  /*52f0*/  IABS R160, R11 ;  /* 0x0000000b00a07213 */ /* 0x000fe20000000000 */
[----:B------:R-:W-:Y:S02]  /*5300*/  IMAD.MOV R9, RZ, RZ, -R8 ;  /* 0x000000ffff097224 */ /* 0x000fe400078e0a08 */
[----:B------:R-:W-:Y:S01]  /*5310*/  @!P3 IMAD.MOV R7, RZ, RZ, -R7 ;  /* 0x000000ffff07b224 */ /* 0x000fe200078e0a07 */
[----:B------:R-:W-:Y:S01]  /*5320*/  ISETP.GE.AND P3, PT, R14, RZ, PT ;  /* 0x000000ff0e00720c */ /* 0x000fe20003f66270 */
[--C-:B------:R-:W-:Y:S01]  /*5330*/  @!P0 IMAD.IADD R85, R85, 0x1, -R2.reuse ;  /* 0x0000000155558824 */ /* 0x100fe200078e0a02 */
[----:B------:R-:W-:Y:S01]  /*5340*/  LOP3.LUT R14, R5, 0x1b4, RZ, 0xfc, !PT ;  /* 0x000001b4050e7812 */ /* 0x000fe200078efcff */
[----:B------:R-:W-:Y:S01]  /*5350*/  @!P2 IMAD.IADD R89, R89, 0x1, -R2 ;  /* 0x000000015959a824 */ /* 0x000fe200078e0a02 */
[----:B------:R-:W-:Y:S01]  /*5360*/  ISETP.GE.AND P0, PT, R19, RZ, PT ;  /* 0x000000ff1300720c */ /* 0x000fe20003f06270 */
[----:B------:R-:W-:Y:S01]  /*5370*/  IMAD.HI.U32 R8, R3, R160, RZ ;  /* 0x000000a003087227 */ /* 0x000fe200078e00ff */
[----:B------:R-:W-:-:S02]  /*5380*/  ISETP.GT.U32.AND P2, PT, R2, R85, PT ;  /* 0x000000550200720c */ /* 0x000fc40003f44070 */
[----:B------:R-:W-:Y:S01]  /*5390*/  IABS R156, R14 ;  /* 0x0000000e009c7213 */ /* 0x000fe20000000000 */
[----:B------:R-:W-:Y:S01]  /*53a0*/  @!P4 IMAD.IADD R164, R164, 0x1, -R2 ;  /* 0x00000001a4a4c824 */ /* 0x000fe200078e0a02 */
[C---:B------:R-:W-:Y:S01]  /*53b0*/  ISETP.GT.U32.AND P4, PT, R2.reuse, R89, PT ;  /* 0x000000590200720c */ /* 0x040fe20003f84070 */
[C---:B------:R-:W-:Y:S02]  /*53c0*/  IMAD R162, R2.reuse, R9, R162 ;  /* 0x0000000902a27224 */ /* 0x040fe400078e02a2 */
[----:B------:R-:W-:Y:S02]  /*53d0*/  IMAD.MOV R9, RZ, RZ, -R8 ;  /* 0x000000ffff097224 */ /* 0x000fe400078e0a08 */
[----:B------:R-:W-:Y:S01]  /*53e0*/  @!P6 IMAD.MOV R252, RZ, RZ, -R252 ;  /* 0x000000fffffce224 */ /* 0x000fe200078e0afc */
[C---:B------:R-:W-:Y:S01]  /*53f0*/  ISETP.GT.U32.AND P6, PT, R2.reuse, R81, PT ;  /* 0x000000510200720c */ /* 0x040fe20003fc4070 */
[C---:B------:R-:W-:Y:S02]  /*5400*/  IMAD R160, R2.reuse, R9, R160 ;  /* 0x0000000902a07224 */ /* 0x040fe400078e02a0 */
[----:B------:R-:W-:Y:S01]  /*5410*/  @!P2 IMAD.IADD R85, R85, 0x1, -R2 ;  /* 0x000000015555a824 */ /* 0x000fe200078e0a02 */
[----:B------:R-:W-:Y:S01]  /*5420*/  ISETP.GT.U32.AND P2, PT, R2, R162, PT ;  /* 0x000000a20200720c */ /* 0x000fe20003f44070 */
[----:B------:R-:W-:-:S04]  /*5430*/  IMAD.HI.U32 R8, R3, R158, RZ ;  /* 0x0000009e03087227 */ /* 0x000fc800078e00ff */
[----:B------:R-:W-:Y:S01]  /*5440*/  @!P4 IMAD.IADD R89, R89, 0x1, -R2 ;  /* 0x000000015959c824 */ /* 0x000fe200078e0a02 */
[----:B------:R-:W-:Y:S01]  /*5450*/  ISETP.GT.U32.AND P4, PT, R2, R160, PT ;  /* 0x000000a00200720c */ /* 0x000fe20003f84070 */
[----:B------:R-:W-:Y:S02]  /*5460*/  IMAD.MOV R9, RZ, RZ, -R8 ;  /* 0x000000ffff097224 */ /* 0x000fe400078e0a08 */
[----:B------:R-:W-:-:S04]  /*5470*/  IMAD.HI.U32 R8, R3, R156, RZ ;  /* 0x0000009c03087227 */ /* 0x000fc800078e00ff */
[--C-:B------:R-:W-:Y:S01]  /*5480*/  @!P2 IMAD.IADD R162, R162, 0x1, -R2.reuse ;  /* 0x00000001a2a2a824 */ /* 0x100fe200078e0a02 */
[----:B------:R-:W-:Y:S01]  /*5490*/  ISETP.GE.AND P2, PT, R11, RZ, PT ;  /* 0x000000ff0b00720c */ /* 0x000fe20003f46270 */
[----:B------:R-:W-:Y:S01]  /*54a0*/  @!P6 IMAD.IADD R81, R81, 0x1, -R2 ;  /* 0x000000015151e824 */ /* 0x000fe200078e0a02 */
[----:B------:R-:W-:Y:S01]  /*54b0*/  ISETP.GE.AND P6, PT, R17, RZ, PT ;  /* 0x000000ff1100720c */ /* 0x000fe20003fc6270 */
[----:B------:R-:W-:Y:S01]  /*54c0*/  IMAD R158, R2, R9, R158 ;  /* 0x00000009029e7224 */ /* 0x000fe200078e029e */
[----:B------:R-:W-:Y:S01]  /*54d0*/  LOP3.LUT R17, R5, 0x1b8, RZ, 0xfc, !PT ;  /* 0x000001b805117812 */ /* 0x000fe200078efcff */
[----:B------:R-:W-:Y:S01]  /*54e0*/  @!P4 IMAD.IADD R160, R160, 0x1, -R2 ;  /* 0x00000001a0a0c824 */ /* 0x000fe200078e0a02 */
[C---:B------:R-:W-:Y:S01]  /*54f0*/  ISETP.GT.U32.AND P4, PT, R2.reuse, R162, PT ;  /* 0x000000a20200720c */ /* 0x040fe20003f84070 */
[----:B------:R-:W-:Y:S01]  /*5500*/  IMAD.MOV R11, RZ, RZ, -R8 ;  /* 0x000000ffff0b7224 */ /* 0x000fe200078e0a08 */
[----:B------:R-:W-:Y:S01]  /*5510*/  IABS R154, R17 ;  /* 0x00000011009a7213 */ /* 0x000fe20000000000 */
[----:B------:R-:W-:Y:S01]  /*5520*/  @!P5 IMAD.MOV R81, RZ, RZ, -R81 ;  /* 0x000000ffff51d224 */ /* 0x000fe200078e0a51 */
[C---:B------:R-:W-:Y:S01]  /*5530*/  ISETP.GT.U32.AND P5, PT, R2.reuse, R158, PT ;  /* 0x0000009e0200720c */ /* 0x040fe20003fa4070 */
[----:B------:R-:W-:-:S02]  /*5540*/  IMAD R156, R2, R11, R156 ;  /* 0x0000000b029c7224 */ /* 0x000fc400078e029c */
[----:B------:R-:W-:Y:S02]  /*5550*/  VIADD R11, R4, 0x1bc ;  /* 0x000001bc040b7836 */ /* 0x000fe40000000000 */
[----:B------:R-:W-:Y:S01]  /*5560*/  @!P1 IMAD.MOV R77, RZ, RZ, -R77 ;  /* 0x000000ffff4d9224 */ /* 0x000fe200078e0a4d */
[----:B------:R-:W-:Y:S01]  /*5570*/  ISETP.GT.U32.AND P1, PT, R2, R164, PT ;  /* 0x000000a40200720c */ /* 0x000fe20003f24070 */
[----:B------:R-:W-:Y:S01]  /*5580*/  IMAD.HI.U32 R9, R3, R154, RZ ;  /* 0x0000009a03097227 */ /* 0x000fe200078e00ff */
[----:B------:R-:W-:-:S03]  /*5590*/  IABS R150, R11 ;  /* 0x0000000b00967213 */ /* 0x000fc60000000000 */
[--C-:B------:R-:W-:Y:S01]  /*55a0*/  @!P4 IMAD.IADD R162, R162, 0x1, -R2.reuse ;  /* 0x00000001a2a2c824 */ /* 0x100fe200078e0a02 */
[----:B------:R-:W-:Y:S01]  /*55b0*/  ISETP.GT.U32.AND P4, PT, R2, R156, PT ;  /* 0x0000009c0200720c */ /* 0x000fe20003f84070 */
[----:B------:R-:W-:Y:S02]  /*55c0*/  @!P5 IMAD.IADD R158, R158, 0x1, -R2 ;  /* 0x000000019e9ed824 */ /* 0x000fe400078e0a02 */
[----:B------:R-:W-:Y:S02]  /*55d0*/  IMAD.MOV R9, RZ, RZ, -R9 ;  /* 0x000000ffff097224 */ /* 0x000fe400078e0a09 */
[----:B------:R-:W-:-:S04]  /*55e0*/  IMAD.HI.U32 R8, R3, R150, RZ ;  /* 0x0000009603087227 */ /* 0x000fc800078e00ff */
[----:B------:R-:W-:Y:S02]  /*55f0*/  IMAD R154, R2, R9, R154 ;  /* 0x00000009029a7224 */ /* 0x000fe400078e029a */
[----:B------:R-:W-:Y:S02]  /*5600*/  IMAD.MOV R9, RZ, RZ, -R8 ;  /* 0x000000ffff097224 */ /* 0x000fe400078e0a08 */
[--C-:B------:R-:W-:Y:S01]  /*5610*/  @!P4 IMAD.IADD R156, R156, 0x1, -R2.reuse ;  /* 0x000000019c9cc824 */ /* 0x100fe200078e0a02 */
[----:B------:R-:W-:Y:S01]  /*5620*/  ISETP.GT.U32.AND P4, PT, R2, R158, PT ;  /* 0x0000009e0200720c */ /* 0x000fe20003f84070 */
[----:B------:R-:W-:Y:S01]  /*5630*/  @!P1 IMAD.IADD R164, R164, 0x1, -R2 ;  /* 0x00000001a4a49824 */ /* 0x000fe200078e0a02 */
[----:B------:R-:W-:Y:S01]  /*5640*/  ISETP.GE.AND P1, PT, R21, RZ, PT ;  /* 0x000000ff1500720c */ /* 0x000fe20003f26270 */
[C---:B------:R-:W-:Y:S01]  /*5650*/  IMAD R150, R2.reuse, R9, R150 ;  /* 0x0000000902967224 */ /* 0x040fe200078e0296 */
[C---:B------:R-:W-:Y:S01]  /*5660*/  ISETP.GT.U32.AND P5, PT, R2.reuse, R154, PT ;  /* 0x0000009a0200720c */ /* 0x040fe20003fa4070 */
[----:B------:R-:W-:Y:S01]  /*5670*/  @!P3 IMAD.MOV R85, RZ, RZ, -R85 ;  /* 0x000000ffff55b224 */ /* 0x000fe200078e0a55 */
[----:B------:R-:W-:Y:S01]  /*5680*/  ISETP.GT.U32.AND P3, PT, R2, R160, PT ;  /* 0x000000a00200720c */ /* 0x000fe20003f64070 */
[----:B------:R-:W-:Y:S01]  /*5690*/  @!P6 IMAD.MOV R89, RZ, RZ, -R89 ;  /* 0x000000ffff59e224 */ /* 0x000fe200078e0a59 */
[----:B------:R-:W-:Y:S01]  /*56a0*/  ISETP.GE.AND P6, PT, R13, RZ, PT ;  /* 0x000000ff0d00720c */ /* 0x000fe20003fc6270 */
[----:B------:R-:W-:Y:S01]  /*56b0*/  @!P0 IMAD.MOV R164, RZ, RZ, -R164 ;  /* 0x000000ffffa48224 */ /* 0x000fe200078e0aa4 */
[----:B------:R-:W-:Y:S01]  /*56c0*/  ISETP.GE.AND P0, PT, R14, RZ, PT ;  /* 0x000000ff0e00720c */ /* 0x000fe20003f06270 */
[----:B------:R-:W-:Y:S01]  /*56d0*/  VIADD R21, R4, 0x1dc ;  /* 0x000001dc04157836 */ /* 0x000fe20000000000 */
[C---:B------:R-:W-:Y:S01]  /*56e0*/  LOP3.LUT R13, R5.reuse, 0x1c0, RZ, 0xfc, !PT ;  /* 0x000001c0050d7812 */ /* 0x040fe200078efcff */
[----:B------:R-:W-:Y:S01]  /*56f0*/  @!P4 IMAD.IADD R158, R158, 0x1, -R2 ;  /* 0x000000019e9ec824 */ /* 0x000fe200078e0a02 */
[C---:B------:R-:W-:Y:S01]  /*5700*/  ISETP.GT.U32.AND P4, PT, R2.reuse, R150, PT ;  /* 0x000000960200720c */ /* 0x040fe20003f84070 */
[----:B------:R-:W-:Y:S01]  /*5710*/  @!P1 IMAD.MOV R162, RZ, RZ, -R162 ;  /* 0x000000ffffa29224 */ /* 0x000fe200078e0aa2 */
[----:B------:R-:W-:Y:S01]  /*5720*/  ISETP.GT.U32.AND P1, PT, R2, R156, PT ;  /* 0x0000009c0200720c */ /* 0x000fe20003f24070 */
[--C-:B------:R-:W-:Y:S01]  /*5730*/  @!P5 IMAD.IADD R154, R154, 0x1, -R2.reuse ;  /* 0x000000019a9ad824 */ /* 0x100fe200078e0a02 */
[----:B------:R-:W-:Y:S01]  /*5740*/  LOP3.LUT R14, R5, 0x1c4, RZ, 0xfc, !PT ;  /* 0x000001c4050e7812 */ /* 0x000fe200078efcff */
[----:B------:R-:W-:Y:S01]  /*5750*/  @!P3 IMAD.IADD R160, R160, 0x1, -R2 ;  /* 0x00000001a0a0b824 */ /* 0x000fe200078e0a02 */
[----:B------:R-:W-:Y:S01]  /*5760*/  ISETP.GE.AND P3, PT, R17, RZ, PT ;  /* 0x000000ff1100720c */ /* 0x000fe20003f66270 */
[----:B------:R-:W-:Y:S01]  /*5770*/  @!P6 IMAD.MOV R158, RZ, RZ, -R158 ;  /* 0x000000ffff9ee224 */ /* 0x000fe200078e0a9e */
[----:B------:R-:W-:Y:S01]  /*5780*/  IABS R152, R13 ;  /* 0x0000000d00987213 */ /* 0x000fe20000000000 */
[----:B------:R-:W-:Y:S01]  /*5790*/  @!P2 IMAD.MOV R160, RZ, RZ, -R160 ;  /* 0x000000ffffa0a224 */ /* 0x000fe200078e0aa0 */
[----:B------:R-:W-:-:S02]  /*57a0*/  IABS R146, R14 ;  /* 0x0000000e00927213 */ /* 0x000fc40000000000 */
[----:B------:R-:W-:Y:S01]  /*57b0*/  LOP3.LUT R17, R5, 0x1c8, RZ, 0xfc, !PT ;  /* 0x000001c805117812 */ /* 0x000fe200078efcff */
[----:B------:R-:W-:Y:S01]  /*57c0*/  @!P4 IMAD.IADD R150, R150, 0x1, -R2 ;  /* 0x000000019696c824 */ /* 0x000fe200078e0a02 */
[C---:B------:R-:W-:Y:S01]  /*57d0*/  ISETP.GT.U32.AND P5, PT, R2.reuse, R154, PT ;  /* 0x0000009a0200720c */ /* 0x040fe20003fa4070 */
[C---:B------:R-:W-:Y:S01]  /*57e0*/  IMAD.HI.U32 R8, R3.reuse, R152, RZ ;  /* 0x0000009803087227 */ /* 0x040fe200078e00ff */
[----:B------:R-:W-:Y:S02]  /*57f0*/  IABS R142, R17 ;  /* 0x00000011008e7213 */ /* 0x000fe40000000000 */
[----:B------:R-:W-:Y:S01]  /*5800*/  ISETP.GT.U32.AND P4, PT, R2, R150, PT ;  /* 0x000000960200720c */ /* 0x000fe20003f84070 */
[----:B------:R-:W-:Y:S01]  /*5810*/  IMAD.HI.U32 R9, R3, R146, RZ ;  /* 0x0000009203097227 */ /* 0x000fe200078e00ff */
[----:B------:R-:W-:-:S03]  /*5820*/  IABS R136, R21 ;  /* 0x0000001500887213 */ /* 0x000fc60000000000 */
[----:B------:R-:W-:Y:S01]  /*5830*/  @!P1 IMAD.IADD R156, R156, 0x1, -R2 ;  /* 0x000000019c9c9824 */ /* 0x000fe200078e0a02 */
[----:B------:R-:W-:Y:S01]  /*5840*/  ISETP.GE.AND P1, PT, R11, RZ, PT ;  /* 0x000000ff0b00720c */ /* 0x000fe20003f26270 */
[----:B------:R-:W-:Y:S02]  /*5850*/  IMAD.MOV R11, RZ, RZ, -R8 ;  /* 0x000000ffff0b7224 */ /* 0x000fe400078e0a08 */
[----:B------:R-:W-:Y:S02]  /*5860*/  IMAD.MOV R9, RZ, RZ, -R9 ;  /* 0x000000ffff097224 */ /* 0x000fe400078e0a09 */
[----:B------:R-:W-:-:S04]  /*5870*/  IMAD.HI.U32 R8, R3, R142, RZ ;  /* 0x0000008e03087227 */ /* 0x000fc800078e00ff */
[C---:B------:R-:W-:Y:S02]  /*5880*/  IMAD R146, R2.reuse, R9, R146 ;  /* 0x0000000902927224 */ /* 0x040fe400078e0292 */
[----:B------:R-:W-:Y:S01]  /*5890*/  IMAD.MOV R9, RZ, RZ, -R8 ;  /* 0x000000ffff097224 */ /* 0x000fe200078e0a08 */
[----:B------:R-:W-:Y:S01]  /*58a0*/  LOP3.LUT R8, R5, 0x1cc, RZ, 0xfc, !PT ;  /* 0x000001cc05087812 */ /* 0x000fe200078efcff */
[C---:B------:R-:W-:Y:S01]  /*58b0*/  IMAD R152, R2.reuse, R11, R152 ;  /* 0x0000000b02987224 */ /* 0x040fe200078e0298 */
[C---:B------:R-:W-:Y:S01]  /*58c0*/  ISETP.GT.U32.AND P6, PT, R2.reuse, R146, PT ;  /* 0x000000920200720c */ /* 0x040fe20003fc4070 */
[----:B------:R-:W-:Y:S01]  /*58d0*/  IMAD R142, R2, R9, R142 ;  /* 0x00000009028e7224 */ /* 0x000fe200078e028e */
[----:B------:R-:W-:Y:S01]  /*58e0*/  IABS R148, R8 ;  /* 0x0000000800947213 */ /* 0x000fe20000000000 */
[--C-:B------:R-:W-:Y:S01]  /*58f0*/  @!P4 IMAD.IADD R150, R150, 0x1, -R2.reuse ;  /* 0x000000019696c824 */ /* 0x100fe200078e0a02 */
[----:B------:R-:W-:Y:S01]  /*5900*/  ISETP.GT.U32.AND P2, PT, R2, R152, PT ;  /* 0x000000980200720c */ /* 0x000fe20003f44070 */
[----:B------:R-:W-:Y:S01]  /*5910*/  @!P5 IMAD.IADD R154, R154, 0x1, -R2 ;  /* 0x000000019a9ad824 */ /* 0x000fe200078e0a02 */
[----:B------:R-:W-:Y:S01]  /*5920*/  ISETP.GE.AND P4, PT, R8, RZ, PT ;  /* 0x000000ff0800720c */ /* 0x000fe20003f86270 */
[----:B------:R-:W-:Y:S01]  /*5930*/  @!P1 IMAD.MOV R150, RZ, RZ, -R150 ;  /* 0x000000ffff969224 */ /* 0x000fe200078e0a96 */
[----:B------:R-:W-:Y:S01]  /*5940*/  ISETP.GT.U32.AND P1, PT, R2, R142, PT ;  /* 0x0000008e0200720c */ /* 0x000fe20003f24070 */
[----:B------:R-:W-:Y:S01]  /*5950*/  IMAD.HI.U32 R8, R3, R148, RZ ;  /* 0x0000009403087227 */ /* 0x000fe200078e00ff */
[----:B------:R-:W-:-:S02]  /*5960*/  LOP3.LUT R9, R5, 0x1d0, RZ, 0xfc, !PT ;  /* 0x000001d005097812 */ /* 0x000fc400078efcff */
[----:B------:R-:W-:Y:S01]  /*5970*/  LOP3.LUT R11, R5, 0x1d4, RZ, 0xfc, !PT ;  /* 0x000001d4050b7812 */ /* 0x000fe200078efcff */
[----:B------:R-:W-:Y:S01]  /*5980*/  @!P3 IMAD.MOV R154, RZ, RZ, -R154 ;  /* 0x000000ffff9ab224 */ /* 0x000fe200078e0a9a */
[----:B------:R-:W-:Y:S01]  /*5990*/  ISETP.GE.AND P3, PT, R17, RZ, PT ;  /* 0x000000ff1100720c */ /* 0x000fe20003f66270 */
[----:B------:R-:W-:Y:S01]  /*59a0*/  IMAD.MOV R17, RZ, RZ, -R8 ;  /* 0x000000ffff117224 */ /* 0x000fe200078e0a08 */
[----:B------:R-:W-:Y:S01]  /*59b0*/  IABS R144, R9 ;  /* 0x0000000900907213 */ /* 0x000fe20000000000 */
[----:B------:R-:W-:Y:S01]  /*59c0*/  @!P2 IMAD.IADD R152, R152, 0x1, -R2 ;  /* 0x000000019898a824 */ /* 0x000fe200078e0a02 */
[----:B------:R-:W-:Y:S01]  /*59d0*/  ISETP.GE.AND P5, PT, R13, RZ, PT ;  /* 0x000000ff0d00720c */ /* 0x000fe20003fa6270 */
[----:B------:R-:W-:Y:S01]  /*59e0*/  IMAD R148, R2, R17, R148 ;  /* 0x0000001102947224 */ /* 0x000fe200078e0294 */
[----:B------:R-:W-:Y:S01]  /*59f0*/  IABS R140, R11 ;  /* 0x0000000b008c7213 */ /* 0x000fe20000000000 */
[--C-:B------:R-:W-:Y:S01]  /*5a00*/  @!P1 IMAD.IADD R142, R142, 0x1, -R2.reuse ;  /* 0x000000018e8e9824 */ /* 0x100fe200078e0a02 */
[----:B------:R-:W-:Y:S01]  /*5a10*/  ISETP.GT.U32.AND P2, PT, R2, R152, PT ;  /* 0x000000980200720c */ /* 0x000fe20003f44070 */
[----:B------:R-:W-:-:S02]  /*5a20*/  @!P6 IMAD.IADD R146, R146, 0x1, -R2 ;  /* 0x000000019292e824 */ /* 0x000fc400078e0a02 */
[----:B------:R-:W-:Y:S01]  /*5a30*/  @!P0 IMAD.MOV R156, RZ, RZ, -R156 ;  /* 0x000000ffff9c8224 */ /* 0x000fe200078e0a9c */
[C---:B------:R-:W-:Y:S01]  /*5a40*/  ISETP.GT.U32.AND P1, PT, R2.reuse, R142, PT ;  /* 0x0000008e0200720c */ /* 0x040fe20003f24070 */
[C---:B------:R-:W-:Y:S01]  /*5a50*/  IMAD.HI.U32 R4, R3.reuse, R136, RZ ;  /* 0x0000008803047227 */ /* 0x040fe200078e00ff */
[----:B------:R-:W-:Y:S02]  /*5a60*/  ISETP.GT.U32.AND P6, PT, R2, R146, PT ;  /* 0x000000920200720c */ /* 0x000fe40003fc4070 */
[----:B------:R-:W-:Y:S01]  /*5a70*/  ISETP.GE.AND P0, PT, R14, RZ, PT ;  /* 0x000000ff0e00720c */ /* 0x000fe20003f06270 */
[----:B------:R-:W-:-:S04]  /*5a80*/  IMAD.HI.U32 R13, R3, R138, RZ ;  /* 0x0000008a030d7227 */ /* 0x000fc800078e00ff */
[----:B------:R-:W-:Y:S01]  /*5a90*/  @!P2 IMAD.IADD R152, R152, 0x1, -R2 ;  /* 0x000000019898a824 */ /* 0x000fe200078e0a02 */
[----:B------:R-:W-:Y:S01]  /*5aa0*/  ISETP.GE.AND P2, PT, R9, RZ, PT ;  /* 0x000000ff0900720c */ /* 0x000fe20003f46270 */
[----:B------:R-:W-:-:S04]  /*5ab0*/  IMAD.HI.U32 R9, R3, R144, RZ ;  /* 0x0000009003097227 */ /* 0x000fc800078e00ff */
[--C-:B------:R-:W-:Y:S01]  /*5ac0*/  @!P1 IMAD.IADD R142, R142, 0x1, -R2.reuse ;  /* 0x000000018e8e9824 */ /* 0x100fe200078e0a02 */
[----:B------:R-:W-:Y:S01]  /*5ad0*/  ISETP.GT.U32.AND P1, PT, R2, R148, PT ;  /* 0x000000940200720c */ /* 0x000fe20003f24070 */
[----:B------:R-:W-:Y:S02]  /*5ae0*/  IMAD.MOV R9, RZ, RZ, -R9 ;  /* 0x000000ffff097224 */ /* 0x000fe400078e0a09 */
[----:B------:R-:W-:Y:S01]  /*5af0*/  @!P6 IMAD.IADD R146, R146, 0x1, -R2 ;  /* 0x000000019292e824 */ /* 0x000fe200078e0a02 */
[----:B------:R-:W-:Y:S01]  /*5b00*/  ISETP.GE.AND P6, PT, R11, RZ, PT ;  /* 0x000000ff0b00720c */ /* 0x000fe20003fc6270 */
[----:B------:R-:W-:Y:S02]  /*5b10*/  IMAD R144, R2, R9, R144 ;  /* 0x0000000902907224 */ /* 0x000fe400078e0290 */
[----:B------:R-:W-:-:S04]  /*5b20*/  IMAD.HI.U32 R11, R3, R140, RZ ;  /* 0x0000008c030b7227 */ /* 0x000fc800078e00ff */
[----:B------:R-:W-:Y:S02]  /*5b30*/  IMAD.MOV R11, RZ, RZ, -R11 ;  /* 0x000000ffff0b7224 */ /* 0x000fe400078e0a0b */
[----:B------:R-:W-:Y:S01]  /*5b40*/  @!P1 IMAD.IADD R148, R148, 0x1, -R2 ;  /* 0x0000000194949824 */ /* 0x000fe200078e0a02 */
[C---:B------:R-:W-:Y:S01]  /*5b50*/  ISETP.GT.U32.AND P1, PT, R2.reuse, R144, PT ;  /* 0x000000900200720c */ /* 0x040fe20003f24070 */
[----:B------:R-:W-:Y:S02]  /*5b60*/  @!P5 IMAD.MOV R152, RZ, RZ, -R152 ;  /* 0x000000ffff98d224 */ /* 0x000fe400078e0a98 */
[----:B------:R-:W-:Y:S02]  /*5b70*/  IMAD R140, R2, R11, R140 ;  /* 0x0000000b028c7224 */ /* 0x000fe400078e028c */
[----:B------:R-:W-:-:S04]  /*5b80*/  IMAD.HI.U32 R8, R3, R134, RZ ;  /* 0x0000008603087227 */ /* 0x000fc800078e00ff */
[----:B------:R-:W-:Y:S02]  /*5b90*/  IMAD.MOV R17, RZ, RZ, -R4 ;  /* 0x000000ffff117224 */ /* 0x000fe400078e0a04 */
[----:B------:R-:W-:Y:S02]  /*5ba0*/  IMAD.MOV R13, RZ, RZ, -R13 ;  /* 0x000000ffff0d7224 */ /* 0x000fe400078e0a0d */
[----:B------:R-:W-:Y:S01]  /*5bb0*/  @!P1 IMAD.IADD R144, R144, 0x1, -R2 ;  /* 0x0000000190909824 */ /* 0x000fe200078e0a02 */
[C---:B------:R-:W-:Y:S01]  /*5bc0*/  ISETP.GT.U32.AND P1, PT, R2.reuse, R148, PT ;  /* 0x000000940200720c */ /* 0x040fe20003f24070 */
[----:B------:R-:W-:Y:S01]  /*5bd0*/  IMAD.MOV R19, RZ, RZ, -R8 ;  /* 0x000000ffff137224 */ /* 0x000fe200078e0a08 */
[----:B------:R-:W-:Y:S01]  /*5be0*/  LOP3.LUT R8, R5, 0x1f8, RZ, 0xfc, !PT ;  /* 0x000001f805087812 */ /* 0x000fe200078efcff */
[C---:B------:R-:W-:Y:S01]  /*5bf0*/  IMAD R136, R2.reuse, R17, R136 ;  /* 0x0000001102887224 */ /* 0x040fe200078e0288 */
[C---:B------:R-:W-:Y:S01]  /*5c00*/  ISETP.GT.U32.AND P5, PT, R2.reuse, R144, PT ;  /* 0x000000900200720c */ /* 0x040fe20003fa4070 */
[----:B------:R-:W-:Y:S01]  /*5c10*/  @!P0 IMAD.MOV R146, RZ, RZ, -R146 ;  /* 0x000000ffff928224 */ /* 0x000fe200078e0a92 */
[C---:B------:R-:W-:Y:S01]  /*5c20*/  ISETP.GT.U32.AND P0, PT, R2.reuse, R140, PT ;  /* 0x0000008c0200720c */ /* 0x040fe20003f04070 */
[----:B------:R-:W-:Y:S01]  /*5c30*/  IMAD R138, R2, R13, R138 ;  /* 0x0000000d028a7224 */ /* 0x000fe200078e028a */
[----:B------:R-:W-:Y:S01]  /*5c40*/  IABS R14, R8 ;  /* 0x00000008000e7213 */ /* 0x000fe20000000000 */
[----:B------:R-:W-:-:S04]  /*5c50*/  IMAD.HI.U32 R9, R3, R130, RZ ;  /* 0x0000008203097227 */ /* 0x000fc800078e00ff */
[----:B------:R-:W-:Y:S02]  /*5c60*/  IMAD R134, R2, R19, R134 ;  /* 0x0000001302867224 */ /* 0x000fe400078e0286 */
[----:B------:R-:W-:Y:S01]  /*5c70*/  @!P1 IMAD.IADD R148, R148, 0x1, -R2 ;  /* 0x0000000194949824 */ /* 0x000fe200078e0a02 */
[C---:B------:R-:W-:Y:S01]  /*5c80*/  ISETP.GT.U32.AND P1, PT, R2.reuse, R136, PT ;  /* 0x000000880200720c */ /* 0x040fe20003f24070 */
[----:B------:R-:W-:Y:S01]  /*5c90*/  @!P3 IMAD.MOV R142, RZ, RZ, -R142 ;  /* 0x000000ffff8eb224 */ /* 0x000fe200078e0a8e */
[----:B------:R-:W-:Y:S01]  /*5ca0*/  ISETP.GT.U32.AND P3, PT, R2, R138, PT ;  /* 0x0000008a0200720c */ /* 0x000fe20003f64070 */
        /* <DEDUP_REMOVED lines=9> */
[----:B------:R-:W-:Y:S02]  /*5d40*/  IMAD.MOV R11, RZ, RZ, -R11 ;  /* 0x000000ffff0b7224 */ /* 0x000fe400078e0a0b */
[--C-:B------:R-:W-:Y:S02]  /*5d50*/  @!P1 IMAD.IADD R136, R136, 0x1, -R2.reuse ;  /* 0x0000000188889824 */ /* 0x100fe400078e0a02 */
[----:B------:R-:W-:Y:S01]  /*5d60*/  @!P3 IMAD.IADD R138, R138, 0x1, -R2 ;  /* 0x000000018a8ab824 */ /* 0x000fe200078e0a02 */
[C---:B------:R-:W-:Y:S01]  /*5d70*/  ISETP.GT.U32.AND P3, PT, R2.reuse, R140, PT ;  /* 0x0000008c0200720c */ /* 0x040fe20003f64070 */
[----:B------:R-:W-:Y:S01]  /*5d80*/  IMAD R132, R2, R11, R132 ;  /* 0x0000000b02847224 */ /* 0x000fe200078e0284 */
[----:B------:R-:W-:Y:S01]  /*5d90*/  LOP3.LUT R11, R5, 0x1f4, RZ, 0xfc, !PT ;  /* 0x000001f4050b7812 */ /* 0x000fe200078efcff */
[----:B------:R-:W-:Y:S01]  /*5da0*/  @!P5 IMAD.IADD R134, R134, 0x1, -R2 ;  /* 0x000000018686d824 */ /* 0x000fe200078e0a02 */
[----:B------:R-:W-:Y:S01]  /*5db0*/  ISETP.GT.U32.AND P5, PT, R2, R136, PT ;  /* 0x000000880200720c */ /* 0x000fe20003fa4070 */
[----:B------:R-:W-:Y:S01]  /*5dc0*/  IMAD.HI.U32 R4, R3, R126, RZ ;  /* 0x0000007e03047227 */ /* 0x000fe200078e00ff */
[----:B------:R-:W-:-:S02]  /*5dd0*/  IABS R124, R11 ;  /* 0x0000000b007c7213 */ /* 0x000fc40000000000 */
[----:B------:R-:W-:Y:S01]  /*5de0*/  ISETP.GT.U32.AND P1, PT, R2, R138, PT ;  /* 0x0000008a0200720c */ /* 0x000fe20003f24070 */
[----:B------:R-:W-:Y:S02]  /*5df0*/  IMAD.MOV R5, RZ, RZ, -R4 ;  /* 0x000000ffff057224 */ /* 0x000fe400078e0a04 */
[----:B------:R-:W-:Y:S02]  /*5e00*/  @!P0 IMAD.IADD R130, R130, 0x1, -R2 ;  /* 0x0000000182828824 */ /* 0x000fe400078e0a02 */
[----:B------:R-:W-:Y:S01]  /*5e10*/  @!P4 IMAD.MOV R148, RZ, RZ, -R148 ;  /* 0x000000ffff94c224 */ /* 0x000fe200078e0a94 */
[C---:B------:R-:W-:Y:S01]  /*5e20*/  ISETP.GT.U32.AND P4, PT, R2.reuse, R134, PT ;  /* 0x000000860200720c */ /* 0x040fe20003f84070 */
[----:B------:R-:W-:Y:S01]  /*5e30*/  IMAD.HI.U32 R4, R3, R124, RZ ;  /* 0x0000007c03047227 */ /* 0x000fe200078e00ff */
[----:B------:R-:W-:-:S03]  /*5e40*/  ISETP.GT.U32.AND P0, PT, R2, R130, PT ;  /* 0x000000820200720c */ /* 0x000fc60003f04070 */
[----:B------:R-:W-:-:S04]  /*5e50*/  IMAD.HI.U32 R13, R3, R128, RZ ;  /* 0x00000080030d7227 */ /* 0x000fc800078e00ff */
[----:B------:R-:W-:Y:S02]  /*5e60*/  IMAD R126, R2, R5, R126 ;  /* 0x00000005027e7224 */ /* 0x000fe400078e027e */
[----:B------:R-:W-:Y:S01]  /*5e70*/  @!P3 IMAD.IADD R140, R140, 0x1, -R2 ;  /* 0x000000018c8cb824 */ /* 0x000fe200078e0a02 */
[----:B------:R-:W-:Y:S01]  /*5e80*/  ISETP.GT.U32.AND P3, PT, R2, R132, PT ;  /* 0x000000840200720c */ /* 0x000fe20003f64070 */
[----:B------:R-:W-:-:S04]  /*5e90*/  IMAD.HI.U32 R3, R3, R14, RZ ;  /* 0x0000000e03037227 */ /* 0x000fc800078e00ff */
[----:B------:R-:W-:Y:S01]  /*5ea0*/  IMAD.MOV R5, RZ, RZ, -R4 ;  /* 0x000000ffff057224 */ /* 0x000fe200078e0a04 */
[----:B------:R-:W-:Y:S01]  /*5eb0*/  LOP3.LUT R4, R143, 0x60, RZ, 0xc0, !PT ;  /* 0x000000608f047812 */ /* 0x000fe200078ec0ff */
[----:B------:R-:W-:Y:S02]  /*5ec0*/  IMAD.MOV R13, RZ, RZ, -R13 ;  /* 0x000000ffff0d7224 */ /* 0x000fe400078e0a0d */
[----:B------:R-:W-:Y:S01]  /*5ed0*/  @!P5 IMAD.IADD R136, R136, 0x1, -R2 ;  /* 0x000000018888d824 */ /* 0x000fe200078e0a02 */
[----:B------:R-:W-:Y:S01]  /*5ee0*/  ISETP.GT.U32.AND P5, PT, R2, R126, PT ;  /* 0x0000007e0200720c */ /* 0x000fe20003fa4070 */
[----:B------:R-:W-:Y:S01]  /*5ef0*/  IMAD.MOV R3, RZ, RZ, -R3 ;  /* 0x000000ffff037224 */ /* 0x000fe200078e0a03 */
[----:B------:R-:W-:Y:S01]  /*5f00*/  R2UR UR49, R4 ;  /* 0x00000000043172ca */ /* 0x000fe200000e0000 */
[C---:B------:R-:W-:Y:S01]  /*5f10*/  IMAD R124, R2.reuse, R5, R124 ;  /* 0x00000005027c7224 */ /* 0x040fe200078e027c */
[----:B------:R-:W2:Y:S01]  /*5f20*/  LDC R4, c[0x0][0x230] ;  /* 0x00008c00ff047b82 */ /* 0x000ea20000000800 */
[----:B------:R-:W-:-:S02]  /*5f30*/  IMAD R128, R2, R13, R128 ;  /* 0x0000000d02807224 */ /* 0x000fc400078e0280 */
[----:B------:R-:W-:Y:S02]  /*5f40*/  IMAD R14, R2, R3, R14 ;  /* 0x00000003020e7224 */ /* 0x000fe400078e020e */
[--C-:B------:R-:W-:Y:S01]  /*5f50*/  @!P4 IMAD.IADD R134, R134, 0x1, -R2.reuse ;  /* 0x000000018686c824 */ /* 0x100fe200078e0a02 */
[----:B------:R-:W-:Y:S01]  /*5f60*/  ISETP.GT.U32.AND P4, PT, R2, R124, PT ;  /* 0x0000007c0200720c */ /* 0x000fe20003f84070 */
        /* <DEDUP_REMOVED lines=8> */
[----:B------:R-:W-:Y:S01]  /*5ff0*/  @!P2 IMAD.MOV R144, RZ, RZ, -R144 ;  /* 0x000000ffff90a224 */ /* 0x000fe200078e0a90 */
[----:B------:R-:W-:Y:S01]  /*6000*/  ISETP.GT.U32.AND P2, PT, R2, R132, PT ;  /* 0x000000840200720c */ /* 0x000fe20003f44070 */
[----:B------:R-:W-:Y:S01]  /*6010*/  IMAD.U32 R3, RZ, RZ, UR7 ;  /* 0x00000007ff037e24 */ /* 0x000fe2000f8e00ff */
[----:B------:R-:W-:Y:S01]  /*6020*/  ULDC UR7, c[0x0][0x240] ;  /* 0x0000900000077ab9 */ /* 0x000fe20000000800 */
[--C-:B------:R-:W-:Y:S01]  /*6030*/  @!P4 IMAD.IADD R124, R124, 0x1, -R2.reuse ;  /* 0x000000017c7cc824 */ /* 0x100fe200078e0a02 */
[----:B------:R-:W-:Y:S01]  /*6040*/  ISETP.GE.AND P4, PT, R135, UR8, PT ;  /* 0x0000000887007c0c */ /* 0x000fe2000bf86270 */
[--C-:B------:R-:W-:Y:S01]  /*6050*/  @!P1 IMAD.IADD R128, R128, 0x1, -R2.reuse ;  /* 0x0000000180809824 */ /* 0x100fe200078e0a02 */
[----:B------:R-:W-:Y:S01]  /*6060*/  ISETP.GE.AND P1, PT, R21, RZ, PT ;  /* 0x000000ff1500720c */ /* 0x000fe20003f26270 */
[----:B------:R-:W-:Y:S01]  /*6070*/  @!P0 IMAD.IADD R14, R14, 0x1, -R2 ;  /* 0x000000010e0e8824 */ /* 0x000fe200078e0a02 */
[----:B------:R-:W-:Y:S01]  /*6080*/  SEL R3, R3, RZ, !P4 ;  /* 0x000000ff03037207 */ /* 0x000fe20006000000 */
        /* <DEDUP_REMOVED lines=8> */
[----:B------:R-:W-:Y:S01]  /*6110*/  ULDC.64 UR8, c[0x0][0x210] ;  /* 0x0000840000087ab9 */ /* 0x000fe20000000a00 */
[C---:B------:R-:W-:Y:S01]  /*6120*/  ISETP.GT.U32.AND P6, PT, R2.reuse, R124, PT ;  /* 0x0000007c0200720c */ /* 0x040fe20003fc4070 */
[----:B------:R-:W-:Y:S01]  /*6130*/  @!P1 IMAD.MOV R136, RZ, RZ, -R136 ;  /* 0x000000ffff889224 */ /* 0x000fe200078e0a88 */
[----:B------:R-:W-:Y:S01]  /*6140*/  ISETP.GT.U32.AND P3, PT, R2, R126, PT ;  /* 0x0000007e0200720c */ /* 0x000fe20003f64070 */
[----:B------:R-:W3:Y:S01]  /*6150*/  LDC R5, c[0x0][0x230] ;  /* 0x00008c00ff057b82 */ /* 0x000ee20000000800 */
[----:B--2---:R-:W-:Y:S01]  /*6160*/  VIADD R4, R4, 0xfffffffe ;  /* 0xfffffffe04047836 */ /* 0x004fe20000000000 */
[----:B------:R-:W-:Y:S01]  /*6170*/  ISETP.NE.U32.AND P1, PT, R3, RZ, PT ;  /* 0x000000ff0300720c */ /* 0x000fe20003f25070 */
[--C-:B------:R-:W-:Y:S01]  /*6180*/  @!P4 IMAD.IADD R128, R128, 0x1, -R2.reuse ;  /* 0x000000018080c824 */ /* 0x100fe200078e0a02 */
[----:B------:R-:W-:Y:S01]  /*6190*/  ISETP.GE.AND P4, PT, R9, RZ, PT ;  /* 0x000000ff0900720c */ /* 0x000fe20003f86270 */
[----:B------:R-:W-:Y:S01]  /*61a0*/  @!P5 IMAD.IADD R14, R14, 0x1, -R2 ;  /* 0x000000010e0ed824 */ /* 0x000fe200078e0a02 */
[----:B------:R-:W-:Y:S01]  /*61b0*/  ISETP.GE.AND P5, PT, R33, RZ, PT ;  /* 0x000000ff2100720c */ /* 0x000fe20003fa6270 */
[----:B------:R-:W-:Y:S01]  /*61c0*/  @!P2 IMAD.MOV R128, RZ, RZ, -R128 ;  /* 0x000000ffff80a224 */ /* 0x000fe200078e0a80 */
[----:B------:R-:W-:Y:S01]  /*61d0*/  ISETP.NE.AND P2, PT, R123, RZ, PT ;  /* 0x000000ff7b00720c */ /* 0x000fe20003f45270 */
[----:B------:R-:W-:Y:S01]  /*61e0*/  @!P0 IMAD.MOV R130, RZ, RZ, -R130 ;  /* 0x000000ffff828224 */ /* 0x000fe200078e0a82 */
[----:B------:R-:W-:Y:S01]  /*61f0*/  ISETP.GE.AND P0, PT, R29, RZ, PT ;  /* 0x000000ff1d00720c */ /* 0x000fe20003f06270 */
[--C-:B------:R-:W-:Y:S01]  /*6200*/  @!P6 IMAD.IADD R124, R124, 0x1, -R2.reuse ;  /* 0x000000017c7ce824 */ /* 0x100fe200078e0a02 */
[----:B------:R-:W-:Y:S01]  /*6210*/  ISETP.GE.AND P6, PT, R8, RZ, PT ;  /* 0x000000ff0800720c */ /* 0x000fe20003fc6270 */
[----:B------:R-:W-:Y:S01]  /*6220*/  @!P3 IMAD.IADD R126, R126, 0x1, -R2 ;  /* 0x000000017e7eb824 */ /* 0x000fe200078e0a02 */
[----:B------:R-:W2:Y:S01]  /*6230*/  LDC R8, c[0x0][0x230] ;  /* 0x00008c00ff087b82 */ /* 0x000ea20000000800 */
[----:B------:R-:W-:Y:S01]  /*6240*/  ISETP.GE.AND P3, PT, R11, RZ, PT ;  /* 0x000000ff0b00720c */ /* 0x000fe20003f66270 */
[----:B------:R-:W-:-:S02]  /*6250*/  IMAD R9, R135, R203, RZ ;  /* 0x000000cb87097224 */ /* 0x000fc400078e02ff */
[----:B------:R-:W-:Y:S02]  /*6260*/  @!P4 IMAD.MOV R126, RZ, RZ, -R126 ;  /* 0x000000ffff7ec224 */ /* 0x000fe400078e0a7e */
[----:B------:R-:W-:Y:S01]  /*6270*/  @!P5 IMAD.MOV R0, RZ, RZ, -R0 ;  /* 0x000000ffff00d224 */ /* 0x000fe200078e0a00 */
[----:B------:R-:W-:Y:S01]  /*6280*/  @!P2 LOP3.LUT R0, RZ, R123, RZ, 0x33, !PT ;  /* 0x0000007bff00a212 */ /* 0x000fe200078e33ff */
[----:B------:R-:W-:Y:S01]  /*6290*/  IMAD.SHL.U32 R123, R202, 0x10, RZ ;  /* 0x00000010ca7b7824 */ /* 0x000fe200078e00ff */
[----:B------:R-:W-:Y:S01]  /*62a0*/  ISETP.GE.U32.AND P2, PT, R4, 0x7fffffdf, PT ;  /* 0x7fffffdf0400780c */ /* 0x000fe20003f46070 */
[----:B------:R-:W-:Y:S01]  /*62b0*/  @!P0 IMAD.MOV R132, RZ, RZ, -R132 ;  /* 0x000000ffff848224 */ /* 0x000fe200078e0a84 */
[----:B------:R-:W-:Y:S01]  /*62c0*/  ISETP.NE.AND P0, PT, R35, RZ, PT ;  /* 0x000000ff2300720c */ /* 0x000fe20003f05270 */
[----:B------:R-:W-:Y:S01]  /*62d0*/  IMAD R159, R0, UR5, RZ ;  /* 0x00000005009f7c24 */ /* 0x000fe2000f8e02ff */
[----:B------:R-:W4:Y:S01]  /*62e0*/  LDC R3, c[0x0][0x230] ;  /* 0x00008c00ff037b82 */ /* 0x000f220000000800 */
[----:B------:R-:W-:Y:S01]  /*62f0*/  @!P3 IMAD.MOV R124, RZ, RZ, -R124 ;  /* 0x000000ffff7cb224 */ /* 0x000fe200078e0a7c */
[C---:B------:R-:W-:Y:S01]  /*6300*/  SEL R105, R177.reuse, R158, !P0 ;  /* 0x0000009eb1697207 */ /* 0x040fe20004000000 */
[C---:B------:R-:W-:Y:S01]  /*6310*/  IMAD.SHL.U32 R158, R202.reuse, 0x2, RZ ;  /* 0x00000002ca9e7824 */ /* 0x040fe200078e00ff */
[C---:B------:R-:W-:Y:S01]  /*6320*/  SEL R109, R177.reuse, R156, !P0 ;  /* 0x0000009cb16d7207 */ /* 0x040fe20004000000 */
[C---:B------:R-:W-:Y:S01]  /*6330*/  IMAD R156, R202.reuse, 0x3, RZ ;  /* 0x00000003ca9c7824 */ /* 0x040fe200078e02ff */
[C---:B------:R-:W-:Y:S01]  /*6340*/  SEL R113, R177.reuse, R154, !P0 ;  /* 0x0000009ab1717207 */ /* 0x040fe20004000000 */
[----:B------:R-:W-:Y:S01]  /*6350*/  STL [R1+0x7b4], R159 ;  /* 0x0007b49f01007387 */ /* 0x000fe20000100800 */
[C---:B------:R-:W-:Y:S01]  /*6360*/  SEL R137, R177.reuse, R144, !P0 ;  /* 0x00000090b1897207 */ /* 0x040fe20004000000 */
[C---:B------:R-:W-:Y:S01]  /*6370*/  IMAD R154, R202.reuse, 0x6, RZ ;  /* 0x00000006ca9a7824 */ /* 0x040fe200078e02ff */
[C---:B------:R-:W-:Y:S01]  /*6380*/  SEL R121, R177.reuse, R152, !P0 ;  /* 0x00000098b1797207 */ /* 0x040fe20004000000 */
[----:B------:R-:W-:Y:S01]  /*6390*/  STL [R1+0x84c], R6 ;  /* 0x00084c0601007387 */ /* 0x000fe20000100800 */
[C---:B------:R-:W-:Y:S01]  /*63a0*/  IMAD R144, R202.reuse, 0x14, RZ ;  /* 0x00000014ca907824 */ /* 0x040fe200078e02ff */
[C---:B------:R-:W-:Y:S01]  /*63b0*/  SEL R149, R177.reuse, R136, !P0 ;  /* 0x00000088b1957207 */ /* 0x040fe20004000000 */
[C---:B------:R-:W-:Y:S01]  /*63c0*/  IMAD R152, R202.reuse, 0x7, RZ ;  /* 0x00000007ca987824 */ /* 0x040fe200078e02ff */
[----:B------:R1:W-:Y:S01]  /*63d0*/  STL [R1+0x948], R158 ;  /* 0x0009489e01007387 */ /* 0x0003e20000100800 */
[C---:B------:R-:W-:Y:S01]  /*63e0*/  IMAD R136, R202.reuse, 0x18, RZ ;  /* 0x00000018ca887824 */ /* 0x040fe200078e02ff */
[C---:B------:R-:W-:Y:S01]  /*63f0*/  SEL R161, R177.reuse, R132, !P0 ;  /* 0x00000084b1a17207 */ /* 0x040fe20004000000 */
[C---:B------:R-:W-:Y:S01]  /*6400*/  IMAD R132, R202.reuse, 0x1c, RZ ;  /* 0x0000001cca847824 */ /* 0x040fe200078e02ff */
[----:B------:R-:W-:Y:S01]  /*6410*/  STL [R1+0x944], R156 ;  /* 0x0009449c01007387 */ /* 0x000fe20000100800 */
        /* <DEDUP_REMOVED lines=13> */
[----:B------:R-:W-:Y:S01]  /*64f0*/  SEL R133, R177, R148, !P0 ;  /* 0x00000094b1857207 */ /* 0x000fe20004000000 */
[----:B------:R-:W-:Y:S01]  /*6500*/  IMAD.SHL.U32 R0, R9, 0x4, RZ ;  /* 0x0000000409007824 */ /* 0x000fe200078e00ff */
[----:B------:R-:W-:Y:S01]  /*6510*/  STL [R1+0x8dc], R144 ;  /* 0x0008dc9001007387 */ /* 0x000fe20000100800 */
[----:B------:R-:W-:Y:S01]  /*6520*/  IMAD R150, R202, 0xf, RZ ;  /* 0x0000000fca967824 */ /* 0x000fe200078e02ff */
[C---:B------:R-:W-:Y:S01]  /*6530*/  SEL R101, R177.reuse, R160, !P0 ;  /* 0x000000a0b1657207 */ /* 0x040fe20004000000 */
[----:B--2---:R-:W-:Y:S01]  /*6540*/  VIADD R8, R8, 0xfffffffc ;  /* 0xfffffffc08087836 */ /* 0x004fe20000000000 */
[----:B------:R-:W-:Y:S01]  /*6550*/  STL [R1+0x938], R152 ;  /* 0x0009389801007387 */ /* 0x000fe20000100800 */
[----:B------:R-:W-:Y:S01]  /*6560*/  IMAD R148, R202, 0x11, RZ ;  /* 0x00000011ca947824 */ /* 0x000fe200078e02ff */
[C---:B------:R-:W-:Y:S01]  /*6570*/  SEL R39, R177.reuse, R184, !P0 ;  /* 0x000000b8b1277207 */ /* 0x040fe20004000000 */
[----:B------:R-:W-:Y:S01]  /*6580*/  IMAD R160, R2, UR7, RZ ;  /* 0x0000000702a07c24 */ /* 0x000fe2000f8e02ff */
[----:B------:R-:W-:Y:S01]  /*6590*/  STL [R1+0x8d8], R136 ;  /* 0x0008d88801007387 */ /* 0x000fe20000100800 */
[----:B------:R-:W-:Y:S01]  /*65a0*/  SEL R97, R177, R162, !P0 ;  /* 0x000000a2b1617207 */ /* 0x000fe20004000000 */
[----:B------:R-:W-:Y:S01]  /*65b0*/  IMAD.SHL.U32 R162, R159, 0x4, RZ ;  /* 0x000000049fa27824 */ /* 0x000fe200078e00ff */
[C---:B------:R-:W-:Y:S01]  /*65c0*/  SEL R125, R177.reuse, R146, !P0 ;  /* 0x00000092b17d7207 */ /* 0x040fe20004000000 */
[----:B------:R-:W-:Y:S01]  /*65d0*/  STL [R1+0x934], R151 ;  /* 0x0009349701007387 */ /* 0x000fe20000100800 */
[C---:B------:R-:W-:Y:S01]  /*65e0*/  SEL R129, R177.reuse, R142, !P0 ;  /* 0x0000008eb1817207 */ /* 0x040fe20004000000 */
[----:B------:R-:W-:Y:S01]  /*65f0*/  IMAD R146, R202, 0x13, RZ ;  /* 0x00000013ca927824 */ /* 0x000fe200078e02ff */
[----:B------:R-:W-:Y:S01]  /*6600*/  IADD3 R184, P3, R0, UR12, RZ ;  /* 0x0000000c00b87c10 */ /* 0x000fe2000ff7e0ff */
[----:B------:R-:W-:Y:S01]  /*6610*/  STL [R1+0x8d4], R132 ;  /* 0x0008d48401007387 */ /* 0x000fe20000100800 */
[----:B------:R-:W-:Y:S01]  /*6620*/  IMAD R142, R202, 0x15, RZ ;  /* 0x00000015ca8e7824 */ /* 0x000fe200078e02ff */
[----:B------:R-:W-:Y:S01]  /*6630*/  SEL R73, R177, R38, !P0 ;  /* 0x00000026b1497207 */ /* 0x000fe20004000000 */
[----:B------:R-:W-:Y:S01]  /*6640*/  @!P6 IMAD.MOV R14, RZ, RZ, -R14 ;  /* 0x000000ffff0ee224 */ /* 0x000fe200078e0a0e */
[----:B------:R-:W-:Y:S01]  /*6650*/  STL [R1+0x930], R131 ;  /* 0x0009308301007387 */ /* 0x000fe20000100800 */
[----:B------:R-:W-:Y:S01]  /*6660*/  ISETP.GE.U32.AND P4, PT, R8, 0x7fffffdd, PT ;  /* 0x7fffffdd0800780c */ /* 0x000fe20003f86070 */
[----:B---3--:R-:W-:Y:S01]  /*6670*/  VIADD R5, R5, 0xfffffffd ;  /* 0xfffffffd05057836 */ /* 0x008fe20000000000 */
[----:B------:R-:W-:Y:S01]  /*6680*/  SEL R38, R177, R186, !P0 ;  /* 0x000000bab1267207 */ /* 0x000fe20004000000 */
[----:B------:R-:W-:Y:S01]  /*6690*/  STL [R1+0x92c], R130 ;  /* 0x00092c8201007387 */ /* 0x000fe20000100800 */
[----:B------:R-:W-:Y:S01]  /*66a0*/  LEA.HI.X.SX32 R2, R9, UR13, 0x2, P3 ;  /* 0x0000000d09027c11 */ /* 0x000fe200098f16ff */
[----:B------:R-:W-:Y:S01]  /*66b0*/  IMAD R4, R202, 0x1b, RZ ;  /* 0x0000001bca047824 */ /* 0x000fe200078e02ff */
[----:B------:R-:W-:Y:S01]  /*66c0*/  LEA R8, P5, R160, R184, 0x2 ;  /* 0x000000b8a0087211 */ /* 0x000fe200078a10ff */
[----:B------:R-:W-:Y:S01]  /*66d0*/  STL [R1+0x928], R128 ;  /* 0x0009288001007387 */ /* 0x000fe20000100800 */
[----:B------:R-:W-:Y:S01]  /*66e0*/  IADD3 R186, P3, R162, UR8, RZ ;  /* 0x00000008a2ba7c10 */ /* 0x000fe2000ff7e0ff */
[----:B----4-:R-:W-:Y:S01]  /*66f0*/  VIADD R3, R3, 0xffffffff ;  /* 0xffffffff03037836 */ /* 0x010fe20000000000 */
[----:B------:R-:W-:Y:S01]  /*6700*/  SEL R41, R177, R242, !P0 ;  /* 0x000000f2b1297207 */ /* 0x000fe20004000000 */
[----:B------:R-:W-:Y:S01]  /*6710*/  STL [R1+0x91c], R126 ;  /* 0x00091c7e01007387 */ /* 0x000fe20000100800 */
[----:B------:R-:W-:Y:S01]  /*6720*/  LEA.HI.X.SX32 R187, R159, UR9, 0x2, P3 ;  /* 0x000000099fbb7c11 */ /* 0x000fe200098f16ff */
[----:B------:R-:W-:Y:S01]  /*6730*/  UMOV UR5, 0x400 ;  /* 0x0000040000057882 */ /* 0x000fe20000000000 */
[C---:B------:R-:W-:Y:S01]  /*6740*/  SEL R37, R177.reuse, R240, !P0 ;  /* 0x000000f0b1257207 */ /* 0x040fe20004000000 */
[----:B------:R-:W-:Y:S01]  /*6750*/  STL [R1+0x918], R124 ;  /* 0x0009187c01007387 */ /* 0x000fe20000100800 */
[C---:B------:R-:W-:Y:S01]  /*6760*/  SEL R25, R177.reuse, R234, !P0 ;  /* 0x000000eab1197207 */ /* 0x040fe20004000000 */
[----:B------:R-:W-:Y:S01]  /*6770*/  ULEA UR5, UR6, UR5, 0x18 ;  /* 0x0000000506057291 */ /* 0x000fe2000f8ec03f */
[----:B------:R-:W-:Y:S01]  /*6780*/  SEL R45, R177, R244, !P0 ;  /* 0x000000f4b12d7207 */ /* 0x000fe20004000000 */
[----:B------:R-:W-:Y:S01]  /*6790*/  STL [R1+0x914], R150 ;  /* 0x0009149601007387 */ /* 0x000fe20000100800 */
[----:B------:R-:W-:-:S02]  /*67a0*/  LEA R244, P3, R202, R186, 0x3 ;  /* 0x000000bacaf47211 */ /* 0x000fc400078618ff */
[C---:B------:R-:W-:Y:S01]  /*67b0*/  SEL R119, R177.reuse, R12, !P0 ;  /* 0x0000000cb1777207 */ /* 0x040fe20004000000 */
[----:B------:R-:W-:Y:S01]  /*67c0*/  STL [R1+0x910], R123 ;  /* 0x0009107b01007387 */ /* 0x000fe20000100800 */
[C---:B------:R-:W-:Y:S02]  /*67d0*/  SEL R12, R177.reuse, R226, !P0 ;  /* 0x000000e2b10c7207 */ /* 0x040fe40004000000 */
[----:B------:R-:W-:Y:S01]  /*67e0*/  SEL R21, R177, R232, !P0 ;  /* 0x000000e8b1157207 */ /* 0x000fe20004000000 */
[----:B------:R-:W-:Y:S01]  /*67f0*/  STL [R1+0x90c], R148 ;  /* 0x00090c9401007387 */ /* 0x000fe20000100800 */
[-C--:B------:R-:W-:Y:S01]  /*6800*/  LEA.HI.X.SX32 R245, R158, R187.reuse, 0x2, P3 ;  /* 0x000000bb9ef57211 */ /* 0x080fe200018f16ff */
[----:B------:R-:W-:Y:S01]  /*6810*/  IMAD R119, R119, UR7, RZ ;  /* 0x0000000777777c24 */ /* 0x000fe2000f8e02ff */
[----:B------:R-:W-:Y:S01]  /*6820*/  LEA R232, P3, R202, R186, 0x4 ;  /* 0x000000bacae87211 */ /* 0x000fe200078620ff */
[----:B------:R-:W-:Y:S01]  /*6830*/  STL [R1+0x908], R147 ;  /* 0x0009089301007387 */ /* 0x000fe20000100800 */
[----:B------:R-:W-:Y:S01]  /*6840*/  SEL R115, R177, R16, !P0 ;  /* 0x00000010b1737207 */ /* 0x000fe20004000000 */
[----:B-1----:R-:W-:Y:S01]  /*6850*/  IMAD R158, R117, UR7, RZ ;  /* 0x00000007759e7c24 */ /* 0x002fe2000f8e02ff */
[C---:B------:R-:W-:Y:S01]  /*6860*/  SEL R16, R177.reuse, R220, !P0 ;  /* 0x000000dcb1107207 */ /* 0x040fe20004000000 */
[----:B------:R-:W-:Y:S01]  /*6870*/  STL [R1+0x904], R146 ;  /* 0x0009049201007387 */ /* 0x000fe20000100800 */
[----:B------:R-:W-:Y:S01]  /*6880*/  SEL R29, R177, R236, !P0 ;  /* 0x000000ecb11d7207 */ /* 0x000fe20004000000 */
[----:B------:R-:W-:Y:S01]  /*6890*/  IMAD R115, R115, UR7, RZ ;  /* 0x0000000773737c24 */ /* 0x000fe2000f8e02ff */
[----:B------:R-:W-:Y:S01]  /*68a0*/  LEA.HI.X.SX32 R233, R6, R187, 0x2, P3 ;  /* 0x000000bb06e97211 */ /* 0x000fe200018f16ff */
[----:B------:R-:W-:Y:S01]  /*68b0*/  STL [R1+0x900], R142 ;  /* 0x0009008e01007387 */ /* 0x000fe20000100800 */
[----:B------:R-:W-:-:S02]  /*68c0*/  IADD3 R236, P3, R136, R186, RZ ;  /* 0x000000ba88ec7210 */ /* 0x000fc40007f7e0ff */
[C---:B------:R-:W-:Y:S01]  /*68d0*/  SEL R19, R177.reuse, R218, !P0 ;  /* 0x000000dab1137207 */ /* 0x040fe20004000000 */
[----:B------:R1:W-:Y:S01]  /*68e0*/  STL [R1+0x608], R9 ;  /* 0x0006080901007387 */ /* 0x0003e20000100800 */
[C---:B------:R-:W-:Y:S02]  /*68f0*/  SEL R33, R177.reuse, R238, !P0 ;  /* 0x000000eeb1217207 */ /* 0x040fe40004000000 */
[-C--:B------:R-:W-:Y:S02]  /*6900*/  LEA.HI.X.SX32 R237, R154, R187.reuse, 0x2, P3 ;  /* 0x000000bb9aed7211 */ /* 0x080fe400018f16ff */
[C---:B------:R-:W-:Y:S01]  /*6910*/  SEL R141, R177.reuse, R140, !P0 ;  /* 0x0000008cb18d7207 */ /* 0x040fe20004000000 */
[C---:B------:R-:W-:Y:S01]  /*6920*/  IMAD R140, R202.reuse, 0x16, RZ ;  /* 0x00000016ca8c7824 */ /* 0x040fe200078e02ff */
[C---:B------:R-:W-:Y:S02]  /*6930*/  LEA R238, P3, R202.reuse, R186, 0x5 ;  /* 0x000000bacaee7211 */ /* 0x040fe400078628ff */
[C---:B------:R-:W-:Y:S01]  /*6940*/  SEL R145, R177.reuse, R138, !P0 ;  /* 0x0000008ab1917207 */ /* 0x040fe20004000000 */
[----:B------:R-:W-:Y:S01]  /*6950*/  IMAD R138, R202, 0x17, RZ ;  /* 0x00000017ca8a7824 */ /* 0x000fe200078e02ff */
[----:B-1----:R-:W-:Y:S01]  /*6960*/  LEA.HI.X.SX32 R9, R160, R2, 0x2, P5 ;  /* 0x00000002a0097211 */ /* 0x002fe200028f16ff */
[----:B------:R-:W-:Y:S01]  /*6970*/  STL [R1+0x8fc], R140 ;  /* 0x0008fc8c01007387 */ /* 0x000fe20000100800 */
[----:B------:R-:W-:Y:S01]  /*6980*/  IADD3 R242, P5, R6, R186, RZ ;  /* 0x000000ba06f27210 */ /* 0x000fe20007fbe0ff */
[C---:B------:R-:W-:Y:S01]  /*6990*/  IMAD R6, R202.reuse, 0x1e, RZ ;  /* 0x0000001eca067824 */ /* 0x040fe200078e02ff */
[----:B------:R-:W-:Y:S01]  /*69a0*/  SEL R11, R177, R228, !P0 ;  /* 0x000000e4b10b7207 */ /* 0x000fe20004000000 */
[----:B------:R-:W-:Y:S01]  /*69b0*/  STL [R1+0x8f8], R138 ;  /* 0x0008f88a01007387 */ /* 0x000fe20000100800 */
[----:B------:R-:W-:-:S02]  /*69c0*/  LEA.HI.X.SX32 R243, R202, R187, 0x2, P5 ;  /* 0x000000bbcaf37211 */ /* 0x000fc400028f16ff */
[----:B------:R-:W-:Y:S01]  /*69d0*/  IADD3 R240, P5, R127, R186, RZ ;  /* 0x000000ba7ff07210 */ /* 0x000fe20007fbe0ff */
[----:B------:R1:W-:Y:S01]  /*69e0*/  STL [R1+0x19a0], R0 ;  /* 0x0019a00001007387 */ /* 0x0003e20000100800 */
[----:B------:R-:W-:Y:S01]  /*69f0*/  SEL R153, R177, R134, !P0 ;  /* 0x00000086b1997207 */ /* 0x000fe20004000000 */
[----:B------:R-:W-:Y:S01]  /*6a00*/  IMAD R134, R202, 0x19, RZ ;  /* 0x00000019ca867824 */ /* 0x000fe200078e02ff */
[-C--:B------:R-:W-:Y:S01]  /*6a10*/  LEA.HI.X.SX32 R241, R156, R187.reuse, 0x2, P5 ;  /* 0x000000bb9cf17211 */ /* 0x080fe200028f16ff */
[----:B------:R-:W-:Y:S01]  /*6a20*/  IMAD R156, R113, UR7, RZ ;  /* 0x00000007719c7c24 */ /* 0x000fe2000f8e02ff */
[----:B------:R-:W-:Y:S02]  /*6a30*/  IADD3 R234, P5, R144, R186, RZ ;  /* 0x000000ba90ea7210 */ /* 0x000fe40007fbe0ff */
[----:B------:R-:W-:Y:S01]  /*6a40*/  SEL R111, R177, R18, !P0 ;  /* 0x00000012b16f7207 */ /* 0x000fe20004000000 */
[----:B------:R-:W-:Y:S01]  /*6a50*/  STL [R1+0x8f4], R134 ;  /* 0x0008f48601007387 */ /* 0x000fe20000100800 */
[-C--:B------:R-:W-:Y:S01]  /*6a60*/  LEA.HI.X.SX32 R235, R155, R187.reuse, 0x2, P5 ;  /* 0x000000bb9beb7211 */ /* 0x080fe200028f16ff */
[----:B-1----:R-:W-:Y:S01]  /*6a70*/  IMAD R0, R202, 0x1f, RZ ;  /* 0x0000001fca007824 */ /* 0x002fe200078e02ff */
[----:B------:R-:W-:Y:S01]  /*6a80*/  IADD3 R226, P5, R132, R186, RZ ;  /* 0x000000ba84e27210 */ /* 0x000fe20007fbe0ff */
[----:B------:R-:W-:Y:S01]  /*6a90*/  STL [R1+0x63c], R160 ;  /* 0x00063ca001007387 */ /* 0x000fe20000100800 */
[----:B------:R-:W-:Y:S01]  /*6aa0*/  SEL R107, R177, R20, !P0 ;  /* 0x00000014b16b7207 */ /* 0x000fe20004000000 */
[----:B------:R-:W-:Y:S01]  /*6ab0*/  IMAD R111, R111, UR7, RZ ;  /* 0x000000076f6f7c24 */ /* 0x000fe2000f8e02ff */
[-C--:B------:R-:W-:Y:S01]  /*6ac0*/  LEA.HI.X.SX32 R227, R152, R187.reuse, 0x2, P5 ;  /* 0x000000bb98e37211 */ /* 0x080fe200028f16ff */
[----:B------:R1:W-:Y:S01]  /*6ad0*/  STL [R1+0x838], R162 ;  /* 0x000838a201007387 */ /* 0x0003e20000100800 */
[----:B------:R-:W-:Y:S01]  /*6ae0*/  IADD3 R220, P5, R221, R186, RZ ;  /* 0x000000badddc7210 */ /* 0x000fe20007fbe0ff */
[----:B------:R-:W-:Y:S01]  /*6af0*/  IMAD R107, R107, UR7, RZ ;  /* 0x000000076b6b7c24 */ /* 0x000fe2000f8e02ff */
[----:B------:R-:W-:Y:S01]  /*6b00*/  SEL R103, R177, R22, !P0 ;  /* 0x00000016b1677207 */ /* 0x000fe20004000000 */
[----:B------:R-:W-:Y:S01]  /*6b10*/  IMAD R152, R105, UR7, RZ ;  /* 0x0000000769987c24 */ /* 0x000fe2000f8e02ff */
[-C--:B------:R-:W-:Y:S01]  /*6b20*/  LEA.HI.X.SX32 R221, R131, R187.reuse, 0x2, P5 ;  /* 0x000000bb83dd7211 */ /* 0x080fe200028f16ff */
[----:B------:R-:W-:Y:S01]  /*6b30*/  IMAD R131, R202, 0x7c, RZ ;  /* 0x0000007cca837824 */ /* 0x000fe200078e02ff */
[----:B------:R-:W-:Y:S01]  /*6b40*/  IADD3 R218, P5, R219, R186, RZ ;  /* 0x000000badbda7210 */ /* 0x000fe20007fbe0ff */
[----:B------:R-:W-:Y:S01]  /*6b50*/  IMAD R103, R103, UR7, RZ ;  /* 0x0000000767677c24 */ /* 0x000fe2000f8e02ff */
[----:B------:R-:W-:Y:S01]  /*6b60*/  SEL R99, R177, R24, !P0 ;  /* 0x00000018b1637207 */ /* 0x000fe20004000000 */
[----:B-1----:R-:W-:Y:S01]  /*6b70*/  IMAD R162, R125, UR7, RZ ;  /* 0x000000077da27c24 */ /* 0x002fe2000f8e02ff */
[-C--:B------:R-:W-:Y:S01]  /*6b80*/  LEA.HI.X.SX32 R219, R128, R187.reuse, 0x2, P5 ;  /* 0x000000bb80db7211 */ /* 0x080fe200028f16ff */
[----:B------:R-:W-:Y:S01]  /*6b90*/  IMAD R160, R121, UR7, RZ ;  /* 0x0000000779a07c24 */ /* 0x000fe2000f8e02ff */
[C---:B------:R-:W-:Y:S01]  /*6ba0*/  SEL R95, R177.reuse, R26, !P0 ;  /* 0x0000001ab15f7207 */ /* 0x040fe20004000000 */
[----:B------:R-:W1:Y:S01]  /*6bb0*/  LDC R128, c[0x0][0x230] ;  /* 0x00008c00ff807b82 */ /* 0x000e620000000800 */
[----:B------:R-:W-:Y:S01]  /*6bc0*/  SEL R91, R177, R28, !P0 ;  /* 0x0000001cb15b7207 */ /* 0x000fe20004000000 */
[----:B------:R-:W-:Y:S01]  /*6bd0*/  IMAD R99, R99, UR7, RZ ;  /* 0x0000000763637c24 */ /* 0x000fe2000f8e02ff */
        /* <DEDUP_REMOVED lines=21> */
[----:B-1----:R-:W-:Y:S01]  /*6d30*/  VIADD R128, R128, 0xfffffffb ;  /* 0xfffffffb80807836 */ /* 0x002fe20000000000 */
[----:B------:R-:W-:Y:S01]  /*6d40*/  LEA.HI.X.SX32 R239, R151, R187, 0x2, P3 ;  /* 0x000000bb97ef7211 */ /* 0x000fe200018f16ff */
[----:B------:R-:W-:Y:S01]  /*6d50*/  IMAD R59, R59, UR7, RZ ;  /* 0x000000073b3b7c24 */ /* 0x000fe2000f8e02ff */
[----:B------:R-:W-:Y:S01]  /*6d60*/  IADD3 R228, P5, R229, R186, RZ ;  /* 0x000000bae5e47210 */ /* 0x000fe20007fbe0ff */
[----:B------:R-:W-:Y:S01]  /*6d70*/  IMAD R55, R55, UR7, RZ ;  /* 0x0000000737377c24 */ /* 0x000fe2000f8e02ff */
[----:B------:R-:W-:-:S02]  /*6d80*/  SEL R122, R177, R122, !P0 ;  /* 0x0000007ab17a7207 */ /* 0x000fc40004000000 */
[C---:B------:R-:W-:Y:S02]  /*6d90*/  SEL R120, R177.reuse, R120, !P0 ;  /* 0x00000078b1787207 */ /* 0x040fe40004000000 */
[C---:B------:R-:W-:Y:S01]  /*6da0*/  SEL R118, R177.reuse, R118, !P0 ;  /* 0x00000076b1767207 */ /* 0x040fe20004000000 */
[----:B------:R-:W-:Y:S01]  /*6db0*/  IMAD R122, R122, UR7, RZ ;  /* 0x000000077a7a7c24 */ /* 0x000fe2000f8e02ff */
        /* <DEDUP_REMOVED lines=30> */
[----:B------:R-:W-:-:S02]  /*6fa0*/  SEL R86, R177, R86, !P0 ;  /* 0x00000056b1567207 */ /* 0x000fc40004000000 */
[C---:B------:R-:W-:Y:S02]  /*6fb0*/  SEL R84, R177.reuse, R84, !P0 ;  /* 0x00000054b1547207 */ /* 0x040fe40004000000 */
[C---:B------:R-:W-:Y:S02]  /*6fc0*/  SEL R82, R177.reuse, R82, !P0 ;  /* 0x00000052b1527207 */ /* 0x040fe40004000000 */
[C---:B------:R-:W-:Y:S02]  /*6fd0*/  SEL R80, R177.reuse, R80, !P0 ;  /* 0x00000050b1507207 */ /* 0x040fe40004000000 */
[C---:B------:R-:W-:Y:S02]  /*6fe0*/  SEL R78, R177.reuse, R78, !P0 ;  /* 0x0000004eb14e7207 */ /* 0x040fe40004000000 */
[C---:B------:R-:W-:Y:S02]  /*6ff0*/  SEL R76, R177.reuse, R76, !P0 ;  /* 0x0000004cb14c7207 */ /* 0x040fe40004000000 */
[----:B------:R-:W-:-:S02]  /*7000*/  SEL R74, R177, R74, !P0 ;  /* 0x0000004ab14a7207 */ /* 0x000fc40004000000 */
[C---:B------:R-:W-:Y:S02]  /*7010*/  SEL R72, R177.reuse, R72, !P0 ;  /* 0x00000048b1487207 */ /* 0x040fe40004000000 */
[C---:B------:R-:W-:Y:S02]  /*7020*/  SEL R70, R177.reuse, R70, !P0 ;  /* 0x00000046b1467207 */ /* 0x040fe40004000000 */
[C---:B------:R-:W-:Y:S02]  /*7030*/  SEL R68, R177.reuse, R68, !P0 ;  /* 0x00000044b1447207 */ /* 0x040fe40004000000 */
[C---:B------:R-:W-:Y:S02]  /*7040*/  SEL R66, R177.reuse, R66, !P0 ;  /* 0x00000042b1427207 */ /* 0x040fe40004000000 */
        /* <DEDUP_REMOVED lines=17> */
[----:B------:R-:W-:Y:S01]  /*7160*/  SEL R48, R177, R172, !P0 ;  /* 0x000000acb1307207 */ /* 0x000fe20004000000 */
[----:B------:R-:W-:Y:S01]  /*7170*/  IMAD R51, R51, UR7, RZ ;  /* 0x0000000733337c24 */ /* 0x000fe2000f8e02ff */
[C---:B------:R-:W-:Y:S01]  /*7180*/  SEL R47, R177.reuse, R168, !P0 ;  /* 0x000000a8b12f7207 */ /* 0x040fe20004000000 */
        /* <DEDUP_REMOVED lines=39> */
[----:B------:R-:W-:Y:S01]  /*7400*/  SEL R93, R177, R164, !P0 ;  /* 0x000000a4b15d7207 */ /* 0x000fe20004000000 */
[----:B------:R-:W-:Y:S01]  /*7410*/  IMAD R164, R129, UR7, RZ ;  /* 0x0000000781a47c24 */ /* 0x000fe2000f8e02ff */
[----:B------:R-:W-:Y:S02]  /*7420*/  IADD3 R230, P3, R231, R186, RZ ;  /* 0x000000bae7e67210 */ /* 0x000fe40007f7e0ff */
[----:B------:R-:W-:Y:S01]  /*7430*/  SEL R177, R177, R14, !P0 ;  /* 0x0000000eb1b17207 */ /* 0x000fe20004000000 */
[----:B------:R-:W-:Y:S01]  /*7440*/  IMAD R14, R202, 0x1a, RZ ;  /* 0x0000001aca0e7824 */ /* 0x000fe200078e02ff */
[-C--:B------:R-:W-:Y:S02]  /*7450*/  LEA.HI.X.SX32 R229, R126, R187.reuse, 0x2, P5 ;  /* 0x000000bb7ee57211 */ /* 0x080fe400028f16ff */
[----:B------:R-:W-:Y:S01]  /*7460*/  LEA.HI.X.SX32 R231, R130, R187, 0x2, P3 ;  /* 0x000000bb82e77211 */ /* 0x000fe200018f16ff */
[----:B------:R-:W1:Y:S01]  /*7470*/  LDC R126, c[0x0][0x230] ;  /* 0x00008c00ff7e7b82 */ /* 0x000e620000000800 */
[-C--:B------:R-:W-:Y:S01]  /*7480*/  IADD3 R206, P5, R207, R186.reuse, RZ ;  /* 0x000000bacfce7210 */ /* 0x080fe20007fbe0ff */
[----:B------:R-:W-:Y:S01]  /*7490*/  STL [R1+0x8f0], R14 ;  /* 0x0008f00e01007387 */ /* 0x000fe20000100800 */
[----:B------:R-:W-:-:S02]  /*74a0*/  IADD3 R222, P3, R223, R186, RZ ;  /* 0x000000badfde7210 */ /* 0x000fc40007f7e0ff */
[----:B------:R-:W-:Y:S01]  /*74b0*/  ISETP.GE.U32.AND P0, PT, R5, 0x7fffffde, PT ;  /* 0x7fffffde0500780c */ /* 0x000fe20003f06070 */
[----:B------:R2:W-:Y:S01]  /*74c0*/  STL.64 [R1+0x1858], R8 ;  /* 0x0018580801007387 */ /* 0x0005e20000100a00 */
[-C--:B------:R-:W-:Y:S01]  /*74d0*/  LEA.HI.X.SX32 R207, R124, R187.reuse, 0x2, P5 ;  /* 0x000000bb7ccf7211 */ /* 0x080fe200028f16ff */
[----:B------:R-:W-:Y:S01]  /*74e0*/  IMAD R5, R202, 0x74, RZ ;  /* 0x00000074ca057824 */ /* 0x000fe200078e02ff */
[-C--:B------:R-:W-:Y:S01]  /*74f0*/  LEA.HI.X.SX32 R223, R127, R187.reuse, 0x2, P3 ;  /* 0x000000bb7fdf7211 */ /* 0x080fe200018f16ff */
[----:B------:R-:W3:Y:S01]  /*7500*/  LDC R130, c[0x0][0x230] ;  /* 0x00008c00ff827b82 */ /* 0x000ee20000000800 */
[-C--:B------:R-:W-:Y:S01]  /*7510*/  IADD3 R224, P5, R225, R186.reuse, RZ ;  /* 0x000000bae1e07210 */ /* 0x080fe20007fbe0ff */
[----:B------:R4:W-:Y:S01]  /*7520*/  STL [R1+0x8ec], R4 ;  /* 0x0008ec0401007387 */ /* 0x0009e20000100800 */
[----:B------:R-:W-:Y:S02]  /*7530*/  ISETP.GE.U32.AND P6, PT, R3, 0x7fffffe0, PT ;  /* 0x7fffffe00300780c */ /* 0x000fe40003fc6070 */
[-C--:B------:R-:W-:Y:S01]  /*7540*/  LEA.HI.X.SX32 R225, R150, R187.reuse, 0x2, P5 ;  /* 0x000000bb96e17211 */ /* 0x080fe200028f16ff */
[----:B------:R-:W-:Y:S01]  /*7550*/  IMAD R150, R90, UR7, RZ ;  /* 0x000000075a967c24 */ /* 0x000fe2000f8e02ff */
[-C--:B------:R-:W-:Y:S01]  /*7560*/  IADD3 R216, P5, R217, R186.reuse, RZ ;  /* 0x000000bad9d87210 */ /* 0x080fe20007fbe0ff */
[C---:B--2---:R-:W-:Y:S01]  /*7570*/  IMAD R8, R202.reuse, 0x1d, RZ ;  /* 0x0000001dca087824 */ /* 0x044fe200078e02ff */
[-C--:B------:R-:W-:Y:S01]  /*7580*/  LEA R202, P3, R202, R186.reuse, 0x6 ;  /* 0x000000bacaca7211 */ /* 0x080fe200078630ff */
[----:B------:R-:W2:Y:S01]  /*7590*/  LDC R127, c[0x0][0x230] ;  /* 0x00008c00ff7f7b82 */ /* 0x000ea20000000800 */
[-C--:B------:R-:W-:Y:S01]  /*75a0*/  LEA.HI.X.SX32 R217, R148, R187.reuse, 0x2, P5 ;  /* 0x000000bb94d97211 */ /* 0x080fe200028f16ff */
[----:B------:R-:W-:Y:S01]  /*75b0*/  IMAD.SHL.U32 R9, R143, 0x10, RZ ;  /* 0x000000108f097824 */ /* 0x000fe200078e00ff */
[-C--:B------:R-:W-:Y:S01]  /*75c0*/  LEA.HI.X.SX32 R203, R123, R187.reuse, 0x2, P3 ;  /* 0x000000bb7bcb7211 */ /* 0x080fe200018f16ff */
[----:B------:R4:W-:Y:S01]  /*75d0*/  STL [R1+0x8e8], R8 ;  /* 0x0008e80801007387 */ /* 0x0009e20000100800 */
[-C--:B------:R-:W-:Y:S01]  /*75e0*/  IADD3 R200, P3, R201, R186.reuse, RZ ;  /* 0x000000bac9c87210 */ /* 0x080fe20007f7e0ff */
[----:B-1----:R-:W-:Y:S01]  /*75f0*/  VIADD R126, R126, 0xfffffff7 ;  /* 0xfffffff77e7e7836 */ /* 0x002fe20000000000 */
[-C--:B------:R-:W-:Y:S01]  /*7600*/  IADD3 R208, P5, R209, R186.reuse, RZ ;  /* 0x000000bad1d07210 */ /* 0x080fe20007fbe0ff */
[----:B------:R-:W1:Y:S01]  /*7610*/  LDC R124, c[0x0][0x230] ;  /* 0x00008c00ff7c7b82 */ /* 0x000e620000000800 */
[-C--:B------:R-:W-:Y:S01]  /*7620*/  LEA.HI.X.SX32 R201, R147, R187.reuse, 0x2, P3 ;  /* 0x000000bb93c97211 */ /* 0x080fe200018f16ff */
[----:B------:R-:W-:Y:S01]  /*7630*/  STL [R1+0x8e4], R6 ;  /* 0x0008e40601007387 */ /* 0x000fe20000100800 */
[-C--:B------:R-:W-:Y:S01]  /*7640*/  IADD3 R198, P3, R199, R186.reuse, RZ ;  /* 0x000000bac7c67210 */ /* 0x080fe20007f7e0ff */
[----:B------:R-:W-:Y:S01]  /*7650*/  IMAD R148, R88, UR7, RZ ;  /* 0x0000000758947c24 */ /* 0x000fe2000f8e02ff */
[-C--:B------:R-:W-:Y:S01]  /*7660*/  LEA.HI.X.SX32 R209, R146, R187.reuse, 0x2, P5 ;  /* 0x000000bb92d17211 */ /* 0x080fe200028f16ff */
[----:B---3--:R-:W-:Y:S01]  /*7670*/  VIADD R130, R130, 0xfffffffa ;  /* 0xfffffffa82827836 */ /* 0x008fe20000000000 */
[-C--:B------:R-:W-:Y:S01]  /*7680*/  IADD3 R214, P5, R215, R186.reuse, RZ ;  /* 0x000000bad7d67210 */ /* 0x080fe20007fbe0ff */
[----:B------:R-:W3:Y:S01]  /*7690*/  LDC R123, c[0x0][0x230] ;  /* 0x00008c00ff7b7b82 */ /* 0x000ee20000000800 */
[-C--:B------:R-:W-:Y:S01]  /*76a0*/  LEA.HI.X.SX32 R199, R144, R187.reuse, 0x2, P3 ;  /* 0x000000bb90c77211 */ /* 0x080fe200018f16ff */
[----:B------:R4:W-:Y:S01]  /*76b0*/  STL [R1+0x8e0], R0 ;  /* 0x0008e00001007387 */ /* 0x0009e20000100800 */
[-C--:B------:R-:W-:Y:S01]  /*76c0*/  IADD3 R204, P3, R205, R186.reuse, RZ ;  /* 0x000000bacdcc7210 */ /* 0x080fe20007f7e0ff */
[----:B------:R-:W-:Y:S01]  /*76d0*/  IMAD R147, R86, UR7, RZ ;  /* 0x0000000756937c24 */ /* 0x000fe2000f8e02ff */
[-C--:B------:R-:W-:Y:S01]  /*76e0*/  LEA.HI.X.SX32 R215, R142, R187.reuse, 0x2, P5 ;  /* 0x000000bb8ed77211 */ /* 0x080fe200028f16ff */
[----:B------:R-:W-:Y:S01]  /*76f0*/  IMAD R146, R84, UR7, RZ ;  /* 0x0000000754927c24 */ /* 0x000fe2000f8e02ff */
[-C--:B------:R-:W-:Y:S01]  /*7700*/  IADD3 R210, P5, R211, R186.reuse, RZ ;  /* 0x000000bad3d27210 */ /* 0x080fe20007fbe0ff */
[----:B------:R-:W4:Y:S01]  /*7710*/  LDC R3, c[0x0][0x230] ;  /* 0x00008c00ff037b82 */ /* 0x000f220000000800 */
[-C--:B------:R-:W-:Y:S01]  /*7720*/  LEA.HI.X.SX32 R205, R140, R187.reuse, 0x2, P3 ;  /* 0x000000bb8ccd7211 */ /* 0x080fe200018f16ff */
[----:B--2---:R-:W-:Y:S01]  /*7730*/  VIADD R127, R127, 0xfffffff9 ;  /* 0xfffffff97f7f7836 */ /* 0x004fe20000000000 */
[-C--:B------:R-:W-:Y:S01]  /*7740*/  IADD3 R212, P3, R213, R186.reuse, RZ ;  /* 0x000000bad5d47210 */ /* 0x080fe20007f7e0ff */
[----:B------:R-:W-:Y:S01]  /*7750*/  IMAD R144, R82, UR7, RZ ;  /* 0x0000000752907c24 */ /* 0x000fe2000f8e02ff */
[-C--:B------:R-:W-:Y:S01]  /*7760*/  LEA.HI.X.SX32 R211, R138, R187.reuse, 0x2, P5 ;  /* 0x000000bb8ad37211 */ /* 0x080fe200028f16ff */
[----:B------:R-:W-:Y:S01]  /*7770*/  IMAD R143, R80, UR7, RZ ;  /* 0x00000007508f7c24 */ /* 0x000fe2000f8e02ff */
[-C--:B------:R-:W-:Y:S01]  /*7780*/  IADD3 R192, P5, R193, R186.reuse, RZ ;  /* 0x000000bac1c07210 */ /* 0x080fe20007fbe0ff */
[----:B-1----:R-:W-:Y:S01]  /*7790*/  VIADD R124, R124, 0xfffffff8 ;  /* 0xfffffff87c7c7836 */ /* 0x002fe20000000000 */
[-C--:B------:R-:W-:Y:S01]  /*77a0*/  LEA.HI.X.SX32 R213, R136, R187.reuse, 0x2, P3 ;  /* 0x000000bb88d57211 */ /* 0x080fe200018f16ff */
[----:B------:R-:W-:Y:S01]  /*77b0*/  IMAD R142, R78, UR7, RZ ;  /* 0x000000074e8e7c24 */ /* 0x000fe2000f8e02ff */
[-C--:B------:R-:W-:Y:S01]  /*77c0*/  IADD3 R196, P3, R197, R186.reuse, RZ ;  /* 0x000000bac5c47210 */ /* 0x080fe20007f7e0ff */
[----:B------:R-:W-:Y:S01]  /*77d0*/  IMAD R140, R76, UR7, RZ ;  /* 0x000000074c8c7c24 */ /* 0x000fe2000f8e02ff */
[-C--:B------:R-:W-:Y:S01]  /*77e0*/  LEA.HI.X.SX32 R193, R134, R187.reuse, 0x2, P5 ;  /* 0x000000bb86c17211 */ /* 0x080fe200028f16ff */
[----:B------:R-:W-:Y:S01]  /*77f0*/  IMAD R138, R70, UR7, RZ ;  /* 0x00000007468a7c24 */ /* 0x000fe2000f8e02ff */
[-C--:B------:R-:W-:Y:S01]  /*7800*/  IADD3 R194, P5, R195, R186.reuse, RZ ;  /* 0x000000bac3c27210 */ /* 0x080fe20007fbe0ff */
[----:B---3--:R-:W-:Y:S01]  /*7810*/  VIADD R123, R123, 0xfffffff5 ;  /* 0xfffffff57b7b7836 */ /* 0x008fe20000000000 */
[-C--:B------:R-:W-:Y:S01]  /*7820*/  LEA.HI.X.SX32 R197, R14, R187.reuse, 0x2, P3 ;  /* 0x000000bb0ec57211 */ /* 0x080fe200018f16ff */
[----:B------:R-:W-:Y:S01]  /*7830*/  IMAD R136, R68, UR7, RZ ;  /* 0x0000000744887c24 */ /* 0x000fe2000f8e02ff */
[----:B------:R-:W-:Y:S01]  /*7840*/  LOP3.LUT R14, R9, 0x70, RZ, 0xc0, !PT ;  /* 0x00000070090e7812 */ /* 0x000fe200078ec0ff */
[----:B------:R-:W-:Y:S01]  /*7850*/  IMAD R134, R44, UR7, RZ ;  /* 0x000000072c867c24 */ /* 0x000fe2000f8e02ff */
[-C--:B------:R-:W-:Y:S01]  /*7860*/  IADD3 R190, P3, R191, R186.reuse, RZ ;  /* 0x000000babfbe7210 */ /* 0x080fe20007f7e0ff */
[----:B------:R-:W-:Y:S01]  /*7870*/  IMAD R68, R36, UR7, RZ ;  /* 0x0000000724447c24 */ /* 0x000fe2000f8e02ff */
[-C--:B------:R-:W-:Y:S01]  /*7880*/  LEA.HI.X.SX32 R195, R4, R187.reuse, 0x2, P5 ;  /* 0x000000bb04c37211 */ /* 0x080fe200028f16ff */
[----:B------:R-:W-:Y:S01]  /*7890*/  IMAD R14, R139, 0x80, R14 ;  /* 0x000000808b0e7824 */ /* 0x000fe200078e020e */
[-C--:B----4-:R-:W-:Y:S01]  /*78a0*/  IADD3 R4, P5, R5, R186.reuse, RZ ;  /* 0x000000ba05047210 */ /* 0x090fe20007fbe0ff */
[----:B------:R-:W-:Y:S01]  /*78b0*/  VIADD R3, R3, 0xfffffff6 ;  /* 0xfffffff603037836 */ /* 0x000fe20000000000 */
[-C--:B------:R-:W-:Y:S01]  /*78c0*/  LEA.HI.X.SX32 R191, R132, R187.reuse, 0x2, P3 ;  /* 0x000000bb84bf7211 */ /* 0x080fe200018f16ff */
[----:B------:R-:W-:Y:S01]  /*78d0*/  VIADD R252, R14, UR5 ;  /* 0x000000050efc7c36 */ /* 0x000fe20008000000 */
[-C--:B------:R-:W-:Y:S01]  /*78e0*/  IADD3 R188, P3, R189, R186.reuse, RZ ;  /* 0x000000babdbc7210 */ /* 0x080fe20007f7e0ff */
[----:B------:R-:W-:Y:S01]  /*78f0*/  IMAD R139, R72, UR7, RZ ;  /* 0x00000007488b7c24 */ /* 0x000fe2000f8e02ff */
[-C--:B------:R-:W-:Y:S01]  /*7900*/  LEA.HI.X.SX32 R5, R8, R187.reuse, 0x2, P5 ;  /* 0x000000bb08057211 */ /* 0x080fe200028f16ff */
[----:B------:R-:W-:Y:S01]  /*7910*/  IMAD R132, R42, UR7, RZ ;  /* 0x000000072a847c24 */ /* 0x000fe2000f8e02ff */
[----:B------:R-:W-:Y:S01]  /*7920*/  IADD3 R8, P5, R131, R186, RZ ;  /* 0x000000ba83087210 */ /* 0x000fe20007fbe0ff */
[----:B------:R-:W-:Y:S01]  /*7930*/  @!PT LDS RZ, [RZ] ;  /* 0x00000000fffff984 */ /* 0x000fe20000000800 */
[----:B------:R-:W-:Y:S01]  /*7940*/  @!PT LDS RZ, [RZ] ;  /* 0x00000000fffff984 */ /* 0x000fe20000000800 */
[----:B------:R-:W-:Y:S01]  /*7950*/  @!PT LDS RZ, [RZ] ;  /* 0x00000000fffff984 */ /* 0x000fe20000000800 */
[----:B------:R1:W-:Y:S01]  /*7960*/  LDGSTS.E [R252+0x30000], desc[UR10][R186.64], !P6 ;  /* 0x30000000bafc7fae */ /* 0x0003e2000f12184a */
[-C--:B------:R-:W-:Y:S01]  /*7970*/  LEA.HI.X.SX32 R189, R6, R187.reuse, 0x2, P3 ;  /* 0x000000bb06bd7211 */ /* 0x080fe200018f16ff */
[----:B------:R-:W2:Y:S01]  /*7980*/  LDC R131, c[0x0][0x230] ;  /* 0x00008c00ff837b82 */ /* 0x000ea20000000800 */
[----:B------:R-:W-:Y:S01]  /*7990*/  ISETP.GE.U32.AND P3, PT, R128, 0x7fffffdc, PT ;  /* 0x7fffffdc8000780c */ /* 0x000fe20003f66070 */
[----:B------:R-:W-:Y:S01]  /*79a0*/  LDGSTS.E [R252+0x30004], desc[UR10][R242.64], !P2 ;  /* 0x30004000f2fc7fae */ /* 0x000fe2000d12184a */
[----:B------:R-:W-:Y:S01]  /*79b0*/  LEA.HI.X.SX32 R9, R0, R187, 0x2, P5 ;  /* 0x000000bb00097211 */ /* 0x000fe200028f16ff */
[----:B------:R-:W-:Y:S01]  /*79c0*/  IMAD R70, R35, UR7, RZ ;  /* 0x0000000723467c24 */ /* 0x000fe2000f8e02ff */
[----:B------:R-:W-:Y:S01]  /*79d0*/  LOP3.LUT R0, R14, 0x10, RZ, 0x3c, !PT ;  /* 0x000000100e007812 */ /* 0x000fe200078e3cff */
[----:B------:R-:W-:Y:S01]  /*79e0*/  LDGSTS.E [R252+0x30008], desc[UR10][R244.64], !P0 ;  /* 0x30008000f4fc7fae */ /* 0x000fe2000c12184a */
[----:B------:R-:W-:Y:S01]  /*79f0*/  ISETP.GE.U32.AND P5, PT, R130, 0x7fffffdb, PT ;  /* 0x7fffffdb8200780c */ /* 0x000fe20003fa6070 */
[----:B------:R-:W3:Y:S01]  /*7a00*/  LDC R128, c[0x0][0x230] ;  /* 0x00008c00ff807b82 */ /* 0x000ee20000000800 */
[----:B------:R-:W-:Y:S01]  /*7a10*/  ISETP.GE.U32.AND P0, PT, R126, 0x7fffffd8, PT ;  /* 0x7fffffd87e00780c */ /* 0x000fe20003f06070 */
[----:B------:R-:W-:Y:S01]  /*7a20*/  VIADD R249, R0, UR5 ;  /* 0x0000000500f97c36 */ /* 0x000fe20008000000 */
[----:B------:R-:W-:Y:S01]  /*7a30*/  ISETP.GE.U32.AND P6, PT, R127, 0x7fffffda, PT ;  /* 0x7fffffda7f00780c */ /* 0x000fe20003fc6070 */
[----:B------:R-:W-:Y:S01]  /*7a40*/  LDGSTS.E [R252+0x3000c], desc[UR10][R240.64], !P4 ;  /* 0x3000c000f0fc7fae */ /* 0x000fe2000e12184a */
[----:B------:R-:W-:Y:S01]  /*7a50*/  ISETP.GE.U32.AND P2, PT, R124, 0x7fffffd9, PT ;  /* 0x7fffffd97c00780c */ /* 0x000fe20003f46070 */
[----:B------:R-:W-:Y:S01]  /*7a60*/  IMAD R72, R34, UR7, RZ ;  /* 0x0000000722487c24 */ /* 0x000fe2000f8e02ff */
[----:B------:R-:W-:Y:S01]  /*7a70*/  ISETP.GE.U32.AND P4, PT, R3, 0x7fffffd7, PT ;  /* 0x7fffffd70300780c */ /* 0x000fe20003f86070 */
[----:B------:R-:W4:Y:S01]  /*7a80*/  LDC R130, c[0x0][0x230] ;  /* 0x00008c00ff827b82 */ /* 0x000f220000000800 */
[----:B------:R-:W-:Y:S01]  /*7a90*/  LDGSTS.E [R249+0x30000], desc[UR10][R232.64], !P3 ;  /* 0x30000000e8f97fae */ /* 0x000fe2000d92184a */
[----:B------:R-:W-:Y:S01]  /*7aa0*/  ISETP.GE.U32.AND P3, PT, R123, 0x7fffffd6, PT ;  /* 0x7fffffd67b00780c */ /* 0x000fe20003f66070 */
[----:B------:R-:W-:Y:S01]  /*7ab0*/  IMAD R90, R22, UR7, RZ ;  /* 0x00000007165a7c24 */ /* 0x000fe2000f8e02ff */
[----:B------:R-:W-:Y:S01]  /*7ac0*/  LOP3.LUT R0, R14, 0x20, RZ, 0x3c, !PT ;  /* 0x000000200e007812 */ /* 0x000fe200078e3cff */
[----:B------:R-:W-:Y:S01]  /*7ad0*/  LDGSTS.E [R249+0x30004], desc[UR10][R234.64], !P5 ;  /* 0x30004000eaf97fae */ /* 0x000fe2000e92184a */
[----:B------:R-:W-:-:S02]  /*7ae0*/  IMAD R88, R23, UR7, RZ ;  /* 0x0000000717587c24 */ /* 0x000fc4000f8e02ff */
[----:B------:R-:W1:Y:S01]  /*7af0*/  LDC R126, c[0x0][0x230] ;  /* 0x00008c00ff7e7b82 */ /* 0x000e620000000800 */
[----:B--2---:R-:W-:Y:S01]  /*7b00*/  VIADD R131, R131, 0xfffffff4 ;  /* 0xfffffff483837836 */ /* 0x004fe20000000000 */
[----:B------:R-:W-:Y:S01]  /*7b10*/  LDGSTS.E [R249+0x30008], desc[UR10][R236.64], !P6 ;  /* 0x30008000ecf97fae */ /* 0x000fe2000f12184a */
[----:B------:R-:W-:Y:S01]  /*7b20*/  VIADD R247, R0, UR5 ;  /* 0x0000000500f77c36 */ /* 0x000fe20008000000 */
[----:B------:R-:W-:Y:S01]  /*7b30*/  LOP3.LUT R0, R14, 0x30, RZ, 0x3c, !PT ;  /* 0x000000300e007812 */ /* 0x000fe200078e3cff */
[----:B------:R-:W-:Y:S01]  /*7b40*/  IMAD R84, R26, UR7, RZ ;  /* 0x000000071a547c24 */ /* 0x000fe2000f8e02ff */
[----:B------:R-:W-:Y:S01]  /*7b50*/  ISETP.GE.U32.AND P5, PT, R131, 0x7fffffd5, PT ;  /* 0x7fffffd58300780c */ /* 0x000fe20003fa6070 */
[----:B------:R-:W-:Y:S01]  /*7b60*/  LDGSTS.E [R249+0x3000c], desc[UR10][R226.64], !P2 ;  /* 0x3000c000e2f97fae */ /* 0x000fe2000d12184a */
[----:B------:R-:W2:Y:S01]  /*7b70*/  LDC R127, c[0x0][0x230] ;  /* 0x00008c00ff7f7b82 */ /* 0x000ea20000000800 */
[----:B------:R-:W-:Y:S01]  /*7b80*/  VIADD R248, R0, UR5 ;  /* 0x0000000500f87c36 */ /* 0x000fe20008000000 */
[----:B------:R-:W-:Y:S01]  /*7b90*/  LOP3.LUT R0, R14, 0x40, RZ, 0x3c, !PT ;  /* 0x000000400e007812 */ /* 0x000fe200078e3cff */
[----:B------:R-:W-:Y:S01]  /*7ba0*/  LDGSTS.E [R247+0x30000], desc[UR10][R238.64], !P0 ;  /* 0x30000000eef77fae */ /* 0x000fe2000c12184a */
[----:B---3--:R-:W-:-:S02]  /*7bb0*/  VIADD R128, R128, 0xffffffef ;  /* 0xffffffef80807836 */ /* 0x008fc40000000000 */
[----:B------:R-:W-:Y:S01]  /*7bc0*/  IMAD R86, R24, UR7, RZ ;  /* 0x0000000718567c24 */ /* 0x000fe2000f8e02ff */
[----:B------:R-:W-:Y:S01]  /*7bd0*/  LDGSTS.E [R247+0x30004], desc[UR10][R220.64], !P4 ;  /* 0x30004000dcf77fae */ /* 0x000fe2000e12184a */
[----:B------:R-:W3:Y:S01]  /*7be0*/  LDC R124, c[0x0][0x230] ;  /* 0x00008c00ff7c7b82 */ /* 0x000ee20000000800 */
[----:B----4-:R-:W-:Y:S02]  /*7bf0*/  VIADD R130, R130, 0xfffffff3 ;  /* 0xfffffff382827836 */ /* 0x010fe40000000000 */
[----:B------:R-:W-:Y:S01]  /*7c00*/  LDGSTS.E [R247+0x30008], desc[UR10][R230.64], !P3 ;  /* 0x30008000e6f77fae */ /* 0x000fe2000d92184a */
[----:B------:R-:W-:Y:S01]  /*7c10*/  ISETP.GE.U32.AND P3, PT, R128, 0x7fffffd0, PT ;  /* 0x7fffffd08000780c */ /* 0x000fe20003f66070 */
[----:B------:R-:W-:Y:S01]  /*7c20*/  VIADD R251, R0, UR5 ;  /* 0x0000000500fb7c36 */ /* 0x000fe20008000000 */
[----:B------:R-:W-:Y:S01]  /*7c30*/  ISETP.GE.U32.AND P6, PT, R130, 0x7fffffd4, PT ;  /* 0x7fffffd48200780c */ /* 0x000fe20003fc6070 */
[----:B------:R-:W-:Y:S01]  /*7c40*/  LDGSTS.E [R247+0x3000c], desc[UR10][R218.64], !P5 ;  /* 0x3000c000daf77fae */ /* 0x000fe2000e92184a */
[----:B------:R-:W4:Y:S01]  /*7c50*/  LDC R123, c[0x0][0x230] ;  /* 0x00008c00ff7b7b82 */ /* 0x000f220000000800 */
[----:B-1----:R-:W-:Y:S01]  /*7c60*/  VIADD R126, R126, 0xfffffff1 ;  /* 0xfffffff17e7e7836 */ /* 0x002fe20000000000 */
[----:B------:R-:W-:Y:S01]  /*7c70*/  LOP3.LUT R0, R14, 0x50, RZ, 0x3c, !PT ;  /* 0x000000500e007812 */ /* 0x000fe200078e3cff */
[----:B------:R-:W-:Y:S01]  /*7c80*/  STL.64 [R1+0x140], R8 ;  /* 0x0001400801007387 */ /* 0x000fe20000100a00 */
[----:B------:R-:W-:-:S02]  /*7c90*/  IMAD R82, R27, UR7, RZ ;  /* 0x000000071b527c24 */ /* 0x000fc4000f8e02ff */
[----:B------:R-:W-:Y:S01]  /*7ca0*/  ISETP.GE.U32.AND P0, PT, R126, 0x7fffffd2, PT ;  /* 0x7fffffd27e00780c */ /* 0x000fe20003f06070 */
[----:B------:R1:W-:Y:S01]  /*7cb0*/  STL [R1+0x19a8], R186 ;  /* 0x0019a8ba01007387 */ /* 0x0003e20000100800 */
[----:B------:R-:W1:Y:S01]  /*7cc0*/  LDC R3, c[0x0][0x230] ;  /* 0x00008c00ff037b82 */ /* 0x000e620000000800 */
[----:B--2---:R-:W-:Y:S02]  /*7cd0*/  VIADD R127, R127, 0xfffffff0 ;  /* 0xfffffff07f7f7836 */ /* 0x004fe40000000000 */
[----:B------:R-:W-:Y:S01]  /*7ce0*/  LDGSTS.E [R248+0x30000], desc[UR10][R222.64], !P6 ;  /* 0x30000000def87fae */ /* 0x000fe2000f12184a */
[----:B------:R-:W-:Y:S01]  /*7cf0*/  VIADD R250, R0, UR5 ;  /* 0x0000000500fa7c36 */ /* 0x000fe20008000000 */
[----:B------:R-:W-:Y:S01]  /*7d00*/  LOP3.LUT R0, R14, 0x60, RZ, 0x3c, !PT ;  /* 0x000000600e007812 */ /* 0x000fe200078e3cff */
[----:B------:R-:W-:Y:S01]  /*7d10*/  IMAD R78, R30, UR7, RZ ;  /* 0x000000071e4e7c24 */ /* 0x000fe2000f8e02ff */
[----:B------:R-:W-:Y:S01]  /*7d20*/  ISETP.GE.U32.AND P4, PT, R127, 0x7fffffd1, PT ;  /* 0x7fffffd17f00780c */ /* 0x000fe20003f86070 */
[----:B------:R-:W2:Y:S01]  /*7d30*/  LDC R126, c[0x0][0x230] ;  /* 0x00008c00ff7e7b82 */ /* 0x000ea20000000800 */
[----:B---3--:R-:W-:Y:S01]  /*7d40*/  VIADD R124, R124, 0xfffffff2 ;  /* 0xfffffff27c7c7836 */ /* 0x008fe20000000000 */
[----:B------:R3:W-:Y:S01]  /*7d50*/  STL [R1+0x19a4], R187 ;  /* 0x0019a4bb01007387 */ /* 0x0007e20000100800 */
[----:B------:R-:W-:Y:S01]  /*7d60*/  VIADD R246, R0, UR5 ;  /* 0x0000000500f67c36 */ /* 0x000fe20008000000 */
[----:B------:R-:W-:Y:S01]  /*7d70*/  LOP3.LUT R0, R14, 0x70, RZ, 0x3c, !PT ;  /* 0x000000700e007812 */ /* 0x000fe200078e3cff */
[----:B------:R-:W-:Y:S01]  /*7d80*/  IMAD R80, R28, UR7, RZ ;  /* 0x000000071c507c24 */ /* 0x000fe2000f8e02ff */
[----:B------:R-:W-:Y:S01]  /*7d90*/  ISETP.GE.U32.AND P2, PT, R124, 0x7fffffd3, PT ;  /* 0x7fffffd37c00780c */ /* 0x000fe20003f46070 */
[----:B------:R-:W-:Y:S01]  /*7da0*/  STL.64 [R1+0x1860], R232 ;  /* 0x001860e801007387 */ /* 0x000fe20000100a00 */
[----:B------:R-:W3:Y:S01]  /*7db0*/  LDC R127, c[0x0][0x230] ;  /* 0x00008c00ff7f7b82 */ /* 0x000ee20000000800 */
[----:B----4-:R-:W-:-:S02]  /*7dc0*/  VIADD R123, R123, 0xffffffee ;  /* 0xffffffee7b7b7836 */ /* 0x010fc40000000000 */
[----:B------:R-:W-:Y:S01]  /*7dd0*/  STL.64 [R1+0x1868], R234 ;  /* 0x001868ea01007387 */ /* 0x000fe20000100a00 */
[----:B------:R-:W-:Y:S02]  /*7de0*/  IMAD R76, R31, UR7, RZ ;  /* 0x000000071f4c7c24 */ /* 0x000fe4000f8e02ff */
[----:B------:R-:W-:Y:S01]  /*7df0*/  ISETP.GE.U32.AND P5, PT, R123, 0x7fffffcf, PT ;  /* 0x7fffffcf7b00780c */ /* 0x000fe20003fa6070 */
[----:B------:R-:W-:Y:S01]  /*7e00*/  STL.64 [R1+0x1870], R236 ;  /* 0x001870ec01007387 */ /* 0x000fe20000100a00 */
[----:B------:R-:W4:Y:S01]  /*7e10*/  LDC R124, c[0x0][0x230] ;  /* 0x00008c00ff7c7b82 */ /* 0x000f220000000800 */
[----:B-1----:R-:W-:Y:S02]  /*7e20*/  VIADD R3, R3, 0xffffffed ;  /* 0xffffffed03037836 */ /* 0x002fe40000000000 */
[----:B------:R-:W-:Y:S01]  /*7e30*/  STL.64 [R1+0x1878], R226 ;  /* 0x001878e201007387 */ /* 0x000fe20000100a00 */
[----:B------:R-:W-:Y:S02]  /*7e40*/  IMAD R186, R173, UR7, RZ ;  /* 0x00000007adba7c24 */ /* 0x000fe4000f8e02ff */
[----:B------:R-:W-:Y:S01]  /*7e50*/  ISETP.GE.U32.AND P6, PT, R3, 0x7fffffce, PT ;  /* 0x7fffffce0300780c */ /* 0x000fe20003fc6070 */
[----:B------:R-:W-:Y:S01]  /*7e60*/  STL.64 [R1+0x1880], R238 ;  /* 0x001880ee01007387 */ /* 0x000fe20000100a00 */
[----:B------:R-:W1:Y:S01]  /*7e70*/  LDC R123, c[0x0][0x230] ;  /* 0x00008c00ff7b7b82 */ /* 0x000e620000000800 */
[----:B--2---:R-:W-:-:S02]  /*7e80*/  VIADD R126, R126, 0xffffffeb ;  /* 0xffffffeb7e7e7836 */ /* 0x004fc40000000000 */
[----:B------:R-:W-:Y:S01]  /*7e90*/  STL.64 [R1+0x1888], R220 ;  /* 0x001888dc01007387 */ /* 0x000fe20000100a00 */
[----:B---3--:R-:W-:-:S03]  /*7ea0*/  IMAD R187, R177, UR7, RZ ;  /* 0x00000007b1bb7c24 */ /* 0x008fc6000f8e02ff */
[----:B------:R-:W-:Y:S01]  /*7eb0*/  STL.64 [R1+0x1890], R230 ;  /* 0x001890e601007387 */ /* 0x000fe20000100a00 */
[----:B------:R-:W2:Y:S01]  /*7ec0*/  LDC R3, c[0x0][0x230] ;  /* 0x00008c00ff037b82 */ /* 0x000ea20000000800 */
[----:B------:R-:W-:Y:S02]  /*7ed0*/  VIADD R127, R127, 0xffffffea ;  /* 0xffffffea7f7f7836 */ /* 0x000fe40000000000 */
[----:B------:R-:W-:Y:S04]  /*7ee0*/  STL.64 [R1+0x1898], R218 ;  /* 0x001898da01007387 */ /* 0x000fe80000100a00 */
[----:B------:R-:W-:Y:S01]  /*7ef0*/  STL.64 [R1+0x18a0], R222 ;  /* 0x0018a0de01007387 */ /* 0x000fe20000100a00 */
[----:B------:R-:W3:Y:S01]  /*7f00*/  LDC.64 R8, c[0x0][0x238] ;  /* 0x00008e00ff087b82 */ /* 0x000ee20000000a00 */
[----:B----4-:R-:W-:-:S02]  /*7f10*/  VIADD R124, R124, 0xffffffec ;  /* 0xffffffec7c7c7836 */ /* 0x010fc40000000000 */
[----:B------:R-:W-:Y:S04]  /*7f20*/  STL.64 [R1+0x18a8], R228 ;  /* 0x0018a8e401007387 */ /* 0x000fe80000100a00 */
[----:B------:R-:W-:Y:S01]  /*7f30*/  STL.64 [R1+0x18b0], R206 ;  /* 0x0018b0ce01007387 */ /* 0x000fe20000100a00 */
[----:B------:R-:W4:Y:S03]  /*7f40*/  LDC R128, c[0x0][0x230] ;  /* 0x00008c00ff807b82 */ /* 0x000f260000000800 */
[----:B------:R-:W-:Y:S01]  /*7f50*/  LDGSTS.E [R248+0x30004], desc[UR10][R228.64], !P2 ;  /* 0x30004000e4f87fae */ /* 0x000fe2000d12184a */
[----:B------:R-:W-:-:S03]  /*7f60*/  ISETP.GE.U32.AND P2, PT, R124, 0x7fffffcd, PT ;  /* 0x7fffffcd7c00780c */ /* 0x000fc60003f46070 */
[----:B------:R-:W-:Y:S01]  /*7f70*/  STL.64 [R1+0x18c0], R248 ;  /* 0x0018c0f801007387 */ /* 0x000fe20000100a00 */
[----:B------:R-:W2:Y:S03]  /*7f80*/  LDC R130, c[0x0][0x230] ;  /* 0x00008c00ff827b82 */ /* 0x000ea60000000800 */
[----:B------:R-:W-:Y:S01]  /*7f90*/  LDGSTS.E [R248+0x30008], desc[UR10][R206.64], !P0 ;  /* 0x30008000cef87fae */ /* 0x000fe2000c12184a */
[----:B------:R-:W-:-:S03]  /*7fa0*/  ISETP.GE.U32.AND P0, PT, R126, 0x7fffffcc, PT ;  /* 0x7fffffcc7e00780c */ /* 0x000fc60003f06070 */
[----:B------:R-:W-:Y:S01]  /*7fb0*/  STL.64 [R1+0x18b8], R224 ;  /* 0x0018b8e001007387 */ /* 0x000fe20000100a00 */
[----:B------:R-:W2:Y:S01]  /*7fc0*/  LDC R126, c[0x0][0x230] ;  /* 0x00008c00ff7e7b82 */ /* 0x000ea20000000800 */
[----:B---3--:R-:W-:Y:S02]  /*7fd0*/  IMAD.MOV.U32 R6, RZ, RZ, R9 ;  /* 0x000000ffff067224 */ /* 0x008fe400078e0009 */
[----:B------:R-:W-:Y:S01]  /*7fe0*/  STL.64 [R1+0x18c8], R202 ;  /* 0x0018c8ca01007387 */ /* 0x000fe20000100a00 */
[----:B------:R-:W-:Y:S02]  /*7ff0*/  IMAD R9, R74, UR7, RZ ;  /* 0x000000074a097c24 */ /* 0x000fe4000f8e02ff */
[----:B------:R-:W-:Y:S01]  /*8000*/  IMAD R74, R32, UR7, RZ ;  /* 0x00000007204a7c24 */ /* 0x000fe2000f8e02ff */
[----:B------:R-:W-:Y:S01]  /*8010*/  LDGSTS.E [R248+0x3000c], desc[UR10][R224.64], !P4 ;  /* 0x3000c000e0f87fae */ /* 0x000fe2000e12184a */
[----:B------:R-:W-:Y:S01]  /*8020*/  ISETP.GE.U32.AND P4, PT, R127, 0x7fffffcb, PT ;  /* 0x7fffffcb7f00780c */ /* 0x000fe20003f86070 */
[----:B-1----:R-:W-:Y:S01]  /*8030*/  VIADD R127, R123, 0xffffffe8 ;  /* 0xffffffe87b7f7836 */ /* 0x002fe20000000000 */
[----:B------:R-:W1:Y:S01]  /*8040*/  LDC R124, c[0x0][0x230] ;  /* 0x00008c00ff7c7b82 */ /* 0x000e620000000800 */
[----:B------:R-:W-:Y:S01]  /*8050*/  STL.64 [R1+0x18d0], R216 ;  /* 0x0018d0d801007387 */ /* 0x000fe20000100a00 */
[----:B----4-:R-:W-:-:S03]  /*8060*/  VIADD R128, R128, 0xffffffe9 ;  /* 0xffffffe980807836 */ /* 0x010fc60000000000 */
[----:B------:R-:W-:Y:S01]  /*8070*/  STL.64 [R1+0x18d8], R200 ;  /* 0x0018d8c801007387 */ /* 0x000fe20000100a00 */
[----:B--2---:R-:W-:Y:S02]  /*8080*/  VIADD R130, R130, 0xffffffe5 ;  /* 0xffffffe582827836 */ /* 0x004fe40000000000 */
[----:B------:R-:W2:Y:S01]  /*8090*/  LDC R131, c[0x0][0x230] ;  /* 0x00008c00ff837b82 */ /* 0x000ea20000000800 */
[----:B------:R-:W-:Y:S04]  /*80a0*/  STL.64 [R1+0x18e0], R208 ;  /* 0x0018e0d001007387 */ /* 0x000fe80000100a00 */
[----:B------:R-:W-:Y:S01]  /*80b0*/  STL.64 [R1+0x18e8], R198 ;  /* 0x0018e8c601007387 */ /* 0x000fe20000100a00 */
[----:B------:R-:W-:Y:S02]  /*80c0*/  VIADD R126, R126, 0xffffffe6 ;  /* 0xffffffe67e7e7836 */ /* 0x000fe40000000000 */
[----:B------:R-:W3:Y:S01]  /*80d0*/  LDC R123, c[0x0][0x230] ;  /* 0x00008c00ff7b7b82 */ /* 0x000ee20000000800 */
[----:B------:R-:W-:Y:S04]  /*80e0*/  STL.64 [R1+0x18f0], R214 ;  /* 0x0018f0d601007387 */ /* 0x000fe80000100a00 */
[----:B------:R-:W-:Y:S01]  /*80f0*/  LDGSTS.E [R251+0x30000], desc[UR10][R202.64], !P3 ;  /* 0x30000000cafb7fae */ /* 0x000fe2000d92184a */
[----:B------:R-:W-:Y:S01]  /*8100*/  ISETP.GE.U32.AND P3, PT, R128, 0x7fffffca, PT ;  /* 0x7fffffca8000780c */ /* 0x000fe20003f66070 */
[----:B-1----:R-:W-:-:S02]  /*8110*/  VIADD R124, R124, 0xffffffe4 ;  /* 0xffffffe47c7c7836 */ /* 0x002fc40000000000 */
[----:B------:R-:W-:Y:S01]  /*8120*/  STL.64 [R1+0x18f8], R204 ;  /* 0x0018f8cc01007387 */ /* 0x000fe20000100a00 */
[----:B------:R-:W1:Y:S03]  /*8130*/  LDC R128, c[0x0][0x230] ;  /* 0x00008c00ff807b82 */ /* 0x000e660000000800 */
[----:B------:R-:W-:Y:S01]  /*8140*/  LDGSTS.E [R251+0x30004], desc[UR10][R216.64], !P5 ;  /* 0x30004000d8fb7fae */ /* 0x000fe2000e92184a */
[----:B------:R-:W-:Y:S01]  /*8150*/  ISETP.GE.U32.AND P5, PT, R127, 0x7fffffc9, PT ;  /* 0x7fffffc97f00780c */ /* 0x000fe20003fa6070 */
[----:B------:R-:W-:Y:S02]  /*8160*/  VIADD R127, R3, 0xffffffe7 ;  /* 0xffffffe7037f7836 */ /* 0x000fe40000000000 */
[----:B------:R-:W-:Y:S01]  /*8170*/  STL.64 [R1+0x1908], R250 ;  /* 0x001908fa01007387 */ /* 0x000fe20000100a00 */
[----:B------:R-:W4:Y:S03]  /*8180*/  LDC R3, c[0x0][0x230] ;  /* 0x00008c00ff037b82 */ /* 0x000f260000000800 */
[----:B------:R-:W-:Y:S01]  /*8190*/  STL.64 [R1+0x1900], R210 ;  /* 0x001900d201007387 */ /* 0x000fe20000100a00 */
[----:B---3--:R-:W-:-:S03]  /*81a0*/  VIADD R123, R123, 0xffffffe3 ;  /* 0xffffffe37b7b7836 */ /* 0x008fc60000000000 */
[----:B------:R-:W-:Y:S04]  /*81b0*/  STL.64 [R1+0x1910], R212 ;  /* 0x001910d401007387 */ /* 0x000fe80000100a00 */
[----:B------:R-:W-:Y:S04]  /*81c0*/  STL.64 [R1+0x1918], R192 ;  /* 0x001918c001007387 */ /* 0x000fe80000100a00 */
[----:B------:R-:W-:Y:S04]  /*81d0*/  STL.64 [R1+0x1920], R196 ;  /* 0x001920c401007387 */ /* 0x000fe80000100a00 */
[----:B------:R-:W-:Y:S04]  /*81e0*/  STL.64 [R1+0x1930], R246 ;  /* 0x001930f601007387 */ /* 0x000fe80000100a00 */
[----:B------:R-:W-:Y:S01]  /*81f0*/  STL.64 [R1+0x1928], R194 ;  /* 0x001928c201007387 */ /* 0x000fe20000100a00 */
[----:B----4-:R-:W-:-:S03]  /*8200*/  VIADD R3, R3, 0xffffffe2 ;  /* 0xffffffe203037836 */ /* 0x010fc60000000000 */
[----:B------:R-:W-:Y:S04]  /*8210*/  STL.64 [R1+0x1938], R190 ;  /* 0x001938be01007387 */ /* 0x000fe80000100a00 */
[----:B------:R3:W-:Y:S04]  /*8220*/  STL [R1+0x600], R8 ;  /* 0x0006000801007387 */ /* 0x0007e80000100800 */
[----:B------:R4:W-:Y:S04]  /*8230*/  STL [R1+0x640], R122 ;  /* 0x0006407a01007387 */ /* 0x0009e80000100800 */
[----:B------:R4:W-:Y:S04]  /*8240*/  STL [R1+0x80c], R120 ;  /* 0x00080c7801007387 */ /* 0x0009e80000100800 */
[----:B------:R-:W-:Y:S04]  /*8250*/  STL [R1+0x808], R119 ;  /* 0x0008087701007387 */ /* 0x000fe80000100800 */
[----:B------:R4:W-:Y:S04]  /*8260*/  STL [R1+0x804], R118 ;  /* 0x0008047601007387 */ /* 0x0009e80000100800 */
[----:B------:R-:W-:Y:S04]  /*8270*/  STL [R1+0x800], R116 ;  /* 0x0008007401007387 */ /* 0x000fe80000100800 */
[----:B------:R-:W-:Y:S04]  /*8280*/  STL [R1+0x7fc], R115 ;  /* 0x0007fc7301007387 */ /* 0x000fe80000100800 */
[----:B------:R-:W-:Y:S04]  /*8290*/  STL [R1+0x7f8], R114 ;  /* 0x0007f87201007387 */ /* 0x000fe80000100800 */
[----:B------:R-:W-:Y:S04]  /*82a0*/  STL [R1+0x7f4], R112 ;  /* 0x0007f47001007387 */ /* 0x000fe80000100800 */
[----:B------:R-:W-:Y:S04]  /*82b0*/  STL [R1+0x7f0], R111 ;  /* 0x0007f06f01007387 */ /* 0x000fe80000100800 */
[----:B------:R-:W-:Y:S04]  /*82c0*/  STL [R1+0x7ec], R110 ;  /* 0x0007ec6e01007387 */ /* 0x000fe80000100800 */
[----:B------:R-:W-:Y:S04]  /*82d0*/  STL [R1+0x7e8], R108 ;  /* 0x0007e86c01007387 */ /* 0x000fe80000100800 */
[----:B------:R-:W-:Y:S04]  /*82e0*/  STL [R1+0x7e4], R107 ;  /* 0x0007e46b01007387 */ /* 0x000fe80000100800 */
[----:B------:R-:W-:Y:S01]  /*82f0*/  LDGSTS.E [R251+0x30008], desc[UR10][R200.64], !P6 ;  /* 0x30008000c8fb7fae */ /* 0x000fe2000f12184a */
[----:B------:R-:W-:-:S02]  /*8300*/  ISETP.GE.U32.AND P6, PT, R127, 0x7fffffc8, PT ;  /* 0x7fffffc87f00780c */ /* 0x000fc40003fc6070 */
[----:B------:R-:W2:Y:S01]  /*8310*/  LDC R127, c[0x0][0x230] ;  /* 0x00008c00ff7f7b82 */ /* 0x000ea20000000800 */
[----:B------:R-:W-:Y:S04]  /*8320*/  STL [R1+0x7e0], R106 ;  /* 0x0007e06a01007387 */ /* 0x000fe80000100800 */
[----:B------:R-:W-:Y:S01]  /*8330*/  LDGSTS.E [R251+0x3000c], desc[UR10][R208.64], !P2 ;  /* 0x3000c000d0fb7fae */ /* 0x000fe2000d12184a */
[----:B------:R-:W-:Y:S02]  /*8340*/  ISETP.GE.U32.AND P2, PT, R126, 0x7fffffc7, PT ;  /* 0x7fffffc77e00780c */ /* 0x000fe40003f46070 */
[----:B------:R-:W3:Y:S01]  /*8350*/  LDC R126, c[0x0][0x230] ;  /* 0x00008c00ff7e7b82 */ /* 0x000ee20000000800 */
[----:B------:R-:W-:Y:S04]  /*8360*/  STL [R1+0x7dc], R104 ;  /* 0x0007dc6801007387 */ /* 0x000fe80000100800 */
[----:B------:R-:W-:Y:S01]  /*8370*/  LDGSTS.E [R250+0x30000], desc[UR10][R198.64], !P0 ;  /* 0x30000000c6fa7fae */ /* 0x000fe2000c12184a */
[----:B------:R-:W-:Y:S01]  /*8380*/  ISETP.GE.U32.AND P0, PT, R130, 0x7fffffc6, PT ;  /* 0x7fffffc68200780c */ /* 0x000fe20003f06070 */
[----:B------:R-:W-:-:S02]  /*8390*/  IMAD R130, R40, UR7, RZ ;  /* 0x0000000728827c24 */ /* 0x000fc4000f8e02ff */
[----:B------:R-:W-:Y:S04]  /*83a0*/  STL [R1+0x7d8], R103 ;  /* 0x0007d86701007387 */ /* 0x000fe80000100800 */
[----:B------:R-:W-:Y:S01]  /*83b0*/  STL [R1+0x7d4], R102 ;  /* 0x0007d46601007387 */ /* 0x000fe20000100800 */
[----:B--2---:R-:W-:-:S03]  /*83c0*/  VIADD R185, R127, 0xffffffdd ;  /* 0xffffffdd7fb97836 */ /* 0x004fc60000000000 */
[----:B------:R-:W-:Y:S04]  /*83d0*/  STL [R1+0x7d0], R100 ;  /* 0x0007d06401007387 */ /* 0x000fe80000100800 */
[----:B------:R-:W-:Y:S04]  /*83e0*/  STL [R1+0x7cc], R99 ;  /* 0x0007cc6301007387 */ /* 0x000fe80000100800 */
[----:B------:R-:W-:Y:S04]  /*83f0*/  STL [R1+0x7c8], R98 ;  /* 0x0007c86201007387 */ /* 0x000fe80000100800 */
[----:B------:R-:W-:Y:S04]  /*8400*/  STL [R1+0x7c4], R96 ;  /* 0x0007c46001007387 */ /* 0x000fe80000100800 */
[----:B------:R2:W-:Y:S01]  /*8410*/  LDGSTS.E [R250+0x30004], desc[UR10][R214.64], !P4 ;  /* 0x30004000d6fa7fae */ /* 0x0005e2000e12184a */
[----:B------:R-:W-:-:S02]  /*8420*/  ISETP.GE.U32.AND P4, PT, R124, 0x7fffffc5, PT ;  /* 0x7fffffc57c00780c */ /* 0x000fc40003f86070 */
[----:B------:R-:W4:Y:S01]  /*8430*/  LDC R124, c[0x0][0x230] ;  /* 0x00008c00ff7c7b82 */ /* 0x000f220000000800 */
[----:B------:R-:W-:Y:S04]  /*8440*/  STL [R1+0x7c0], R95 ;  /* 0x0007c05f01007387 */ /* 0x000fe80000100800 */
[----:B------:R-:W-:Y:S01]  /*8450*/  LDGSTS.E [R250+0x30008], desc[UR10][R204.64], !P3 ;  /* 0x30008000ccfa7fae */ /* 0x000fe2000d92184a */
[----:B------:R-:W-:Y:S01]  /*8460*/  ISETP.GE.U32.AND P3, PT, R123, 0x7fffffc4, PT ;  /* 0x7fffffc47b00780c */ /* 0x000fe20003f66070 */
[----:B-1----:R-:W-:Y:S02]  /*8470*/  VIADD R123, R128, 0xffffffe1 ;  /* 0xffffffe1807b7836 */ /* 0x002fe40000000000 */
[----:B------:R-:W-:Y:S01]  /*8480*/  STL [R1+0x7bc], R94 ;  /* 0x0007bc5e01007387 */ /* 0x000fe20000100800 */
[----:B------:R-:W-:-:S03]  /*8490*/  IMAD R128, R43, UR7, RZ ;  /* 0x000000072b807c24 */ /* 0x000fc6000f8e02ff */
[----:B------:R-:W-:Y:S01]  /*84a0*/  LDGSTS.E [R250+0x3000c], desc[UR10][R210.64], !P5 ;  /* 0x3000c000d2fa7fae */ /* 0x000fe2000e92184a */
[----:B------:R-:W-:Y:S01]  /*84b0*/  ISETP.GE.U32.AND P5, PT, R3, 0x7fffffc3, PT ;  /* 0x7fffffc30300780c */ /* 0x000fe20003fa6070 */
[----:B------:R-:W-:Y:S02]  /*84c0*/  VIADD R3, R131, 0xffffffe0 ;  /* 0xffffffe083037836 */ /* 0x000fe40000000000 */
[----:B------:R-:W-:Y:S01]  /*84d0*/  STL [R1+0x7b8], R92 ;  /* 0x0007b85c01007387 */ /* 0x000fe20000100800 */
[----:B------:R-:W-:-:S03]  /*84e0*/  IMAD R131, R39, UR7, RZ ;  /* 0x0000000727837c24 */ /* 0x000fc6000f8e02ff */
[----:B------:R-:W-:Y:S01]  /*84f0*/  STL [R1+0x7b0], R91 ;  /* 0x0007b05b01007387 */ /* 0x000fe20000100800 */
[----:B----4-:R-:W-:-:S03]  /*8500*/  VIADD R124, R124, 0xffffffdf ;  /* 0xffffffdf7c7c7836 */ /* 0x010fc60000000000 */
[----:B------:R-:W-:Y:S04]  /*8510*/  STL [R1+0x7ac], R150 ;  /* 0x0007ac9601007387 */ /* 0x000fe80000100800 */
[----:B------:R-:W-:Y:S04]  /*8520*/  STL [R1+0x7a8], R148 ;  /* 0x0007a89401007387 */ /* 0x000fe80000100800 */
[----:B------:R-:W-:Y:S01]  /*8530*/  LDGSTS.E [R246+0x30000], desc[UR10][R212.64], !P6 ;  /* 0x30000000d4f67fae */ /* 0x000fe2000f12184a */
[----:B------:R-:W-:Y:S01]  /*8540*/  ISETP.GE.U32.AND P6, PT, R123, 0x7fffffc2, PT ;  /* 0x7fffffc27b00780c */ /* 0x000fe20003fc6070 */
[----:B---3--:R-:W-:-:S02]  /*8550*/  VIADD R123, R126, 0xffffffde ;  /* 0xffffffde7e7b7836 */ /* 0x008fc40000000000 */
[----:B------:R-:W-:Y:S01]  /*8560*/  STL [R1+0x7a4], R87 ;  /* 0x0007a45701007387 */ /* 0x000fe20000100800 */
[----:B------:R-:W-:-:S03]  /*8570*/  IMAD R126, R46, UR7, RZ ;  /* 0x000000072e7e7c24 */ /* 0x000fc6000f8e02ff */
[----:B------:R-:W-:Y:S01]  /*8580*/  LDGSTS.E [R246+0x30004], desc[UR10][R192.64], !P2 ;  /* 0x30004000c0f67fae */ /* 0x000fe2000d12184a */
[----:B------:R-:W-:-:S03]  /*8590*/  ISETP.GE.U32.AND P2, PT, R3, 0x7fffffc1, PT ;  /* 0x7fffffc10300780c */ /* 0x000fc60003f46070 */
[----:B------:R-:W-:Y:S04]  /*85a0*/  STL [R1+0x7a0], R147 ;  /* 0x0007a09301007387 */ /* 0x000fe80000100800 */
[----:B------:R-:W-:Y:S01]  /*85b0*/  LDGSTS.E [R246+0x30008], desc[UR10][R196.64], !P0 ;  /* 0x30008000c4f67fae */ /* 0x000fe2000c12184a */
[----:B------:R-:W-:Y:S01]  /*85c0*/  ISETP.GE.AND P0, PT, R135, R3, PT ;  /* 0x000000038700720c */ /* 0x000fe20003f06270 */
[----:B------:R-:W-:Y:S02]  /*85d0*/  VIADD R3, R0, UR5 ;  /* 0x0000000500037c36 */ /* 0x000fe40008000000 */
[----:B------:R-:W-:Y:S01]  /*85e0*/  STL [R1+0x79c], R146 ;  /* 0x00079c9201007387 */ /* 0x000fe20000100800 */
[----:B------:R-:W-:Y:S02]  /*85f0*/  IMAD.MOV.U32 R0, RZ, RZ, R8 ;  /* 0x000000ffff007224 */ /* 0x000fe400078e0008 */
[----:B------:R-:W-:Y:S01]  /*8600*/  IMAD R8, R73, UR7, RZ ;  /* 0x0000000749087c24 */ /* 0x000fe2000f8e02ff */
[----:B------:R-:W-:Y:S01]  /*8610*/  STL [R1+0x798], R83 ;  /* 0x0007985301007387 */ /* 0x000fe20000100800 */
[----:B------:R-:W-:-:S03]  /*8620*/  IMAD R135, R47, UR7, RZ ;  /* 0x000000072f877c24 */ /* 0x000fc6000f8e02ff */
        /* <DEDUP_REMOVED lines=21> */
[----:B------:R-:W-:Y:S01]  /*8780*/  ISETP.GE.U32.AND P4, PT, R124, 0x7fffffc0, PT ;  /* 0x7fffffc07c00780c */ /* 0x000fe20003f86070 */
[----:B------:R-:W-:-:S02]  /*8790*/  IMAD R124, R48, UR7, RZ ;  /* 0x00000007307c7c24 */ /* 0x000fc4000f8e02ff */
        /* <DEDUP_REMOVED lines=12> */
[----:B------:R1:W-:Y:S01]  /*8860*/  LDGSTS.E [R3+0x30004], desc[UR10][R4.64], !P5 ;  /* 0x3000400004037fae */ /* 0x0003e2000e92184a */
[----:B------:R-:W-:-:S03]  /*8870*/  LEA R154, P5, R122, R184, 0x2 ;  /* 0x000000b87a9a7211 */ /* 0x000fc600078a10ff */
[----:B------:R-:W-:Y:S01]  /*8880*/  STL [R1+0x720], R126 ;  /* 0x0007207e01007387 */ /* 0x000fe20000100800 */
[----:B------:R-:W-:Y:S01]  /*8890*/  LEA.HI.X.SX32 R155, R122, R2, 0x2, P5 ;  /* 0x000000027a9b7211 */ /* 0x000fe200028f16ff */
[----:B------:R-:W-:Y:S02]  /*88a0*/  IMAD R122, R45, UR7, RZ ;  /* 0x000000072d7a7c24 */ /* 0x000fe4000f8e02ff */
[----:B------:R-:W-:Y:S04]  /*88b0*/  STL [R1+0x71c], R134 ;  /* 0x00071c8601007387 */ /* 0x000fe80000100800 */
[----:B------:R3:W-:Y:S01]  /*88c0*/  LDGSTS.E [R3+0x30008], desc[UR10][R188.64], !P6 ;  /* 0x30008000bc037fae */ /* 0x0007e2000f12184a */
[----:B--2---:R-:W-:-:S03]  /*88d0*/  LEA R214, P6, R120, R184, 0x2 ;  /* 0x000000b878d67211 */ /* 0x004fc600078c10ff */
[----:B------:R-:W-:Y:S01]  /*88e0*/  STL [R1+0x718], R128 ;  /* 0x0007188001007387 */ /* 0x000fe20000100800 */
[----:B------:R-:W-:Y:S01]  /*88f0*/  LEA.HI.X.SX32 R215, R120, R2, 0x2, P6 ;  /* 0x0000000278d77211 */ /* 0x000fe200030f16ff */
[----:B------:R-:W-:Y:S01]  /*8900*/  IMAD R120, R41, UR7, RZ ;  /* 0x0000000729787c24 */ /* 0x000fe2000f8e02ff */
[C---:B------:R-:W-:Y:S01]  /*8910*/  LEA R198, P6, R118.reuse, R184, 0x2 ;  /* 0x000000b876c67211 */ /* 0x040fe200078c10ff */
[----:B------:R-:W-:Y:S03]  /*8920*/  STL [R1+0x714], R132 ;  /* 0x0007148401007387 */ /* 0x000fe60000100800 */
[----:B------:R-:W-:Y:S01]  /*8930*/  LEA.HI.X.SX32 R199, R118, R2, 0x2, P6 ;  /* 0x0000000276c77211 */ /* 0x000fe200030f16ff */
[----:B------:R1:W-:Y:S01]  /*8940*/  STL.64 [R1+0x1940], R4 ;  /* 0x0019400401007387 */ /* 0x0003e20000100a00 */
[----:B------:R-:W-:Y:S01]  /*8950*/  LEA R208, P6, R115, R184, 0x2 ;  /* 0x000000b873d07211 */ /* 0x000fe200078c10ff */
[----:B------:R-:W-:-:S02]  /*8960*/  IMAD R118, R37, UR7, RZ ;  /* 0x0000000725767c24 */ /* 0x000fc4000f8e02ff */
[----:B------:R-:W-:Y:S01]  /*8970*/  STL [R1+0x710], R130 ;  /* 0x0007108201007387 */ /* 0x000fe20000100800 */
[----:B------:R-:W-:Y:S02]  /*8980*/  LEA.HI.X.SX32 R209, R115, R2, 0x2, P6 ;  /* 0x0000000273d17211 */ /* 0x000fe400030f16ff */
[C---:B------:R-:W-:Y:S01]  /*8990*/  LEA R200, P6, R112.reuse, R184, 0x2 ;  /* 0x000000b870c87211 */ /* 0x040fe200078c10ff */
[----:B------:R-:W-:Y:S03]  /*89a0*/  STL [R1+0x70c], R131 ;  /* 0x00070c8301007387 */ /* 0x000fe60000100800 */
[----:B------:R-:W-:Y:S01]  /*89b0*/  LEA.HI.X.SX32 R201, R112, R2, 0x2, P6 ;  /* 0x0000000270c97211 */ /* 0x000fe200030f16ff */
[----:B------:R-:W-:Y:S01]  /*89c0*/  STL.64 [R1+0x1948], R188 ;  /* 0x001948bc01007387 */ /* 0x000fe20000100a00 */
[-C--:B-1----:R-:W-:Y:S01]  /*89d0*/  LEA R4, P5, R119, R184.reuse, 0x2 ;  /* 0x000000b877047211 */ /* 0x082fe200078a10ff */
[----:B------:R-:W-:Y:S01]  /*89e0*/  IMAD R112, R25, UR7, RZ ;  /* 0x0000000719707c24 */ /* 0x000fe2000f8e02ff */
[----:B------:R-:W-:Y:S01]  /*89f0*/  LEA R216, P6, R110, R184, 0x2 ;  /* 0x000000b86ed87211 */ /* 0x000fe200078c10ff */
[----:B------:R-:W-:Y:S01]  /*8a00*/  STL [R1+0x708], R123 ;  /* 0x0007087b01007387 */ /* 0x000fe20000100800 */
[----:B------:R-:W-:-:S02]  /*8a10*/  LEA.HI.X.SX32 R5, R119, R2, 0x2, P5 ;  /* 0x0000000277057211 */ /* 0x000fc400028f16ff */
[----:B------:R-:W-:Y:S01]  /*8a20*/  LEA.HI.X.SX32 R217, R110, R2, 0x2, P6 ;  /* 0x000000026ed97211 */ /* 0x000fe200030f16ff */
[----:B------:R1:W-:Y:S01]  /*8a30*/  STL.64 [R1+0x138], R154 ;  /* 0x0001389a01007387 */ /* 0x0003e20000100a00 */
[----:B------:R-:W-:Y:S01]  /*8a40*/  LEA R202, P6, R107, R184, 0x2 ;  /* 0x000000b86bca7211 */ /* 0x000fe200078c10ff */
[----:B------:R-:W-:Y:S02]  /*8a50*/  IMAD R110, R21, UR7, RZ ;  /* 0x00000007156e7c24 */ /* 0x000fe4000f8e02ff */
[----:B------:R-:W-:Y:S01]  /*8a60*/  STL.64 [R1+0x130], R214 ;  /* 0x000130d601007387 */ /* 0x000fe20000100a00 */
[----:B------:R-:W-:Y:S02]  /*8a70*/  LEA.HI.X.SX32 R203, R107, R2, 0x2, P6 ;  /* 0x000000026bcb7211 */ /* 0x000fe400030f16ff */
[C---:B------:R-:W-:Y:S01]  /*8a80*/  LEA R248, P6, R104.reuse, R184, 0x2 ;  /* 0x000000b868f87211 */ /* 0x040fe200078c10ff */
[----:B------:R-:W-:Y:S03]  /*8a90*/  STL.64 [R1+0x1950], R214 ;  /* 0x001950d601007387 */ /* 0x000fe60000100a00 */
[----:B------:R-:W-:Y:S01]  /*8aa0*/  LEA.HI.X.SX32 R249, R104, R2, 0x2, P6 ;  /* 0x0000000268f97211 */ /* 0x000fe200030f16ff */
[----:B------:R-:W-:Y:S01]  /*8ab0*/  STL [R1+0x704], R68 ;  /* 0x0007044401007387 */ /* 0x000fe20000100800 */
[----:B------:R-:W-:Y:S01]  /*8ac0*/  LEA R224, P6, R102, R184, 0x2 ;  /* 0x000000b866e07211 */ /* 0x000fe200078c10ff */
[----:B------:R-:W-:-:S02]  /*8ad0*/  IMAD R104, R10, UR7, RZ ;  /* 0x000000070a687c24 */ /* 0x000fc4000f8e02ff */
[----:B------:R2:W-:Y:S01]  /*8ae0*/  STL.64 [R1+0x128], R4 ;  /* 0x0001280401007387 */ /* 0x0005e20000100a00 */
[----:B------:R-:W-:Y:S01]  /*8af0*/  LEA.HI.X.SX32 R225, R102, R2, 0x2, P6 ;  /* 0x0000000266e17211 */ /* 0x000fe200030f16ff */
[----:B------:R-:W-:Y:S01]  /*8b00*/  IMAD R102, R12, UR7, RZ ;  /* 0x000000070c667c24 */ /* 0x000fe2000f8e02ff */
[----:B------:R-:W-:Y:S01]  /*8b10*/  LEA R206, P6, R99, R184, 0x2 ;  /* 0x000000b863ce7211 */ /* 0x000fe200078c10ff */
[----:B------:R-:W-:Y:S01]  /*8b20*/  STL.64 [R1+0x120], R198 ;  /* 0x000120c601007387 */ /* 0x000fe20000100a00 */
[----:B-1----:R-:W-:Y:S02]  /*8b30*/  IMAD R154, R109, UR7, RZ ;  /* 0x000000076d9a7c24 */ /* 0x002fe4000f8e02ff */
[----:B------:R-:W-:Y:S01]  /*8b40*/  LEA.HI.X.SX32 R207, R99, R2, 0x2, P6 ;  /* 0x0000000263cf7211 */ /* 0x000fe200030f16ff */
[----:B------:R-:W-:Y:S01]  /*8b50*/  STL.64 [R1+0x1958], R198 ;  /* 0x001958c601007387 */ /* 0x000fe20000100a00 */
[-C--:B------:R-:W-:Y:S02]  /*8b60*/  LEA R228, P6, R96, R184.reuse, 0x2 ;  /* 0x000000b860e47211 */ /* 0x080fe400078c10ff */
[----:B--2---:R-:W-:Y:S01]  /*8b70*/  LEA R4, P5, R116, R184, 0x2 ;  /* 0x000000b874047211 */ /* 0x004fe200078a10ff */
[----:B------:R-:W-:Y:S01]  /*8b80*/  STL [R1+0x700], R70 ;  /* 0x0007004601007387 */ /* 0x000fe20000100800 */
[-C--:B------:R-:W-:Y:S01]  /*8b90*/  LEA.HI.X.SX32 R229, R96, R2.reuse, 0x2, P6 ;  /* 0x0000000260e57211 */ /* 0x080fe200030f16ff */
[----:B------:R-:W-:Y:S01]  /*8ba0*/  IMAD R96, R18, UR7, RZ ;  /* 0x0000000712607c24 */ /* 0x000fe2000f8e02ff */
[----:B------:R-:W-:Y:S01]  /*8bb0*/  LEA.HI.X.SX32 R5, R116, R2, 0x2, P5 ;  /* 0x0000000274057211 */ /* 0x000fe200028f16ff */
[----:B------:R-:W-:Y:S01]  /*8bc0*/  IMAD R116, R33, UR7, RZ ;  /* 0x0000000721747c24 */ /* 0x000fe2000f8e02ff */
[----:B------:R-:W-:-:S03]  /*8bd0*/  LEA R222, P6, R94, R184, 0x2 ;  /* 0x000000b85ede7211 */ /* 0x000fc600078c10ff */
[----:B------:R1:W-:Y:S01]  /*8be0*/  STL.64 [R1+0x118], R4 ;  /* 0x0001180401007387 */ /* 0x0003e20000100a00 */
[----:B------:R-:W-:Y:S01]  /*8bf0*/  LEA.HI.X.SX32 R223, R94, R2, 0x2, P6 ;  /* 0x000000025edf7211 */ /* 0x000fe200030f16ff */
[----:B------:R-:W-:Y:S01]  /*8c00*/  IMAD R94, R19, UR7, RZ ;  /* 0x00000007135e7c24 */ /* 0x000fe2000f8e02ff */
[C---:B------:R-:W-:Y:S01]  /*8c10*/  LEA R218, P6, R91.reuse, R184, 0x2 ;  /* 0x000000b85bda7211 */ /* 0x040fe200078c10ff */
[----:B------:R-:W-:Y:S03]  /*8c20*/  STL.64 [R1+0x110], R208 ;  /* 0x000110d001007387 */ /* 0x000fe60000100a00 */
[----:B------:R-:W-:Y:S01]  /*8c30*/  LEA.HI.X.SX32 R219, R91, R2, 0x2, P6 ;  /* 0x000000025bdb7211 */ /* 0x000fe200030f16ff */
[----:B------:R-:W-:Y:S01]  /*8c40*/  STL.64 [R1+0x1960], R208 ;  /* 0x001960d001007387 */ /* 0x000fe20000100a00 */
[-C--:B------:R-:W-:Y:S02]  /*8c50*/  LEA R230, P6, R148, R184.reuse, 0x2 ;  /* 0x000000b894e67211 */ /* 0x080fe400078c10ff */
[----:B-1----:R-:W-:Y:S01]  /*8c60*/  LEA R4, P5, R114, R184, 0x2 ;  /* 0x000000b872047211 */ /* 0x002fe200078a10ff */
[----:B------:R-:W-:Y:S01]  /*8c70*/  STL [R1+0x6fc], R72 ;  /* 0x0006fc4801007387 */ /* 0x000fe20000100800 */
[-C--:B------:R-:W-:Y:S01]  /*8c80*/  LEA.HI.X.SX32 R231, R148, R2.reuse, 0x2, P6 ;  /* 0x0000000294e77211 */ /* 0x080fe200030f16ff */
[----:B------:R-:W-:Y:S01]  /*8c90*/  IMAD R148, R97, UR7, RZ ;  /* 0x0000000761947c24 */ /* 0x000fe2000f8e02ff */
[----:B------:R-:W-:Y:S01]  /*8ca0*/  LEA.HI.X.SX32 R5, R114, R2, 0x2, P5 ;  /* 0x0000000272057211 */ /* 0x000fe200028f16ff */
[----:B------:R-:W-:Y:S01]  /*8cb0*/  IMAD R114, R29, UR7, RZ ;  /* 0x000000071d727c24 */ /* 0x000fe2000f8e02ff */
[----:B------:R-:W-:-:S03]  /*8cc0*/  LEA R220, P6, R147, R184, 0x2 ;  /* 0x000000b893dc7211 */ /* 0x000fc600078c10ff */
[----:B------:R1:W-:Y:S01]  /*8cd0*/  STL.64 [R1+0x108], R4 ;  /* 0x0001080401007387 */ /* 0x0003e20000100a00 */
[----:B------:R-:W-:Y:S02]  /*8ce0*/  LEA.HI.X.SX32 R221, R147, R2, 0x2, P6 ;  /* 0x0000000293dd7211 */ /* 0x000fe400030f16ff */
[C---:B------:R-:W-:Y:S01]  /*8cf0*/  LEA R238, P6, R83.reuse, R184, 0x2 ;  /* 0x000000b853ee7211 */ /* 0x040fe200078c10ff */
[----:B------:R-:W-:Y:S03]  /*8d00*/  STL.64 [R1+0x100], R200 ;  /* 0x000100c801007387 */ /* 0x000fe60000100a00 */
[----:B------:R-:W-:Y:S01]  /*8d10*/  LEA.HI.X.SX32 R239, R83, R2, 0x2, P6 ;  /* 0x0000000253ef7211 */ /* 0x000fe200030f16ff */
[----:B------:R2:W-:Y:S01]  /*8d20*/  STL.64 [R1+0x1968], R200 ;  /* 0x001968c801007387 */ /* 0x0005e20000100a00 */
[-C--:B------:R-:W-:Y:S02]  /*8d30*/  LEA R226, P6, R143, R184.reuse, 0x2 ;  /* 0x000000b88fe27211 */ /* 0x080fe400078c10ff */
[----:B-1----:R-:W-:Y:S01]  /*8d40*/  LEA R4, P5, R111, R184, 0x2 ;  /* 0x000000b86f047211 */ /* 0x002fe200078a10ff */
[----:B------:R-:W-:Y:S01]  /*8d50*/  STL [R1+0x6f8], R74 ;  /* 0x0006f84a01007387 */ /* 0x000fe20000100800 */
[----:B------:R-:W-:-:S02]  /*8d60*/  LEA.HI.X.SX32 R227, R143, R2, 0x2, P6 ;  /* 0x000000028fe37211 */ /* 0x000fc400030f16ff */
[----:B------:R-:W-:Y:S02]  /*8d70*/  LEA.HI.X.SX32 R5, R111, R2, 0x2, P5 ;  /* 0x000000026f057211 */ /* 0x000fe400028f16ff */
[-C--:B------:R-:W-:Y:S02]  /*8d80*/  LEA R236, P6, R142, R184.reuse, 0x2 ;  /* 0x000000b88eec7211 */ /* 0x080fe400078c10ff */
[----:B--2---:R-:W-:Y:S01]  /*8d90*/  LEA R200, P5, R108, R184, 0x2 ;  /* 0x000000b86cc87211 */ /* 0x004fe200078a10ff */
[----:B------:R1:W-:Y:S01]  /*8da0*/  STL.64 [R1+0xf8], R4 ;  /* 0x0000f80401007387 */ /* 0x0003e20000100a00 */
[-C--:B------:R-:W-:Y:S02]  /*8db0*/  LEA.HI.X.SX32 R237, R142, R2.reuse, 0x2, P6 ;  /* 0x000000028eed7211 */ /* 0x080fe400030f16ff */
[----:B------:R-:W-:Y:S01]  /*8dc0*/  LEA.HI.X.SX32 R201, R108, R2, 0x2, P5 ;  /* 0x000000026cc97211 */ /* 0x000fe200028f16ff */
[----:B------:R-:W-:Y:S01]  /*8dd0*/  IMAD R108, R17, UR7, RZ ;  /* 0x00000007116c7c24 */ /* 0x000fe2000f8e02ff */
[-C--:B------:R-:W-:Y:S01]  /*8de0*/  LEA R208, P5, R106, R184.reuse, 0x2 ;  /* 0x000000b86ad07211 */ /* 0x080fe200078a10ff */
[----:B------:R-:W-:Y:S01]  /*8df0*/  STL.64 [R1+0xf0], R216 ;  /* 0x0000f0d801007387 */ /* 0x000fe20000100a00 */
[----:B------:R-:W-:-:S02]  /*8e00*/  LEA R234, P6, R75, R184, 0x2 ;  /* 0x000000b84bea7211 */ /* 0x000fc400078c10ff */
[----:B------:R-:W-:Y:S01]  /*8e10*/  LEA.HI.X.SX32 R209, R106, R2, 0x2, P5 ;  /* 0x000000026ad17211 */ /* 0x000fe200028f16ff */
[----:B------:R-:W-:Y:S01]  /*8e20*/  IMAD R106, R11, UR7, RZ ;  /* 0x000000070b6a7c24 */ /* 0x000fe2000f8e02ff */
[----:B------:R-:W-:Y:S01]  /*8e30*/  LEA R198, P5, R103, R184, 0x2 ;  /* 0x000000b867c67211 */ /* 0x000fe200078a10ff */
[----:B------:R-:W-:Y:S01]  /*8e40*/  STL.64 [R1+0x1970], R216 ;  /* 0x001970d801007387 */ /* 0x000fe20000100a00 */
[-C--:B------:R-:W-:Y:S02]  /*8e50*/  LEA.HI.X.SX32 R235, R75, R2.reuse, 0x2, P6 ;  /* 0x000000024beb7211 */ /* 0x080fe400030f16ff */
[----:B------:R-:W-:Y:S01]  /*8e60*/  LEA.HI.X.SX32 R199, R103, R2, 0x2, P5 ;  /* 0x0000000267c77211 */ /* 0x000fe200028f16ff */
[----:B------:R-:W-:Y:S01]  /*8e70*/  STL [R1+0x6f4], R76 ;  /* 0x0006f44c01007387 */ /* 0x000fe20000100800 */
[-C--:B------:R-:W-:Y:S02]  /*8e80*/  LEA R214, P5, R100, R184.reuse, 0x2 ;  /* 0x000000b864d67211 */ /* 0x080fe400078a10ff */
[----:B------:R-:W-:Y:S01]  /*8e90*/  LEA R232, P6, R8, R184, 0x2 ;  /* 0x000000b808e87211 */ /* 0x000fe200078c10ff */
[----:B------:R-:W-:Y:S01]  /*8ea0*/  STL.64 [R1+0xe8], R200 ;  /* 0x0000e8c801007387 */ /* 0x000fe20000100a00 */
[----:B------:R-:W-:Y:S01]  /*8eb0*/  LEA.HI.X.SX32 R215, R100, R2, 0x2, P5 ;  /* 0x0000000264d77211 */ /* 0x000fe200028f16ff */
[----:B------:R-:W-:Y:S01]  /*8ec0*/  IMAD R100, R13, UR7, RZ ;  /* 0x000000070d647c24 */ /* 0x000fe2000f8e02ff */
[----:B---3--:R-:W-:Y:S01]  /*8ed0*/  LEA R188, P5, R98, R184, 0x2 ;  /* 0x000000b862bc7211 */ /* 0x008fe200078a10ff */
[----:B------:R-:W-:Y:S01]  /*8ee0*/  STL.64 [R1+0x1978], R200 ;  /* 0x001978c801007387 */ /* 0x000fe20000100a00 */
[----:B------:R-:W-:-:S02]  /*8ef0*/  LEA.HI.X.SX32 R233, R8, R2, 0x2, P6 ;  /* 0x0000000208e97211 */ /* 0x000fc400030f16ff */
[----:B------:R-:W-:Y:S01]  /*8f00*/  LEA.HI.X.SX32 R189, R98, R2, 0x2, P5 ;  /* 0x0000000262bd7211 */ /* 0x000fe200028f16ff */
[----:B------:R-:W-:Y:S01]  /*8f10*/  IMAD R98, R16, UR7, RZ ;  /* 0x0000000710627c24 */ /* 0x000fe2000f8e02ff */
[-C--:B-1----:R-:W-:Y:S01]  /*8f20*/  LEA R4, P5, R95, R184.reuse, 0x2 ;  /* 0x000000b85f047211 */ /* 0x082fe200078a10ff */
[----:B------:R-:W-:Y:S01]  /*8f30*/  STL.64 [R1+0xe0], R202 ;  /* 0x0000e0ca01007387 */ /* 0x000fe20000100a00 */
[----:B------:R-:W-:Y:S02]  /*8f40*/  LEA R8, P6, R71, R184, 0x2 ;  /* 0x000000b847087211 */ /* 0x000fe400078c10ff */
[----:B------:R-:W-:Y:S01]  /*8f50*/  LEA.HI.X.SX32 R5, R95, R2, 0x2, P5 ;  /* 0x000000025f057211 */ /* 0x000fe200028f16ff */
[----:B------:R-:W-:Y:S01]  /*8f60*/  STL.64 [R1+0x1980], R202 ;  /* 0x001980ca01007387 */ /* 0x000fe20000100a00 */
[----:B------:R-:W-:-:S03]  /*8f70*/  LEA R190, P5, R92, R184, 0x2 ;  /* 0x000000b85cbe7211 */ /* 0x000fc600078a10ff */
[----:B------:R1:W-:Y:S01]  /*8f80*/  STL [R1+0x6f0], R78 ;  /* 0x0006f04e01007387 */ /* 0x0003e20000100800 */
[----:B------:R-:W-:Y:S01]  /*8f90*/  LEA.HI.X.SX32 R191, R92, R2, 0x2, P5 ;  /* 0x000000025cbf7211 */ /* 0x000fe200028f16ff */
[----:B------:R-:W-:Y:S01]  /*8fa0*/  IMAD R92, R20, UR7, RZ ;  /* 0x00000007145c7c24 */ /* 0x000fe2000f8e02ff */
[C---:B------:R-:W-:Y:S01]  /*8fb0*/  LEA R246, P5, R150.reuse, R184, 0x2 ;  /* 0x000000b896f67211 */ /* 0x040fe200078a10ff */
[----:B------:R-:W-:Y:S03]  /*8fc0*/  STL.64 [R1+0xd8], R208 ;  /* 0x0000d8d001007387 */ /* 0x000fe60000100a00 */
[----:B------:R-:W-:Y:S01]  /*8fd0*/  LEA.HI.X.SX32 R247, R150, R2, 0x2, P5 ;  /* 0x0000000296f77211 */ /* 0x000fe200028f16ff */
[----:B------:R-:W-:Y:S01]  /*8fe0*/  STL.64 [R1+0x1988], R208 ;  /* 0x001988d001007387 */ /* 0x000fe20000100a00 */
[----:B------:R-:W-:Y:S01]  /*8ff0*/  LEA R194, P5, R87, R184, 0x2 ;  /* 0x000000b857c27211 */ /* 0x000fe200078a10ff */
[----:B------:R-:W-:-:S02]  /*9000*/  IMAD R150, R101, UR7, RZ ;  /* 0x0000000765967c24 */ /* 0x000fc4000f8e02ff */
        /* <DEDUP_REMOVED lines=8> */
[----:B------:R-:W-:Y:S01]  /*9090*/  STL.64 [R1+0xc8], R198 ;  /* 0x0000c8c601007387 */ /* 0x000fe20000100a00 */
[----:B------:R-:W-:Y:S01]  /*90a0*/  LEA.HI.X.SX32 R193, R144, R2, 0x2, P5 ;  /* 0x0000000290c17211 */ /* 0x000fe200028f16ff */
[----:B------:R-:W-:Y:S01]  /*90b0*/  IMAD R144, R89, UR7, RZ ;  /* 0x0000000759907c24 */ /* 0x000fe2000f8e02ff */
[C---:B------:R-:W-:Y:S01]  /*90c0*/  LEA R212, P5, R79.reuse, R184, 0x2 ;  /* 0x000000b84fd47211 */ /* 0x040fe200078a10ff */
[----:B------:R-:W-:Y:S03]  /*90d0*/  STL.64 [R1+0x1998], R198 ;  /* 0x001998c601007387 */ /* 0x000fe60000100a00 */
        /* <DEDUP_REMOVED lines=10> */
[----:B------:R-:W-:Y:S02]  /*9180*/  LEA R204, P5, R139, R184, 0x2 ;  /* 0x000000b88bcc7211 */ /* 0x000fe400078a10ff */
[-C--:B------:R-:W-:Y:S01]  /*9190*/  LEA.HI.X.SX32 R9, R71, R2.reuse, 0x2, P6 ;  /* 0x0000000247097211 */ /* 0x080fe200030f16ff */
[----:B------:R-:W-:Y:S01]  /*91a0*/  STL [R1+0x6e4], R84 ;  /* 0x0006e45401007387 */ /* 0x000fe20000100800 */
[----:B------:R-:W-:-:S02]  /*91b0*/  LEA.HI.X.SX32 R205, R139, R2, 0x2, P5 ;  /* 0x000000028bcd7211 */ /* 0x000fc400028f16ff */
[CC--:B------:R-:W-:Y:S01]  /*91c0*/  LEA R10, P5, R138.reuse, R184.reuse, 0x2 ;  /* 0x000000b88a0a7211 */ /* 0x0c0fe200078a10ff */
[----:B------:R-:W-:Y:S01]  /*91d0*/  STL.64 [R1+0xa8], R188 ;  /* 0x0000a8bc01007387 */ /* 0x000fe20000100a00 */
[C---:B------:R-:W-:Y:S02]  /*91e0*/  LEA R12, P6, R69.reuse, R184, 0x2 ;  /* 0x000000b8450c7211 */ /* 0x040fe400078c10ff */
[-C--:B------:R-:W-:Y:S01]  /*91f0*/  LEA.HI.X.SX32 R11, R138, R2.reuse, 0x2, P5 ;  /* 0x000000028a0b7211 */ /* 0x080fe200028f16ff */
[----:B------:R-:W-:Y:S01]  /*9200*/  STL.64 [R1+0xa0], R228 ;  /* 0x0000a0e401007387 */ /* 0x000fe20000100a00 */
[----:B------:R-:W-:Y:S01]  /*9210*/  LEA.HI.X.SX32 R13, R69, R2, 0x2, P6 ;  /* 0x00000002450d7211 */ /* 0x000fe200030f16ff */
[----:B------:R-:W-:Y:S01]  /*9220*/  IMAD R138, R77, UR7, RZ ;  /* 0x000000074d8a7c24 */ /* 0x000fe2000f8e02ff */
[-C--:B------:R-:W-:Y:S01]  /*9230*/  LEA R16, P5, R136, R184.reuse, 0x2 ;  /* 0x000000b888107211 */ /* 0x080fe200078a10ff */
[----:B------:R3:W-:Y:S01]  /*9240*/  STL [R1+0x6e0], R86 ;  /* 0x0006e05601007387 */ /* 0x0007e20000100800 */
[----:B------:R-:W-:-:S02]  /*9250*/  LEA R18, P6, R67, R184, 0x2 ;  /* 0x000000b843127211 */ /* 0x000fc400078c10ff */
[-C--:B------:R-:W-:Y:S01]  /*9260*/  LEA.HI.X.SX32 R17, R136, R2.reuse, 0x2, P5 ;  /* 0x0000000288117211 */ /* 0x080fe200028f16ff */
[----:B------:R-:W-:Y:S01]  /*9270*/  STL.64 [R1+0x98], R4 ;  /* 0x0000980401007387 */ /* 0x000fe20000100a00 */
[----:B------:R-:W-:Y:S01]  /*9280*/  LEA.HI.X.SX32 R19, R67, R2, 0x2, P6 ;  /* 0x0000000243137211 */ /* 0x000fe200030f16ff */
[----:B------:R-:W-:Y:S01]  /*9290*/  IMAD R136, R7, UR7, RZ ;  /* 0x0000000707887c24 */ /* 0x000fe2000f8e02ff */
[-C--:B------:R-:W-:Y:S01]  /*92a0*/  LEA R20, P5, R66, R184.reuse, 0x2 ;  /* 0x000000b842147211 */ /* 0x080fe200078a10ff */
[----:B------:R-:W-:Y:S01]  /*92b0*/  STL.64 [R1+0x90], R222 ;  /* 0x000090de01007387 */ /* 0x000fe20000100a00 */
[----:B------:R-:W-:Y:S01]  /*92c0*/  LEA R22, P6, R64, R184, 0x2 ;  /* 0x000000b840167211 */ /* 0x000fe200078c10ff */
[----:B------:R-:W-:Y:S01]  /*92d0*/  IMAD R7, R133, UR7, RZ ;  /* 0x0000000785077c24 */ /* 0x000fe2000f8e02ff */
        /* <DEDUP_REMOVED lines=8> */
[----:B------:R-:W-:Y:S02]  /*9360*/  LEA.HI.X.SX32 R27, R62, R2, 0x2, P6 ;  /* 0x000000023e1b7211 */ /* 0x000fe400030f16ff */
[-C--:B------:R-:W-:Y:S01]  /*9370*/  LEA R28, P5, R60, R184.reuse, 0x2 ;  /* 0x000000b83c1c7211 */ /* 0x080fe200078a10ff */
[----:B------:R4:W-:Y:S01]  /*9380*/  STL [R1+0x6d8], R90 ;  /* 0x0006d85a01007387 */ /* 0x0009e20000100800 */
[----:B------:R-:W-:-:S02]  /*9390*/  LEA R30, P6, R59, R184, 0x2 ;  /* 0x000000b83b1e7211 */ /* 0x000fc400078c10ff */
[-C--:B------:R-:W-:Y:S01]  /*93a0*/  LEA.HI.X.SX32 R29, R60, R2.reuse, 0x2, P5 ;  /* 0x000000023c1d7211 */ /* 0x080fe200028f16ff */
[----:B------:R-:W-:Y:S01]  /*93b0*/  STL.64 [R1+0x78], R246 ;  /* 0x000078f601007387 */ /* 0x000fe20000100a00 */
[----:B------:R-:W-:Y:S02]  /*93c0*/  LEA.HI.X.SX32 R31, R59, R2, 0x2, P6 ;  /* 0x000000023b1f7211 */ /* 0x000fe400030f16ff */
[-C--:B------:R-:W-:Y:S01]  /*93d0*/  LEA R32, P5, R58, R184.reuse, 0x2 ;  /* 0x000000b83a207211 */ /* 0x080fe200078a10ff */
        /* <DEDUP_REMOVED lines=22> */
[----:B------:R-:W-:Y:S01]  /*9540*/  LEA.HI.X.SX32 R47, R124, R2, 0x2, P6 ;  /* 0x000000027c2f7211 */ /* 0x000fe200030f16ff */
[----:B------:R-:W-:Y:S01]  /*9550*/  IMAD R124, R49, UR7, RZ ;  /* 0x00000007317c7c24 */ /* 0x000fe2000f8e02ff */
[-C--:B------:R-:W-:Y:S01]  /*9560*/  LEA R50, P6, R126, R184.reuse, 0x2 ;  /* 0x000000b87e327211 */ /* 0x080fe200078c10ff */
[----:B------:R-:W-:Y:S01]  /*9570*/  STL.64 [R1+0x48], R192 ;  /* 0x000048c001007387 */ /* 0x000fe20000100a00 */
[----:B------:R-:W-:-:S02]  /*9580*/  LEA R48, P5, R135, R184, 0x2 ;  /* 0x000000b887307211 */ /* 0x000fc400078a10ff */
[----:B------:R-:W-:Y:S01]  /*9590*/  LEA.HI.X.SX32 R51, R126, R2, 0x2, P6 ;  /* 0x000000027e337211 */ /* 0x000fe200030f16ff */
[----:B------:R-:W-:Y:S01]  /*95a0*/  STL.64 [R1+0x40], R226 ;  /* 0x000040e201007387 */ /* 0x000fe20000100a00 */
[C---:B------:R-:W-:Y:S01]  /*95b0*/  LEA R54, P6, R128.reuse, R184, 0x2 ;  /* 0x000000b880367211 */ /* 0x040fe200078c10ff */
[----:B------:R-:W-:Y:S01]  /*95c0*/  IMAD R126, R53, UR7, RZ ;  /* 0x00000007357e7c24 */ /* 0x000fe2000f8e02ff */
[-C--:B------:R-:W-:Y:S01]  /*95d0*/  LEA.HI.X.SX32 R49, R135, R2.reuse, 0x2, P5 ;  /* 0x0000000287317211 */ /* 0x080fe200028f16ff */
[----:B------:R4:W-:Y:S01]  /*95e0*/  STL [R1+0x6c8], R98 ;  /* 0x0006c86201007387 */ /* 0x0009e20000100800 */
[----:B------:R-:W-:Y:S01]  /*95f0*/  LEA.HI.X.SX32 R55, R128, R2, 0x2, P6 ;  /* 0x0000000280377211 */ /* 0x000fe200030f16ff */
[----:B------:R-:W-:Y:S01]  /*9600*/  IMAD R128, R57, UR7, RZ ;  /* 0x0000000739807c24 */ /* 0x000fe2000f8e02ff */
[-C--:B------:R-:W-:Y:S01]  /*9610*/  LEA R58, P6, R130, R184.reuse, 0x2 ;  /* 0x000000b8823a7211 */ /* 0x080fe200078c10ff */
[----:B------:R-:W-:Y:S01]  /*9620*/  STL.64 [R1+0x38], R212 ;  /* 0x000038d401007387 */ /* 0x000fe20000100a00 */
[----:B------:R-:W-:-:S02]  /*9630*/  LEA R52, P5, R134, R184, 0x2 ;  /* 0x000000b886347211 */ /* 0x000fc400078a10ff */
[----:B------:R-:W-:Y:S01]  /*9640*/  LEA.HI.X.SX32 R59, R130, R2, 0x2, P6 ;  /* 0x00000002823b7211 */ /* 0x000fe200030f16ff */
[----:B------:R-:W-:Y:S01]  /*9650*/  STL.64 [R1+0x30], R236 ;  /* 0x000030ec01007387 */ /* 0x000fe20000100a00 */
[----:B------:R-:W-:Y:S01]  /*9660*/  LEA R62, P6, R123, R184, 0x2 ;  /* 0x000000b87b3e7211 */ /* 0x000fe200078c10ff */
[----:B------:R-:W-:Y:S01]  /*9670*/  IMAD R130, R61, UR7, RZ ;  /* 0x000000073d827c24 */ /* 0x000fe2000f8e02ff */
[-C--:B------:R-:W-:Y:S01]  /*9680*/  LEA.HI.X.SX32 R53, R134, R2.reuse, 0x2, P5 ;  /* 0x0000000286357211 */ /* 0x080fe200028f16ff */
[----:B------:R-:W-:Y:S01]  /*9690*/  STL [R1+0x6c4], R100 ;  /* 0x0006c46401007387 */ /* 0x000fe20000100800 */
[----:B------:R-:W-:Y:S01]  /*96a0*/  LEA.HI.X.SX32 R63, R123, R2, 0x2, P6 ;  /* 0x000000027b3f7211 */ /* 0x000fe200030f16ff */
[----:B------:R-:W-:Y:S01]  /*96b0*/  IMAD R134, R15, UR7, RZ ;  /* 0x000000070f867c24 */ /* 0x000fe2000f8e02ff */
[-C--:B------:R-:W-:Y:S01]  /*96c0*/  LEA R66, P6, R70, R184.reuse, 0x2 ;  /* 0x000000b846427211 */ /* 0x080fe200078c10ff */
[----:B------:R-:W-:Y:S01]  /*96d0*/  STL.64 [R1+0x28], R250 ;  /* 0x000028fa01007387 */ /* 0x000fe20000100a00 */
[----:B------:R-:W-:Y:S01]  /*96e0*/  LEA R56, P5, R132, R184, 0x2 ;  /* 0x000000b884387211 */ /* 0x000fe200078a10ff */
[----:B------:R-:W-:Y:S01]  /*96f0*/  IMAD R15, R85, UR7, RZ ;  /* 0x00000007550f7c24 */ /* 0x000fe2000f8e02ff */
[----:B------:R-:W-:Y:S01]  /*9700*/  LEA.HI.X.SX32 R67, R70, R2, 0x2, P6 ;  /* 0x0000000246437211 */ /* 0x000fe200030f16ff */
[----:B------:R-:W-:Y:S01]  /*9710*/  STL.64 [R1+0x20], R234 ;  /* 0x000020ea01007387 */ /* 0x000fe20000100a00 */
[----:B------:R-:W-:-:S02]  /*9720*/  LEA R70, P6, R74, R184, 0x2 ;  /* 0x000000b84a467211 */ /* 0x000fc400078c10ff */
[-C--:B------:R-:W-:Y:S01]  /*9730*/  LEA.HI.X.SX32 R57, R132, R2.reuse, 0x2, P5 ;  /* 0x0000000284397211 */ /* 0x080fe200028f16ff */
[----:B------:R4:W-:Y:S01]  /*9740*/  STL [R1+0x6c0], R102 ;  /* 0x0006c06601007387 */ /* 0x0009e20000100800 */
[----:B------:R-:W-:Y:S01]  /*9750*/  LEA.HI.X.SX32 R71, R74, R2, 0x2, P6 ;  /* 0x000000024a477211 */ /* 0x000fe200030f16ff */
[----:B------:R-:W-:Y:S01]  /*9760*/  IMAD R132, R65, UR7, RZ ;  /* 0x0000000741847c24 */ /* 0x000fe2000f8e02ff */
[CC--:B------:R-:W-:Y:S01]  /*9770*/  LEA R74, P6, R78.reuse, R184.reuse, 0x2 ;  /* 0x000000b84e4a7211 */ /* 0x0c0fe200078c10ff */
[----:B------:R-:W-:Y:S01]  /*9780*/  STL.64 [R1+0x18], R210 ;  /* 0x000018d201007387 */ /* 0x000fe20000100a00 */
[----:B------:R-:W-:Y:S02]  /*9790*/  LEA R60, P5, R131, R184, 0x2 ;  /* 0x000000b8833c7211 */ /* 0x000fe400078a10ff */
[----:B------:R-:W-:Y:S01]  /*97a0*/  LEA.HI.X.SX32 R75, R78, R2, 0x2, P6 ;  /* 0x000000024e4b7211 */ /* 0x000fe200030f16ff */
[----:B------:R-:W-:Y:S01]  /*97b0*/  STL.64 [R1+0x10], R232 ;  /* 0x000010e801007387 */ /* 0x000fe20000100a00 */
[----:B-1----:R-:W-:-:S02]  /*97c0*/  LEA R78, P6, R82, R184, 0x2 ;  /* 0x000000b8524e7211 */ /* 0x002fc400078c10ff */
[-C--:B------:R-:W-:Y:S01]  /*97d0*/  LEA.HI.X.SX32 R61, R131, R2.reuse, 0x2, P5 ;  /* 0x00000002833d7211 */ /* 0x080fe200028f16ff */
[----:B------:R-:W-:Y:S01]  /*97e0*/  STL [R1+0x6bc], R104 ;  /* 0x0006bc6801007387 */ /* 0x000fe20000100800 */
[----:B------:R-:W-:Y:S02]  /*97f0*/  LEA.HI.X.SX32 R79, R82, R2, 0x2, P6 ;  /* 0x00000002524f7211 */ /* 0x000fe400030f16ff */
[-C--:B--2---:R-:W-:Y:S01]  /*9800*/  LEA R82, P6, R86, R184.reuse, 0x2 ;  /* 0x000000b856527211 */ /* 0x084fe200078c10ff */
[----:B------:R-:W-:Y:S01]  /*9810*/  STL.64 [R1+0x8], R204 ;  /* 0x000008cc01007387 */ /* 0x000fe20000100a00 */
[----:B------:R-:W-:Y:S02]  /*9820*/  LEA R64, P5, R68, R184, 0x2 ;  /* 0x000000b844407211 */ /* 0x000fe400078a10ff */
[----:B------:R-:W-:Y:S01]  /*9830*/  LEA.HI.X.SX32 R83, R86, R2, 0x2, P6 ;  /* 0x0000000256537211 */ /* 0x000fe200030f16ff */
[----:B------:R-:W-:Y:S01]  /*9840*/  STL.64 [R1], R8 ;  /* 0x0000000801007387 */ /* 0x000fe20000100a00 */
[----:B---3--:R-:W-:-:S02]  /*9850*/  LEA R86, P6, R90, R184, 0x2 ;  /* 0x000000b85a567211 */ /* 0x008fc400078c10ff */
[-C--:B------:R-:W-:Y:S01]  /*9860*/  LEA.HI.X.SX32 R65, R68, R2.reuse, 0x2, P5 ;  /* 0x0000000244417211 */ /* 0x080fe200028f16ff */
[----:B------:R1:W-:Y:S01]  /*9870*/  STL [R1+0x6b8], R106 ;  /* 0x0006b86a01007387 */ /* 0x0003e20000100800 */
[----:B------:R-:W-:Y:S02]  /*9880*/  LEA.HI.X.SX32 R87, R90, R2, 0x2, P6 ;  /* 0x000000025a577211 */ /* 0x000fe400030f16ff */
[-C--:B----4-:R-:W-:Y:S01]  /*9890*/  LEA R90, P6, R94, R184.reuse, 0x2 ;  /* 0x000000b85e5a7211 */ /* 0x090fe200078c10ff */
[----:B------:R-:W-:Y:S01]  /*98a0*/  STL [R1+0x6b4], R108 ;  /* 0x0006b46c01007387 */ /* 0x000fe20000100800 */
[----:B------:R-:W-:Y:S02]  /*98b0*/  LEA R68, P5, R72, R184, 0x2 ;  /* 0x000000b848447211 */ /* 0x000fe400078a10ff */
[----:B------:R-:W-:Y:S01]  /*98c0*/  LEA.HI.X.SX32 R91, R94, R2, 0x2, P6 ;  /* 0x000000025e5b7211 */ /* 0x000fe200030f16ff */
[----:B------:R2:W-:Y:S01]  /*98d0*/  STL [R1+0x6b0], R110 ;  /* 0x0006b06e01007387 */ /* 0x0005e20000100800 */
[----:B------:R-:W-:-:S02]  /*98e0*/  LEA R94, P6, R98, R184, 0x2 ;  /* 0x000000b8625e7211 */ /* 0x000fc400078c10ff */
[-C--:B------:R-:W-:Y:S01]  /*98f0*/  LEA.HI.X.SX32 R69, R72, R2.reuse, 0x2, P5 ;  /* 0x0000000248457211 */ /* 0x080fe200028f16ff */
[----:B------:R-:W-:Y:S01]  /*9900*/  STL [R1+0x6ac], R112 ;  /* 0x0006ac7001007387 */ /* 0x000fe20000100800 */
[----:B------:R-:W-:Y:S02]  /*9910*/  LEA.HI.X.SX32 R95, R98, R2, 0x2, P6 ;  /* 0x00000002625f7211 */ /* 0x000fe400030f16ff */
[-C--:B------:R-:W-:Y:S01]  /*9920*/  LEA R98, P6, R102, R184.reuse, 0x2 ;  /* 0x000000b866627211 */ /* 0x080fe200078c10ff */
[----:B------:R3:W-:Y:S01]  /*9930*/  STL [R1+0x6a8], R114 ;  /* 0x0006a87201007387 */ /* 0x0007e20000100800 */
[----:B------:R-:W-:Y:S02]  /*9940*/  LEA R72, P5, R76, R184, 0x2 ;  /* 0x000000b84c487211 */ /* 0x000fe400078a10ff */
[----:B------:R-:W-:Y:S01]  /*9950*/  LEA.HI.X.SX32 R99, R102, R2, 0x2, P6 ;  /* 0x0000000266637211 */ /* 0x000fe200030f16ff */
[----:B------:R-:W-:Y:S01]  /*9960*/  STL [R1+0x6a4], R116 ;  /* 0x0006a47401007387 */ /* 0x000fe20000100800 */
[----:B------:R-:W-:-:S02]  /*9970*/  LEA R102, P6, R106, R184, 0x2 ;  /* 0x000000b86a667211 */ /* 0x000fc400078c10ff */
[-C--:B------:R-:W-:Y:S01]  /*9980*/  LEA.HI.X.SX32 R73, R76, R2.reuse, 0x2, P5 ;  /* 0x000000024c497211 */ /* 0x080fe200028f16ff */
[----:B------:R4:W-:Y:S01]  /*9990*/  STL [R1+0x6a0], R118 ;  /* 0x0006a07601007387 */ /* 0x0009e20000100800 */
[----:B------:R-:W-:Y:S02]  /*99a0*/  LEA.HI.X.SX32 R103, R106, R2, 0x2, P6 ;  /* 0x000000026a677211 */ /* 0x000fe400030f16ff */
[-C--:B-1----:R-:W-:Y:S01]  /*99b0*/  LEA R106, P6, R110, R184.reuse, 0x2 ;  /* 0x000000b86e6a7211 */ /* 0x082fe200078c10ff */
[----:B------:R-:W-:Y:S01]  /*99c0*/  STL [R1+0x69c], R120 ;  /* 0x00069c7801007387 */ /* 0x000fe20000100800 */
[----:B------:R-:W-:Y:S02]  /*99d0*/  LEA R76, P5, R80, R184, 0x2 ;  /* 0x000000b8504c7211 */ /* 0x000fe400078a10ff */
[----:B------:R-:W-:Y:S01]  /*99e0*/  LEA.HI.X.SX32 R107, R110, R2, 0x2, P6 ;  /* 0x000000026e6b7211 */ /* 0x000fe200030f16ff */
[----:B------:R1:W-:Y:S01]  /*99f0*/  STL [R1+0x698], R122 ;  /* 0x0006987a01007387 */ /* 0x0003e20000100800 */
[----:B--2---:R-:W-:-:S02]  /*9a00*/  LEA R110, P6, R114, R184, 0x2 ;  /* 0x000000b8726e7211 */ /* 0x004fc400078c10ff */
[-C--:B------:R-:W-:Y:S01]  /*9a10*/  LEA.HI.X.SX32 R77, R80, R2.reuse, 0x2, P5 ;  /* 0x00000002504d7211 */ /* 0x080fe200028f16ff */
[----:B------:R-:W-:Y:S01]  /*9a20*/  STL [R1+0x694], R124 ;  /* 0x0006947c01007387 */ /* 0x000fe20000100800 */
[----:B------:R-:W-:Y:S02]  /*9a30*/  LEA.HI.X.SX32 R111, R114, R2, 0x2, P6 ;  /* 0x00000002726f7211 */ /* 0x000fe400030f16ff */
[-C--:B---3--:R-:W-:Y:S01]  /*9a40*/  LEA R114, P6, R118, R184.reuse, 0x2 ;  /* 0x000000b876727211 */ /* 0x088fe200078c10ff */
[----:B------:R2:W-:Y:S01]  /*9a50*/  STL [R1+0x690], R126 ;  /* 0x0006907e01007387 */ /* 0x0005e20000100800 */
[----:B------:R-:W-:Y:S02]  /*9a60*/  LEA R80, P5, R84, R184, 0x2 ;  /* 0x000000b854507211 */ /* 0x000fe400078a10ff */
[----:B------:R-:W-:Y:S01]  /*9a70*/  LEA.HI.X.SX32 R115, R118, R2, 0x2, P6 ;  /* 0x0000000276737211 */ /* 0x000fe200030f16ff */
[----:B------:R-:W-:Y:S01]  /*9a80*/  STL [R1+0x68c], R128 ;  /* 0x00068c8001007387 */ /* 0x000fe20000100800 */
[----:B----4-:R-:W-:-:S02]  /*9a90*/  LEA R118, P6, R122, R184, 0x2 ;  /* 0x000000b87a767211 */ /* 0x010fc400078c10ff */
        /* <DEDUP_REMOVED lines=17> */
[----:B-1----:R-:W-:-:S02]  /*9bb0*/  LEA R134, P6, R138, R184, 0x2 ;  /* 0x000000b88a867211 */ /* 0x002fc400078c10ff */
[-C--:B------:R-:W-:Y:S01]  /*9bc0*/  LEA.HI.X.SX32 R89, R92, R2.reuse, 0x2, P5 ;  /* 0x000000025c597211 */ /* 0x080fe200028f16ff */
[----:B------:R1:W-:Y:S01]  /*9bd0*/  STL [R1+0x670], R15 ;  /* 0x0006700f01007387 */ /* 0x0003e20000100800 */
[----:B------:R-:W-:Y:S02]  /*9be0*/  LEA.HI.X.SX32 R135, R138, R2, 0x2, P6 ;  /* 0x000000028a877211 */ /* 0x000fe400030f16ff */
[CC--:B--2---:R-:W-:Y:S01]  /*9bf0*/  LEA R138, P6, R15.reuse, R184.reuse, 0x2 ;  /* 0x000000b80f8a7211 */ /* 0x0c4fe200078c10ff */
[----:B------:R-:W-:Y:S01]  /*9c00*/  STL [R1+0x66c], R144 ;  /* 0x00066c9001007387 */ /* 0x000fe20000100800 */
[----:B------:R-:W-:Y:S02]  /*9c10*/  LEA R92, P5, R96, R184, 0x2 ;  /* 0x000000b8605c7211 */ /* 0x000fe400078a10ff */
[----:B------:R-:W-:Y:S01]  /*9c20*/  LEA.HI.X.SX32 R139, R15, R2, 0x2, P6 ;  /* 0x000000020f8b7211 */ /* 0x000fe200030f16ff */
[----:B------:R2:W-:Y:S01]  /*9c30*/  STL [R1+0x668], R146 ;  /* 0x0006689201007387 */ /* 0x0005e20000100800 */
[----:B------:R-:W-:Y:S01]  /*9c40*/  LEA R142, P6, R146, R184, 0x2 ;  /* 0x000000b8928e7211 */ /* 0x000fe200078c10ff */
[----:B-1----:R-:W-:Y:S01]  /*9c50*/  IMAD R15, R141, UR7, RZ ;  /* 0x000000078d0f7c24 */ /* 0x002fe2000f8e02ff */
[-C--:B------:R-:W-:Y:S01]  /*9c60*/  LEA.HI.X.SX32 R93, R96, R2.reuse, 0x2, P5 ;  /* 0x00000002605d7211 */ /* 0x080fe200028f16ff */
[----:B------:R-:W-:Y:S01]  /*9c70*/  STL [R1+0x664], R148 ;  /* 0x0006649401007387 */ /* 0x000fe20000100800 */
[----:B------:R-:W-:-:S02]  /*9c80*/  LEA.HI.X.SX32 R143, R146, R2, 0x2, P6 ;  /* 0x00000002928f7211 */ /* 0x000fc400030f16ff */
[-C--:B------:R-:W-:Y:S01]  /*9c90*/  LEA R96, P5, R100, R184.reuse, 0x2 ;  /* 0x000000b864607211 */ /* 0x080fe200078a10ff */
[----:B------:R1:W-:Y:S01]  /*9ca0*/  STL [R1+0x660], R150 ;  /* 0x0006609601007387 */ /* 0x0003e20000100800 */
[----:B--2---:R-:W-:-:S03]  /*9cb0*/  LEA R146, P6, R150, R184, 0x2 ;  /* 0x000000b896927211 */ /* 0x004fc600078c10ff */
[----:B------:R-:W-:Y:S01]  /*9cc0*/  STL [R1+0x65c], R152 ;  /* 0x00065c9801007387 */ /* 0x000fe20000100800 */
[-C--:B------:R-:W-:Y:S02]  /*9cd0*/  LEA.HI.X.SX32 R97, R100, R2.reuse, 0x2, P5 ;  /* 0x0000000264617211 */ /* 0x080fe400028f16ff */
[----:B------:R-:W-:Y:S01]  /*9ce0*/  LEA.HI.X.SX32 R147, R150, R2, 0x2, P6 ;  /* 0x0000000296937211 */ /* 0x000fe200030f16ff */
[----:B------:R2:W-:Y:S01]  /*9cf0*/  STL [R1+0x658], R154 ;  /* 0x0006589a01007387 */ /* 0x0005e20000100800 */
[-C--:B------:R-:W-:Y:S02]  /*9d00*/  LEA R100, P5, R104, R184.reuse, 0x2 ;  /* 0x000000b868647211 */ /* 0x080fe400078a10ff */
[----:B-1----:R-:W-:Y:S01]  /*9d10*/  LEA R150, P6, R154, R184, 0x2 ;  /* 0x000000b89a967211 */ /* 0x002fe200078c10ff */
[----:B------:R-:W-:Y:S01]  /*9d20*/  STL [R1+0x654], R156 ;  /* 0x0006549c01007387 */ /* 0x000fe20000100800 */
[-C--:B------:R-:W-:Y:S02]  /*9d30*/  LEA.HI.X.SX32 R101, R104, R2.reuse, 0x2, P5 ;  /* 0x0000000268657211 */ /* 0x080fe400028f16ff */
[----:B------:R-:W-:Y:S01]  /*9d40*/  LEA.HI.X.SX32 R151, R154, R2, 0x2, P6 ;  /* 0x000000029a977211 */ /* 0x000fe200030f16ff */
[----:B------:R1:W-:Y:S01]  /*9d50*/  STL [R1+0x650], R158 ;  /* 0x0006509e01007387 */ /* 0x0003e20000100800 */
[----:B------:R-:W-:-:S02]  /*9d60*/  LEA R104, P5, R108, R184, 0x2 ;  /* 0x000000b86c687211 */ /* 0x000fc400078a10ff */
[----:B--2---:R-:W-:Y:S01]  /*9d70*/  LEA R154, P6, R158, R184, 0x2 ;  /* 0x000000b89e9a7211 */ /* 0x004fe200078c10ff */
[----:B------:R-:W-:Y:S01]  /*9d80*/  STL [R1+0x64c], R160 ;  /* 0x00064ca001007387 */ /* 0x000fe20000100800 */
[-C--:B------:R-:W-:Y:S02]  /*9d90*/  LEA.HI.X.SX32 R105, R108, R2.reuse, 0x2, P5 ;  /* 0x000000026c697211 */ /* 0x080fe400028f16ff */
[----:B------:R-:W-:Y:S01]  /*9da0*/  LEA.HI.X.SX32 R155, R158, R2, 0x2, P6 ;  /* 0x000000029e9b7211 */ /* 0x000fe200030f16ff */
[----:B------:R2:W-:Y:S01]  /*9db0*/  STL [R1+0x648], R162 ;  /* 0x000648a201007387 */ /* 0x0005e20000100800 */
[-C--:B------:R-:W-:Y:S02]  /*9dc0*/  LEA R108, P5, R112, R184.reuse, 0x2 ;  /* 0x000000b8706c7211 */ /* 0x080fe400078a10ff */
[----:B-1----:R-:W-:Y:S01]  /*9dd0*/  LEA R158, P6, R162, R184, 0x2 ;  /* 0x000000b8a29e7211 */ /* 0x002fe200078c10ff */
[----:B------:R-:W-:Y:S01]  /*9de0*/  STL [R1+0x644], R164 ;  /* 0x000644a401007387 */ /* 0x000fe20000100800 */
[----:B------:R-:W-:-:S02]  /*9df0*/  LEA.HI.X.SX32 R109, R112, R2, 0x2, P5 ;  /* 0x00000002706d7211 */ /* 0x000fc400028f16ff */
[----:B------:R-:W-:Y:S01]  /*9e00*/  LEA.HI.X.SX32 R159, R162, R2, 0x2, P6 ;  /* 0x00000002a29f7211 */ /* 0x000fe200030f16ff */
[----:B------:R1:W-:Y:S01]  /*9e10*/  STL [R1+0x638], R7 ;  /* 0x0006380701007387 */ /* 0x0003e20000100800 */
[CC--:B------:R-:W-:Y:S02]  /*9e20*/  LEA R112, P5, R116.reuse, R184.reuse, 0x2 ;  /* 0x000000b874707211 */ /* 0x0c0fe400078a10ff */
[C---:B--2---:R-:W-:Y:S01]  /*9e30*/  LEA R162, P6, R7.reuse, R184, 0x2 ;  /* 0x000000b807a27211 */ /* 0x044fe200078c10ff */
[----:B------:R-:W-:Y:S01]  /*9e40*/  STL [R1+0x634], R168 ;  /* 0x000634a801007387 */ /* 0x000fe20000100800 */
[-C--:B------:R-:W-:Y:S02]  /*9e50*/  LEA.HI.X.SX32 R113, R116, R2.reuse, 0x2, P5 ;  /* 0x0000000274717211 */ /* 0x080fe400028f16ff */
[----:B------:R-:W-:Y:S01]  /*9e60*/  LEA.HI.X.SX32 R163, R7, R2, 0x2, P6 ;  /* 0x0000000207a37211 */ /* 0x000fe200030f16ff */
[----:B------:R2:W-:Y:S01]  /*9e70*/  STL [R1+0x630], R15 ;  /* 0x0006300f01007387 */ /* 0x0005e20000100800 */
[-C--:B------:R-:W-:Y:S01]  /*9e80*/  LEA R166, P6, R15, R184.reuse, 0x2 ;  /* 0x000000b80fa67211 */ /* 0x080fe200078c10ff */
[----:B-1----:R-:W-:Y:S01]  /*9e90*/  IMAD R7, R165, UR7, RZ ;  /* 0x00000007a5077c24 */ /* 0x002fe2000f8e02ff */
[----:B------:R-:W-:Y:S01]  /*9ea0*/  LEA R116, P5, R120, R184, 0x2 ;  /* 0x000000b878747211 */ /* 0x000fe200078a10ff */
[----:B------:R-:W-:Y:S01]  /*9eb0*/  STL [R1+0x62c], R172 ;  /* 0x00062cac01007387 */ /* 0x000fe20000100800 */
[----:B------:R-:W-:-:S02]  /*9ec0*/  LEA.HI.X.SX32 R167, R15, R2, 0x2, P6 ;  /* 0x000000020fa77211 */ /* 0x000fc400030f16ff */
[----:B------:R-:W-:Y:S01]  /*9ed0*/  LEA.HI.X.SX32 R117, R120, R2, 0x2, P5 ;  /* 0x0000000278757211 */ /* 0x000fe200028f16ff */
[----:B------:R1:W-:Y:S01]  /*9ee0*/  STL [R1+0x628], R174 ;  /* 0x000628ae01007387 */ /* 0x0003e20000100800 */
[-C--:B------:R-:W-:Y:S01]  /*9ef0*/  LEA R120, P5, R124, R184.reuse, 0x2 ;  /* 0x000000b87c787211 */ /* 0x080fe200078a10ff */
[----:B--2---:R-:W-:Y:S01]  /*9f00*/  IMAD R15, R169, UR7, RZ ;  /* 0x00000007a90f7c24 */ /* 0x004fe2000f8e02ff */
[----:B------:R-:W-:Y:S01]  /*9f10*/  LEA R170, P6, R174, R184, 0x2 ;  /* 0x000000b8aeaa7211 */ /* 0x000fe200078c10ff */
[----:B------:R-:W-:Y:S01]  /*9f20*/  STL [R1+0x624], R176 ;  /* 0x000624b001007387 */ /* 0x000fe20000100800 */
[----:B------:R-:W-:Y:S02]  /*9f30*/  LEA.HI.X.SX32 R121, R124, R2, 0x2, P5 ;  /* 0x000000027c797211 */ /* 0x000fe400028f16ff */
[----:B------:R-:W-:Y:S01]  /*9f40*/  LEA R124, P5, R128, R184, 0x2 ;  /* 0x000000b8807c7211 */ /* 0x000fe200078a10ff */
[----:B------:R2:W-:Y:S01]  /*9f50*/  STL [R1+0x620], R178 ;  /* 0x000620b201007387 */ /* 0x0005e20000100800 */
[----:B------:R-:W-:-:S02]  /*9f60*/  LEA.HI.X.SX32 R171, R174, R2, 0x2, P6 ;  /* 0x00000002aeab7211 */ /* 0x000fc400030f16ff */
[----:B------:R-:W-:Y:S01]  /*9f70*/  LEA.HI.X.SX32 R125, R128, R2, 0x2, P5 ;  /* 0x00000002807d7211 */ /* 0x000fe200028f16ff */
[----:B------:R3:W-:Y:S01]  /*9f80*/  STL [R1+0x61c], R180 ;  /* 0x00061cb401007387 */ /* 0x0007e20000100800 */
[-C--:B------:R-:W-:Y:S02]  /*9f90*/  LEA R128, P5, R132, R184.reuse, 0x2 ;  /* 0x000000b884807211 */ /* 0x080fe400078a10ff */
[----:B-1----:R-:W-:Y:S01]  /*9fa0*/  LEA R174, P6, R178, R184, 0x2 ;  /* 0x000000b8b2ae7211 */ /* 0x002fe200078c10ff */
[----:B------:R1:W-:Y:S01]  /*9fb0*/  STL [R1+0x618], R7 ;  /* 0x0006180701007387 */ /* 0x0003e20000100800 */
[----:B------:R-:W-:Y:S02]  /*9fc0*/  LEA.HI.X.SX32 R129, R132, R2, 0x2, P5 ;  /* 0x0000000284817211 */ /* 0x000fe400028f16ff */
[----:B------:R-:W-:Y:S01]  /*9fd0*/  LEA R132, P5, R136, R184, 0x2 ;  /* 0x000000b888847211 */ /* 0x000fe200078a10ff */
[----:B------:R4:W-:Y:S01]  /*9fe0*/  STL [R1+0x614], R15 ;  /* 0x0006140f01007387 */ /* 0x0009e20000100800 */
[----:B------:R-:W-:-:S02]  /*9ff0*/  LEA.HI.X.SX32 R175, R178, R2, 0x2, P6 ;  /* 0x00000002b2af7211 */ /* 0x000fc400030f16ff */
[----:B------:R-:W-:Y:S01]  /*a000*/  LEA.HI.X.SX32 R133, R136, R2, 0x2, P5 ;  /* 0x0000000288857211 */ /* 0x000fe200028f16ff */
[----:B------:R4:W-:Y:S01]  /*a010*/  STL [R1+0x610], R186 ;  /* 0x000610ba01007387 */ /* 0x0009e20000100800 */
[CC--:B------:R-:W-:Y:S02]  /*a020*/  LEA R136, P5, R140.reuse, R184.reuse, 0x2 ;  /* 0x000000b88c887211 */ /* 0x0c0fe400078a10ff */
[C---:B--2---:R-:W-:Y:S01]  /*a030*/  LEA R178, P6, R7.reuse, R184, 0x2 ;  /* 0x000000b807b27211 */ /* 0x044fe200078c10ff */
[----:B------:R2:W-:Y:S01]  /*a040*/  STL [R1+0x60c], R187 ;  /* 0x00060cbb01007387 */ /* 0x0005e20000100800 */
[----:B------:R-:W-:Y:S02]  /*a050*/  LEA.HI.X.SX32 R137, R140, R2, 0x2, P5 ;  /* 0x000000028c897211 */ /* 0x000fe400028f16ff */
[----:B------:R-:W-:Y:S01]  /*a060*/  LEA R140, P5, R144, R184, 0x2 ;  /* 0x000000b8908c7211 */ /* 0x000fe200078a10ff */
[----:B------:R-:W2:Y:S01]  /*a070*/  LDL.64 R198, [R1+0x140] ;  /* 0x0001400001c67983 */ /* 0x000ea20000100a00 */
[----:B------:R-:W-:-:S02]  /*a080*/  LEA.HI.X.SX32 R179, R7, R2, 0x2, P6 ;  /* 0x0000000207b37211 */ /* 0x000fc400030f16ff */
[----:B------:R-:W-:Y:S01]  /*a090*/  LEA.HI.X.SX32 R141, R144, R2, 0x2, P5 ;  /* 0x00000002908d7211 */ /* 0x000fe200028f16ff */
[----:B------:R-:W2:Y:S01]  /*a0a0*/  LDL.64 R248, [R1+0x138] ;  /* 0x0001380001f87983 */ /* 0x000ea20000100a00 */
[----:B------:R-:W-:-:S03]  /*a0b0*/  LEA R144, P5, R148, R184, 0x2 ;  /* 0x000000b894907211 */ /* 0x000fc600078a10ff */
[----:B------:R-:W2:Y:S01]  /*a0c0*/  LDL.64 R208, [R1+0x128] ;  /* 0x0001280001d07983 */ /* 0x000ea20000100a00 */
[----:B------:R-:W-:Y:S02]  /*a0d0*/  LEA.HI.X.SX32 R145, R148, R2, 0x2, P5 ;  /* 0x0000000294917211 */ /* 0x000fe400028f16ff */
[C---:B------:R-:W-:Y:S01]  /*a0e0*/  LEA R148, P5, R152.reuse, R184, 0x2 ;  /* 0x000000b898947211 */ /* 0x040fe200078a10ff */
[----:B------:R-:W2:Y:S03]  /*a0f0*/  LDL.64 R202, [R1+0x118] ;  /* 0x0001180001ca7983 */ /* 0x000ea60000100a00 */
[----:B------:R-:W-:Y:S01]  /*a100*/  LEA.HI.X.SX32 R149, R152, R2, 0x2, P5 ;  /* 0x0000000298957211 */ /* 0x000fe200028f16ff */
[----:B------:R-:W2:Y:S01]  /*a110*/  LDL.64 R200, [R1+0x108] ;  /* 0x0001080001c87983 */ /* 0x000ea20000100a00 */
[----:B------:R-:W-:Y:S01]  /*a120*/  LEA R152, P5, R156, R184, 0x2 ;  /* 0x000000b89c987211 */ /* 0x000fe200078a10ff */
[----:B------:R-:W-:-:S02]  /*a130*/  USHF.R.U32.HI UR6, URZ, 0x1, UR49 ;  /* 0x000000013f067899 */ /* 0x000fc40008011631 */
[----:B------:R-:W2:Y:S01]  /*a140*/  LDL.64 R216, [R1+0xf8] ;  /* 0x0000f80001d87983 */ /* 0x000ea20000100a00 */
[----:B------:R-:W-:Y:S02]  /*a150*/  LEA.HI.X.SX32 R153, R156, R2, 0x2, P5 ;  /* 0x000000029c997211 */ /* 0x000fe400028f16ff */
[----:B------:R-:W-:-:S04]  /*a160*/  LEA R156, P5, R160, R184, 0x2 ;  /* 0x000000b8a09c7211 */ /* 0x000fc800078a10ff */
        /* <DEDUP_REMOVED lines=11> */
[----:B---3--:R-:W-:Y:S01]  /*a220*/  LEA R180, P5, R15, R184, 0x2 ;  /* 0x000000b80fb47211 */ /* 0x008fe200078a10ff */
[----:B-1----:R-:W-:-:S03]  /*a230*/  VIADD R7, R181, 0xffffffdc ;  /* 0xffffffdcb5077836 */ /* 0x002fc60000000000 */
[----:B------:R-:W-:Y:S02]  /*a240*/  LEA.HI.X.SX32 R181, R15, R2, 0x2, P5 ;  /* 0x000000020fb57211 */ /* 0x000fe400028f16ff */
[----:B----4-:R-:W1:Y:S01]  /*a250*/  S2R R15, SR_TID.X ;  /* 0x00000000000f7919 */ /* 0x010e620000002100 */
[CC--:B------:R-:W-:Y:S02]  /*a260*/  LEA R182, P6, R186.reuse, R184.reuse, 0x2 ;  /* 0x000000b8bab67211 */ /* 0x0c0fe400078c10ff */
[----:B------:R-:W-:Y:S02]  /*a270*/  LEA R184, P5, R187, R184, 0x2 ;  /* 0x000000b8bbb87211 */ /* 0x000fe400078a10ff */
[-C--:B------:R-:W-:Y:S02]  /*a280*/  LEA.HI.X.SX32 R183, R186, R2.reuse, 0x2, P6 ;  /* 0x00000002bab77211 */ /* 0x080fe400030f16ff */
[----:B------:R-:W-:Y:S01]  /*a290*/  ISETP.GE.U32.AND P6, PT, R185, 0x7fffffbe, PT ;  /* 0x7fffffbeb900780c */ /* 0x000fe20003fc6070 */
[----:B------:R-:W3:Y:S01]  /*a2a0*/  LDL.LU R186, [R1+0x19a8] ;  /* 0x0019a80001ba7983 */ /* 0x000ee20000300800 */
[----:B------:R-:W-:-:S02]  /*a2b0*/  LEA.HI.X.SX32 R185, R187, R2, 0x2, P5 ;  /* 0x00000002bbb97211 */ /* 0x000fc400028f16ff */
[----:B------:R-:W-:Y:S01]  /*a2c0*/  ISETP.GE.U32.AND P5, PT, R7, 0x7fffffbd, PT ;  /* 0x7fffffbd0700780c */ /* 0x000fe20003fa6070 */
[----:B--2---:R-:W3:Y:S01]  /*a2d0*/  LDL.LU R187, [R1+0x19a4] ;  /* 0x0019a40001bb7983 */ /* 0x004ee20000300800 */
[----:B-1----:R-:W-:-:S05]  /*a2e0*/  LOP3.LUT R15, R15, 0x7f, RZ, 0xc0, !PT ;  /* 0x0000007f0f0f7812 */ /* 0x002fca00078ec0ff */
[----:B------:R-:W-:-:S05]  /*a2f0*/  IMAD.SHL.U32 R2, R15, 0x4, RZ ;  /* 0x000000040f027824 */ /* 0x000fca00078e00ff */
[----:B------:R-:W-:Y:S01]  /*a300*/  LOP3.LUT R7, R2, UR6, RZ, 0x3c, !PT ;  /* 0x0000000602077c12 */ /* 0x000fe2000f8e3cff */
[----:B------:R-:W-:Y:S01]  /*a310*/  IMAD.SHL.U32 R15, R0, 0x20, RZ ;  /* 0x00000020000f7824 */ /* 0x000fe200078e00ff */
[----:B------:R-:W-:Y:S02]  /*a320*/  UISETP.GT.AND UP0, UPT, UR4, 0x3f, UPT ;  /* 0x0000003f0400788c */ /* 0x000fe4000bf04270 */
[----:B------:R-:W-:Y:S01]  /*a330*/  LOP3.LUT R2, R7, 0x40, RZ, 0x3c, !PT ;  /* 0x0000004007027812 */ /* 0x000fe200078e3cff */
[----:B------:R1:W-:Y:S01]  /*a340*/  STL [R1+0x850], R7 ;  /* 0x0008500701007387 */ /* 0x0003e20000100800 */
[----:B------:R-:W-:-:S03]  /*a350*/  ULDC UR6, c[0x0][0x230] ;  /* 0x00008c0000067ab9 */ /* 0x000fc60000000800 */
[----:B------:R-:W5:Y:S01]  /*a360*/  LDL.LU R0, [R1+0x19a0] ;  /* 0x0019a00001007983 */ /* 0x000f620000300800 */
[----:B-1----:R-:W-:-:S03]  /*a370*/  VIADD R7, R7, UR5 ;  /* 0x0000000507077c36 */ /* 0x002fc60008000000 */
[----:B------:R1:W-:Y:S04]  /*a380*/  STL [R1+0x95c], R2 ;  /* 0x00095c0201007387 */ /* 0x0003e80000100800 */
[----:B------:R-:W-:Y:S04]  /*a390*/  LDGSTS.E [R3+0x3000c], desc[UR10][R198.64], !P2 ;  /* 0x3000c000c6037fae */ /* 0x000fe8000d12184a */
[----:B------:R-:W0:Y:S04]  /*a3a0*/  LDGDEPBAR ;  /* 0x00000000000079af */ /* 0x000e280000000000 */
[----:B------:R-:W-:Y:S04]  /*a3b0*/  LDGSTS.E [R7], desc[UR10][R248.64], P1 ;  /* 0x00000000f8077fae */ /* 0x000fe8000892184a */
[----:B------:R-:W2:Y:S04]  /*a3c0*/  LDL.LU.64 R198, [R1+0x1998] ;  /* 0x0019980001c67983 */ /* 0x000ea80000300a00 */
[----:B------:R-:W-:Y:S04]  /*a3d0*/  LDGSTS.E [R7+0x400], desc[UR10][R208.64], P1 ;  /* 0x00400000d0077fae */ /* 0x000fe8000892184a */
[----:B------:R-:W4:Y:S04]  /*a3e0*/  LDL.LU.64 R248, [R1+0x1990] ;  /* 0x0019900001f87983 */ /* 0x000f280000300a00 */
[----:B------:R-:W-:Y:S04]  /*a3f0*/  LDGSTS.E [R7+0x800], desc[UR10][R202.64], P1 ;  /* 0x00800000ca077fae */ /* 0x000fe8000892184a */
[----:B------:R-:W3:Y:S04]  /*a400*/  LDL.LU.64 R208, [R1+0x1988] ;  /* 0x0019880001d07983 */ /* 0x000ee80000300a00 */
[----:B------:R-:W-:Y:S04]  /*a410*/  LDGSTS.E [R7+0xc00], desc[UR10][R200.64], P1 ;  /* 0x00c00000c8077fae */ /* 0x000fe8000892184a */
[----:B------:R-:W4:Y:S04]  /*a420*/  LDL.LU.64 R202, [R1+0x1980] ;  /* 0x0019800001ca7983 */ /* 0x000f280000300a00 */
[----:B------:R-:W-:Y:S04]  /*a430*/  LDGSTS.E [R7+0x1000], desc[UR10][R216.64], P1 ;  /* 0x01000000d8077fae */ /* 0x000fe8000892184a */
[----:B------:R-:W2:Y:S04]  /*a440*/  LDL.LU.64 R200, [R1+0x1978] ;  /* 0x0019780001c87983 */ /* 0x000ea80000300a00 */
[----:B------:R-:W4:Y:S04]  /*a450*/  LDL.LU.64 R216, [R1+0x1970] ;  /* 0x0019700001d87983 */ /* 0x000f280000300a00 */
[----:B--2---:R-:W-:Y:S04]  /*a460*/  LDGSTS.E [R7+0x1400], desc[UR10][R200.64], P1 ;  /* 0x01400000c8077fae */ /* 0x004fe8000892184a */
[----:B---3--:R-:W-:Y:S04]  /*a470*/  LDGSTS.E [R7+0x1800], desc[UR10][R208.64], P1 ;  /* 0x01800000d0077fae */ /* 0x008fe8000892184a */
[----:B------:R-:W-:Y:S04]  /*a480*/  LDGSTS.E [R7+0x1c00], desc[UR10][R198.64], P1 ;  /* 0x01c00000c6077fae */ /* 0x000fe8000892184a */
[----:B------:R-:W2:Y:S04]  /*a490*/  LDL.LU.64 R200, [R1+0x1968] ;  /* 0x0019680001c87983 */ /* 0x000ea80000300a00 */
[----:B------:R-:W3:Y:S04]  /*a4a0*/  LDL.LU.64 R208, [R1+0x1960] ;  /* 0x0019600001d07983 */ /* 0x000ee80000300a00 */
[----:B------:R-:W4:Y:S04]  /*a4b0*/  LDL.LU.64 R198, [R1+0x1958] ;  /* 0x0019580001c67983 */ /* 0x000f280000300a00 */
[----:B------:R-:W-:Y:S04]  /*a4c0*/  LDGSTS.E [R7+0x2000], desc[UR10][R214.64], P1 ;  /* 0x02000000d6077fae */ /* 0x000fe8000892184a */
[----:B------:R-:W-:Y:S04]  /*a4d0*/  LDGSTS.E [R7+0x2400], desc[UR10][R188.64], P1 ;  /* 0x02400000bc077fae */ /* 0x000fe8000892184a */
[----:B------:R-:W-:Y:S04]  /*a4e0*/  LDGSTS.E [R7+0x2800], desc[UR10][R4.64], P1 ;  /* 0x0280000004077fae */ /* 0x000fe8000892184a */
[----:B------:R-:W2:Y:S04]  /*a4f0*/  LDL.LU.64 R214, [R1+0x1950] ;  /* 0x0019500001d67983 */ /* 0x000ea80000300a00 */
[----:B------:R-:W-:Y:S04]  /*a500*/  LDGSTS.E [R7+0x2c00], desc[UR10][R190.64], P1 ;  /* 0x02c00000be077fae */ /* 0x000fe8000892184a */
        /* <DEDUP_REMOVED lines=42> */
[----:B------:R-:W3:Y:S04]  /*a7b0*/  LDL.LU.64 R188, [R1+0x1948] ;  /* 0x0019480001bc7983 */ /* 0x000ee80000300a00 */
[----:B------:R-:W-:Y:S04]  /*a7c0*/  LDGSTS.E [R7+0xd800], desc[UR10][R148.64], P1 ;  /* 0x0d80000094077fae */ /* 0x000fe8000892184a */
[----:B------:R-:W3:Y:S04]  /*a7d0*/  LDL.LU.64 R4, [R1+0x1940] ;  /* 0x0019400001047983 */ /* 0x000ee80000300a00 */
[----:B------:R-:W-:Y:S01]  /*a7e0*/  LDGSTS.E [R7+0xdc00], desc[UR10][R152.64], P1 ;  /* 0x0dc0000098077fae */ /* 0x000fe2000892184a */
[----:B-1----:R-:W-:-:S03]  /*a7f0*/  VIADD R2, R2, UR5 ;  /* 0x0000000502027c36 */ /* 0x002fc60008000000 */
[----:B------:R-:W3:Y:S04]  /*a800*/  LDL.LU.64 R190, [R1+0x1938] ;  /* 0x0019380001be7983 */ /* 0x000ee80000300a00 */
[----:B------:R-:W-:Y:S04]  /*a810*/  LDGSTS.E [R7+0xe000], desc[UR10][R156.64], P1 ;  /* 0x0e0000009c077fae */ /* 0x000fe8000892184a */
        /* <DEDUP_REMOVED lines=15> */
[----:B--2---:R-:W-:Y:S04]  /*a910*/  LDGSTS.E [R2+0x200], desc[UR10][R214.64], P1 ;  /* 0x00200000d6027fae */ /* 0x004fe8000892184a */
[----:B----4-:R-:W-:Y:S04]  /*a920*/  LDGSTS.E [R2+0x600], desc[UR10][R198.64], P1 ;  /* 0x00600000c6027fae */ /* 0x010fe8000892184a */
[----:B---3--:R-:W-:Y:S04]  /*a930*/  LDGSTS.E [R2+0xa00], desc[UR10][R208.64], P1 ;  /* 0x00a00000d0027fae */ /* 0x008fe8000892184a */
[----:B------:R-:W2:Y:S04]  /*a940*/  LDL.LU.64 R214, [R1+0x18f0] ;  /* 0x0018f00001d67983 */ /* 0x000ea80000300a00 */
[----:B------:R-:W3:Y:S04]  /*a950*/  LDL.LU.64 R198, [R1+0x18e8] ;  /* 0x0018e80001c67983 */ /* 0x000ee80000300a00 */
[----:B------:R-:W4:Y:S04]  /*a960*/  LDL.LU.64 R208, [R1+0x18e0] ;  /* 0x0018e00001d07983 */ /* 0x000f280000300a00 */
[----:B------:R-:W-:Y:S04]  /*a970*/  LDGSTS.E [R2+0xe00], desc[UR10][R200.64], P1 ;  /* 0x00e00000c8027fae */ /* 0x000fe8000892184a */
[----:B------:R-:W-:Y:S04]  /*a980*/  LDGSTS.E [R2+0x1200], desc[UR10][R216.64], P1 ;  /* 0x01200000d8027fae */ /* 0x000fe8000892184a */
        /* <DEDUP_REMOVED lines=13> */
[----:B------:R-:W3:Y:S04]  /*aa60*/  LDL.LU.64 R228, [R1+0x18a8] ;  /* 0x0018a80001e47983 */ /* 0x000ee80000300a00 */
[----:B------:R-:W4:Y:S04]  /*aa70*/  LDL.LU.64 R222, [R1+0x18a0] ;  /* 0x0018a00001de7983 */ /* 0x000f280000300a00 */
[----:B------:R-:W3:Y:S04]  /*aa80*/  LDL.LU.64 R218, [R1+0x1898] ;  /* 0x0018980001da7983 */ /* 0x000ee80000300a00 */
[----:B------:R-:W-:Y:S04]  /*aa90*/  LDGSTS.E [R2+0x3200], desc[UR10][R230.64], P1 ;  /* 0x03200000e6027fae */ /* 0x000fe8000892184a */
[----:B------:R-:W-:Y:S04]  /*aaa0*/  LDGSTS.E [R2+0x3600], desc[UR10][R220.64], P1 ;  /* 0x03600000dc027fae */ /* 0x000fe8000892184a */
[----:B------:R-:W-:Y:S04]  /*aab0*/  LDGSTS.E [R2+0x3a00], desc[UR10][R238.64], P1 ;  /* 0x03a00000ee027fae */ /* 0x000fe8000892184a */
[----:B------:R-:W4:Y:S04]  /*aac0*/  LDL.LU.64 R230, [R1+0x1890] ;  /* 0x0018900001e67983 */ /* 0x000f280000300a00 */
        /* <DEDUP_REMOVED lines=11> */
[----:B------:R-:W2:Y:S04]  /*ab80*/  LDL.LU.64 R232, [R1+0x1860] ;  /* 0x0018600001e87983 */ /* 0x000ea80000300a00 */
[----:B------:R-:W4:Y:S04]  /*ab90*/  LDL.LU.64 R8, [R1+0x1858] ;  /* 0x0018580001087983 */ /* 0x000f280000300a00 */
        /* <DEDUP_REMOVED lines=41> */
[----:B------:R-:W-:Y:S01]  /*ae30*/  LDGSTS.E [R2+0xfa00], desc[UR10][R182.64], P1 ;  /* 0x0fa00000b6027fae */ /* 0x000fe2000892184a */
[----:B------:R-:W-:-:S04]  /*ae40*/  IMAD.WIDE R186, R15, 0x4, R186 ;  /* 0x000000040fba7825 */ /* 0x000fc800078e02ba */
[----:B------:R-:W-:-:S04]  /*ae50*/  IMAD.WIDE R242, R15, 0x4, R242 ;  /* 0x000000040ff27825 */ /* 0x000fc800078e02f2 */
[----:B------:R-:W-:-:S04]  /*ae60*/  IMAD.WIDE R244, R15, 0x4, R244 ;  /* 0x000000040ff47825 */ /* 0x000fc800078e02f4 */
[----:B------:R-:W-:Y:S01]  /*ae70*/  IMAD.WIDE R240, R15, 0x4, R240 ;  /* 0x000000040ff07825 */ /* 0x000fe200078e02f0 */
[----:B----4-:R-:W-:Y:S04]  /*ae80*/  LDGSTS.E [R2+0xfe00], desc[UR10][R8.64], P1 ;  /* 0x0fe0000008027fae */ /* 0x010fe8000892184a */
[----:B------:R-:W0:Y:S01]  /*ae90*/  LDGDEPBAR ;  /* 0x00000000000079af */ /* 0x000e220000000000 */
[----:B------:R-:W-:Y:S06]  /*aea0*/  BAR.SYNC.DEFER_BLOCKING 0x0 ;  /* 0x0000000000007b1d */ /* 0x000fec0000010000 */
[----:B------:R-:W-:Y:S01]  /*aeb0*/  @!PT LDS RZ, [RZ] ;  /* 0x00000000fffff984 */ /* 0x000fe20000000800 */
[----:B------:R-:W-:Y:S01]  /*aec0*/  @!PT LDS RZ, [RZ] ;  /* 0x00000000fffff984 */ /* 0x000fe20000000800 */
[----:B------:R-:W-:Y:S01]  /*aed0*/  @!PT LDS RZ, [RZ] ;  /* 0x00000000fffff984 */ /* 0x000fe20000000800 */
[----:B------:R1:W-:Y:S04]  /*aee0*/  LDGSTS.E [R252+0x34000], desc[UR10][R186.64], !P4 ;  /* 0x34000000bafc7fae */ /* 0x0003e8000e12184a */
[----:B------:R-:W-:Y:S04]  /*aef0*/  LDGSTS.E [R252+0x34004], desc[UR10][R242.64], !P3 ;  /* 0x34004000f2fc7fae */ /* 0x000fe8000d92184a */
[----:B------:R4:W-:Y:S01]  /*af00*/  LDGSTS.E [R252+0x34008], desc[UR10][R244.64], !P6 ;  /* 0x34008000f4fc7fae */ /* 0x0009e2000f12184a */
[----:B-1----:R-:W1:Y:S03]  /*af10*/  LDC R187, c[0x0][0x230] ;  /* 0x00008c00ffbb7b82 */ /* 0x002e660000000800 */
[----:B------:R3:W-:Y:S05]  /*af20*/  LDGSTS.E [R252+0x3400c], desc[UR10][R240.64], !P5 ;  /* 0x3400c000f0fc7fae */ /* 0x0007ea000e92184a */
[----:B----4-:R-:W4:Y:S08]  /*af30*/  LDC R245, c[0x0][0x230] ;  /* 0x00008c00fff57b82 */ /* 0x010f300000000800 */
[----:B------:R-:W2:Y:S08]  /*af40*/  LDC R186, c[0x0][0x230] ;  /* 0x00008c00ffba7b82 */ /* 0x000eb00000000800 */
[----:B------:R-:W2:Y:S08]  /*af50*/  LDC R242, c[0x0][0x230] ;  /* 0x00008c00fff27b82 */ /* 0x000eb00000000800 */
[----:B------:R-:W2:Y:S08]  /*af60*/  LDC R243, c[0x0][0x230] ;  /* 0x00008c00fff37b82 */ /* 0x000eb00000000800 */
[----:B---3--:R-:W3:Y:S01]  /*af70*/  LDC R252, c[0x0][0x230] ;  /* 0x00008c00fffc7b82 */ /* 0x008ee20000000800 */
[----:B-1----:R-:W-:-:S02]  /*af80*/  VIADD R187, R187, 0xffffffdb ;  /* 0xffffffdbbbbb7836 */ /* 0x002fc40000000000 */
[----:B----4-:R-:W-:Y:S02]  /*af90*/  VIADD R240, R245, 0xffffffd9 ;  /* 0xffffffd9f5f07836 */ /* 0x010fe40000000000 */
[----:B--2---:R-:W-:Y:S01]  /*afa0*/  VIADD R186, R186, 0xffffffda ;  /* 0xffffffdababa7836 */ /* 0x004fe20000000000 */
[----:B------:R-:W-:Y:S02]  /*afb0*/  ISETP.GE.U32.AND P5, PT, R187, 0x7fffffbc, PT ;  /* 0x7fffffbcbb00780c */ /* 0x000fe40003fa6070 */
[----:B------:R-:W1:Y:S01]  /*afc0*/  LDC R245, c[0x0][0x230] ;  /* 0x00008c00fff57b82 */ /* 0x000e620000000800 */
[----:B------:R-:W-:Y:S01]  /*afd0*/  VIADD R187, R242, 0xffffffd8 ;  /* 0xffffffd8f2bb7836 */ /* 0x000fe20000000000 */
[----:B------:R-:W-:Y:S02]  /*afe0*/  ISETP.GE.U32.AND P4, PT, R186, 0x7fffffbb, PT ;  /* 0x7fffffbbba00780c */ /* 0x000fe40003f86070 */
[----:B------:R-:W-:-:S04]  /*aff0*/  ISETP.GE.U32.AND P3, PT, R240, 0x7fffffba, PT ;  /* 0x7fffffbaf000780c */ /* 0x000fc80003f66070 */
[----:B------:R-:W2:Y:S01]  /*b000*/  LDC R241, c[0x0][0x230] ;  /* 0x00008c00fff17b82 */ /* 0x000ea20000000800 */
[----:B------:R-:W-:Y:S01]  /*b010*/  VIADD R186, R243, 0xffffffd7 ;  /* 0xffffffd7f3ba7836 */ /* 0x000fe20000000000 */
[----:B------:R-:W-:Y:S01]  /*b020*/  ISETP.GE.U32.AND P2, PT, R187, 0x7fffffb9, PT ;  /* 0x7fffffb9bb00780c */ /* 0x000fe20003f46070 */
[----:B------:R-:W-:-:S05]  /*b030*/  IMAD.WIDE R232, R15, 0x4, R232 ;  /* 0x000000040fe87825 */ /* 0x000fca00078e02e8 */
[----:B------:R-:W4:Y:S01]  /*b040*/  LDC R240, c[0x0][0x230] ;  /* 0x00008c00fff07b82 */ /* 0x000f220000000800 */
[----:B---3--:R-:W-:-:S07]  /*b050*/  VIADD R187, R252, 0xffffffd6 ;  /* 0xffffffd6fcbb7836 */ /* 0x008fce0000000000 */
[----:B------:R-:W3:Y:S08]  /*b060*/  LDC R242, c[0x0][0x230] ;  /* 0x00008c00fff27b82 */ /* 0x000ef00000000800 */
[----:B------:R-:W3:Y:S01]  /*b070*/  LDC R243, c[0x0][0x230] ;  /* 0x00008c00fff37b82 */ /* 0x000ee20000000800 */
[----:B------:R-:W-:Y:S01]  /*b080*/  ISETP.GE.U32.AND P1, PT, R186, 0x7fffffb8, PT ;  /* 0x7fffffb8ba00780c */ /* 0x000fe20003f26070 */
[----:B------:R1:W-:Y:S01]  /*b090*/  LDGSTS.E [R249+0x34000], desc[UR10][R232.64], !P5 ;  /* 0x34000000e8f97fae */ /* 0x0003e2000e92184a */
[----:B------:R-:W-:Y:S01]  /*b0a0*/  ISETP.GE.U32.AND P5, PT, R187, 0x7fffffb7, PT ;  /* 0x7fffffb7bb00780c */ /* 0x000fe20003fa6070 */
[----:B------:R-:W-:-:S04]  /*b0b0*/  IMAD.WIDE R234, R15, 0x4, R234 ;  /* 0x000000040fea7825 */ /* 0x000fc800078e02ea */
[C---:B------:R-:W-:Y:S01]  /*b0c0*/  IMAD.WIDE R236, R15.reuse, 0x4, R236 ;  /* 0x000000040fec7825 */ /* 0x040fe200078e02ec */
[----:B------:R-:W-:Y:S01]  /*b0d0*/  LDGSTS.E [R249+0x34004], desc[UR10][R234.64], !P4 ;  /* 0x34004000eaf97fae */ /* 0x000fe2000e12184a */
[----:B------:R-:W3:Y:S02]  /*b0e0*/  LDC R244, c[0x0][0x230] ;  /* 0x00008c00fff47b82 */ /* 0x000ee40000000800 */
[C---:B------:R-:W-:Y:S01]  /*b0f0*/  IMAD.WIDE R226, R15.reuse, 0x4, R226 ;  /* 0x000000040fe27825 */ /* 0x040fe200078e02e2 */
[----:B------:R-:W-:Y:S03]  /*b100*/  LDGSTS.E [R249+0x34008], desc[UR10][R236.64], !P3 ;  /* 0x34008000ecf97fae */ /* 0x000fe6000d92184a */
[----:B------:R-:W-:Y:S01]  /*b110*/  IMAD.WIDE R238, R15, 0x4, R238 ;  /* 0x000000040fee7825 */ /* 0x000fe200078e02ee */
[----:B------:R3:W-:Y:S01]  /*b120*/  LDGSTS.E [R249+0x3400c], desc[UR10][R226.64], !P2 ;  /* 0x3400c000e2f97fae */ /* 0x0007e2000d12184a */
[----:B-1----:R-:W1:Y:S02]  /*b130*/  LDC R233, c[0x0][0x230] ;  /* 0x00008c00ffe97b82 */ /* 0x002e640000000800 */
[----:B------:R-:W-:Y:S01]  /*b140*/  VIADD R186, R245, 0xffffffd5 ;  /* 0xffffffd5f5ba7836 */ /* 0x000fe20000000000 */
[----:B------:R-:W3:Y:S01]  /*b150*/  LDL.LU.64 R234, [R1+0x108] ;  /* 0x0001080001ea7983 */ /* 0x000ee20000300a00 */
[----:B------:R-:W-:-:S03]  /*b160*/  IMAD.WIDE R220, R15, 0x4, R220 ;  /* 0x000000040fdc7825 */ /* 0x000fc600078e02dc */
[----:B------:R-:W-:Y:S01]  /*b170*/  LDGSTS.E [R247+0x34000], desc[UR10][R238.64], !P1 ;  /* 0x34000000eef77fae */ /* 0x000fe2000c92184a */
[----:B--2---:R-:W-:Y:S01]  /*b180*/  VIADD R187, R241, 0xffffffd4 ;  /* 0xffffffd4f1bb7836 */ /* 0x004fe20000000000 */
[----:B------:R-:W-:Y:S01]  /*b190*/  ISETP.GE.U32.AND P6, PT, R186, 0x7fffffb6, PT ;  /* 0x7fffffb6ba00780c */ /* 0x000fe20003fc6070 */
[----:B----4-:R-:W-:Y:S01]  /*b1a0*/  VIADD R186, R240, 0xffffffd3 ;  /* 0xffffffd3f0ba7836 */ /* 0x010fe20000000000 */
[----:B------:R-:W2:Y:S01]  /*b1b0*/  LDL.LU.64 R236, [R1+0x118] ;  /* 0x0001180001ec7983 */ /* 0x000ea20000300a00 */
[----:B------:R-:W4:Y:S03]  /*b1c0*/  LDC R232, c[0x0][0x230] ;  /* 0x00008c00ffe87b82 */ /* 0x000f260000000800 */
[----:B------:R3:W-:Y:S01]  /*b1d0*/  LDGSTS.E [R247+0x34004], desc[UR10][R220.64], !P5 ;  /* 0x34004000dcf77fae */ /* 0x0007e2000e92184a */
[----:B------:R-:W-:Y:S01]  /*b1e0*/  ISETP.GE.U32.AND P5, PT, R187, 0x7fffffb5, PT ;  /* 0x7fffffb5bb00780c */ /* 0x000fe20003fa6070 */
[----:B---3--:R-:W-:-:S02]  /*b1f0*/  VIADD R187, R243, 0xffffffd1 ;  /* 0xffffffd1f3bb7836 */ /* 0x008fc40000000000 */
[----:B------:R-:W3:Y:S01]  /*b200*/  LDL.LU.64 R238, [R1+0x128] ;  /* 0x0001280001ee7983 */ /* 0x000ee20000300a00 */
[C---:B------:R-:W-:Y:S01]  /*b210*/  IMAD.WIDE R230, R15.reuse, 0x4, R230 ;  /* 0x000000040fe67825 */ /* 0x040fe200078e02e6 */
[----:B------:R-:W4:Y:S02]  /*b220*/  LDC R226, c[0x0][0x230] ;  /* 0x00008c00ffe27b82 */ /* 0x000f240000000800 */
[----:B------:R-:W3:Y:S01]  /*b230*/  LDL.LU.64 R240, [R1+0x138] ;  /* 0x0001380001f07983 */ /* 0x000ee20000300a00 */
[----:B------:R-:W-:Y:S01]  /*b240*/  VIADD R220, R242, 0xffffffd2 ;  /* 0xffffffd2f2dc7836 */ /* 0x000fe20000000000 */
[----:B------:R-:W-:Y:S02]  /*b250*/  ISETP.GE.U32.AND P4, PT, R186, 0x7fffffb4, PT ;  /* 0x7fffffb4ba00780c */ /* 0x000fe40003f86070 */
[----:B------:R-:W3:Y:S02]  /*b260*/  LDL.LU.64 R242, [R1+0x140] ;  /* 0x0001400001f27983 */ /* 0x000ee40000300a00 */
[----:B------:R-:W4:Y:S01]  /*b270*/  LDC R221, c[0x0][0x230] ;  /* 0x00008c00ffdd7b82 */ /* 0x000f220000000800 */
[----:B------:R-:W-:Y:S01]  /*b280*/  VIADD R186, R244, 0xffffffd0 ;  /* 0xffffffd0f4ba7836 */ /* 0x000fe20000000000 */
[----:B------:R-:W-:Y:S01]  /*b290*/  ISETP.GE.U32.AND P3, PT, R220, 0x7fffffb3, PT ;  /* 0x7fffffb3dc00780c */ /* 0x000fe20003f66070 */
[----:B------:R-:W-:Y:S01]  /*b2a0*/  IMAD.WIDE R218, R15, 0x4, R218 ;  /* 0x000000040fda7825 */ /* 0x000fe200078e02da */
[----:B------:R-:W-:Y:S01]  /*b2b0*/  ISETP.GE.U32.AND P2, PT, R187, 0x7fffffb2, PT ;  /* 0x7fffffb2bb00780c */ /* 0x000fe20003f46070 */
[----:B------:R4:W-:Y:S02]  /*b2c0*/  LDGSTS.E [R247+0x34008], desc[UR10][R230.64], !P6 ;  /* 0x34008000e6f77fae */ /* 0x0009e4000f12184a */
[----:B-1----:R-:W-:Y:S01]  /*b2d0*/  VIADD R187, R233, 0xffffffcf ;  /* 0xffffffcfe9bb7836 */ /* 0x002fe20000000000 */
[----:B------:R-:W1:Y:S01]  /*b2e0*/  LDC R220, c[0x0][0x230] ;  /* 0x00008c00ffdc7b82 */ /* 0x000e620000000800 */
[----:B------:R-:W-:Y:S01]  /*b2f0*/  ISETP.GE.U32.AND P1, PT, R186, 0x7fffffb1, PT ;  /* 0x7fffffb1ba00780c */ /* 0x000fe20003f26070 */
[----:B------:R4:W-:Y:S02]  /*b300*/  LDGSTS.E [R247+0x3400c], desc[UR10][R218.64], !P5 ;  /* 0x3400c000daf77fae */ /* 0x0009e4000e92184a */
[----:B------:R-:W-:Y:S01]  /*b310*/  ISETP.GE.U32.AND P5, PT, R187, 0x7fffffb0, PT ;  /* 0x7fffffb0bb00780c */ /* 0x000fe20003fa6070 */
[----:B----4-:R-:W-:-:S02]  /*b320*/  VIADD R186, R232, 0xffffffce ;  /* 0xffffffcee8ba7836 */ /* 0x010fc40000000000 */
[C---:B------:R-:W-:Y:S01]  /*b330*/  IMAD.WIDE R222, R15.reuse, 0x4, R222 ;  /* 0x000000040fde7825 */ /* 0x040fe200078e02de */
[----:B------:R-:W4:Y:S03]  /*b340*/  LDC R227, c[0x0][0x230] ;  /* 0x00008c00ffe37b82 */ /* 0x000f260000000800 */
[C---:B------:R-:W-:Y:S01]  /*b350*/  IMAD.WIDE R228, R15.reuse, 0x4, R228 ;  /* 0x000000040fe47825 */ /* 0x040fe200078e02e4 */
[----:B------:R-:W-:Y:S01]  /*b360*/  ISETP.GE.U32.AND P6, PT, R186, 0x7fffffaf, PT ;  /* 0x7fffffafba00780c */ /* 0x000fe20003fc6070 */
[----:B------:R-:W-:Y:S02]  /*b370*/  LDGSTS.E [R248+0x34000], desc[UR10][R222.64], !P4 ;  /* 0x34000000def87fae */ /* 0x000fe4000e12184a */
[C---:B------:R-:W-:Y:S01]  /*b380*/  IMAD.WIDE R206, R15.reuse, 0x4, R206 ;  /* 0x000000040fce7825 */ /* 0x040fe200078e02ce */
[----:B------:R-:W4:Y:S01]  /*b390*/  LDC R230, c[0x0][0x230] ;  /* 0x00008c00ffe67b82 */ /* 0x000f220000000800 */
[----:B------:R-:W-:Y:S02]  /*b3a0*/  LDGSTS.E [R248+0x34004], desc[UR10][R228.64], !P3 ;  /* 0x34004000e4f87fae */ /* 0x000fe4000d92184a */
[----:B------:R-:W-:-:S02]  /*b3b0*/  IMAD.WIDE R224, R15, 0x4, R224 ;  /* 0x000000040fe07825 */ /* 0x000fc400078e02e0 */
[----:B------:R1:W-:Y:S02]  /*b3c0*/  LDGSTS.E [R248+0x34008], desc[UR10][R206.64], !P2 ;  /* 0x34008000cef87fae */ /* 0x0003e4000d12184a */
[C---:B------:R-:W-:Y:S01]  /*b3d0*/  IMAD.WIDE R202, R15.reuse, 0x4, R202 ;  /* 0x000000040fca7825 */ /* 0x040fe200078e02ca */
[----:B------:R-:W4:Y:S01]  /*b3e0*/  LDC R219, c[0x0][0x230] ;  /* 0x00008c00ffdb7b82 */ /* 0x000f220000000800 */
[----:B------:R-:W-:Y:S04]  /*b3f0*/  LDGSTS.E [R248+0x3400c], desc[UR10][R224.64], !P1 ;  /* 0x3400c000e0f87fae */ /* 0x000fe8000c92184a */
[----:B------:R1:W-:Y:S03]  /*b400*/  LDGSTS.E [R251+0x34000], desc[UR10][R202.64], !P5 ;  /* 0x34000000cafb7fae */ /* 0x0003e6000e92184a */
[----:B------:R-:W4:Y:S01]  /*b410*/  LDC R218, c[0x0][0x230] ;  /* 0x00008c00ffda7b82 */ /* 0x000f220000000800 */
[----:B------:R-:W-:-:S04]  /*b420*/  IMAD.WIDE R216, R15, 0x4, R216 ;  /* 0x000000040fd87825 */ /* 0x000fc800078e02d8 */
[----:B------:R-:W-:Y:S01]  /*b430*/  VIADD R187, R221, 0xffffffcd ;  /* 0xffffffcdddbb7836 */ /* 0x000fe20000000000 */
[----:B------:R4:W-:Y:S01]  /*b440*/  LDGSTS.E [R251+0x34004], desc[UR10][R216.64], !P6 ;  /* 0x34004000d8fb7fae */ /* 0x0009e2000f12184a */
[----:B-1----:R-:W-:Y:S01]  /*b450*/  VIADD R186, R220, 0xffffffcc ;  /* 0xffffffccdcba7836 */ /* 0x002fe20000000000 */
[----:B------:R-:W1:Y:S01]  /*b460*/  LDC R207, c[0x0][0x230] ;  /* 0x00008c00ffcf7b82 */ /* 0x000e620000000800 */
[----:B------:R-:W-:-:S07]  /*b470*/  VIADD R202, R226, 0xffffffcb ;  /* 0xffffffcbe2ca7836 */ /* 0x000fce0000000000 */
[----:B------:R-:W1:Y:S01]  /*b480*/  LDC R203, c[0x0][0x230] ;  /* 0x00008c00ffcb7b82 */ /* 0x000e620000000800 */
[----:B------:R-:W-:Y:S02]  /*b490*/  ISETP.GE.U32.AND P6, PT, R187, 0x7fffffae, PT ;  /* 0x7fffffaebb00780c */ /* 0x000fe40003fc6070 */
[----:B------:R-:W-:Y:S02]  /*b4a0*/  ISETP.GE.U32.AND P5, PT, R186, 0x7fffffad, PT ;  /* 0x7fffffadba00780c */ /* 0x000fe40003fa6070 */
[----:B------:R-:W-:Y:S01]  /*b4b0*/  ISETP.GE.U32.AND P4, PT, R202, 0x7fffffac, PT ;  /* 0x7fffffacca00780c */ /* 0x000fe20003f86070 */
[----:B----4-:R-:W-:Y:S02]  /*b4c0*/  VIADD R187, R227, 0xffffffca ;  /* 0xffffffcae3bb7836 */ /* 0x010fe40000000000 */
[----:B------:R-:W-:Y:S01]  /*b4d0*/  IMAD.WIDE R200, R15, 0x4, R200 ;  /* 0x000000040fc87825 */ /* 0x000fe200078e02c8 */
[----:B------:R-:W4:Y:S03]  /*b4e0*/  LDC R202, c[0x0][0x230] ;  /* 0x00008c00ffca7b82 */ /* 0x000f260000000800 */
[----:B------:R-:W-:-:S02]  /*b4f0*/  VIADD R186, R230, 0xffffffc9 ;  /* 0xffffffc9e6ba7836 */ /* 0x000fc40000000000 */
[----:B------:R-:W-:Y:S01]  /*b500*/  IMAD.WIDE R208, R15, 0x4, R208 ;  /* 0x000000040fd07825 */ /* 0x000fe200078e02d0 */
[----:B------:R-:W-:Y:S01]  /*b510*/  ISETP.GE.U32.AND P3, PT, R187, 0x7fffffab, PT ;  /* 0x7fffffabbb00780c */ /* 0x000fe20003f66070 */
[----:B------:R1:W-:Y:S01]  /*b520*/  LDGSTS.E [R251+0x34008], desc[UR10][R200.64], !P6 ;  /* 0x34008000c8fb7fae */ /* 0x0003e2000f12184a */
[----:B------:R-:W4:Y:S01]  /*b530*/  LDC R216, c[0x0][0x230] ;  /* 0x00008c00ffd87b82 */ /* 0x000f220000000800 */
[----:B------:R-:W-:Y:S01]  /*b540*/  IMAD.WIDE R198, R15, 0x4, R198 ;  /* 0x000000040fc67825 */ /* 0x000fe200078e02c6 */
[----:B------:R-:W-:Y:S01]  /*b550*/  ISETP.GE.U32.AND P2, PT, R186, 0x7fffffaa, PT ;  /* 0x7fffffaaba00780c */ /* 0x000fe20003f46070 */
[----:B------:R-:W-:Y:S02]  /*b560*/  LDGSTS.E [R251+0x3400c], desc[UR10][R208.64], !P5 ;  /* 0x3400c000d0fb7fae */ /* 0x000fe4000e92184a */
[----:B------:R-:W-:-:S03]  /*b570*/  VIADD R187, R219, 0xffffffc8 ;  /* 0xffffffc8dbbb7836 */ /* 0x000fc60000000000 */
[----:B------:R-:W4:Y:S01]  /*b580*/  LDC R206, c[0x0][0x230] ;  /* 0x00008c00ffce7b82 */ /* 0x000f220000000800 */
[----:B------:R-:W-:Y:S01]  /*b590*/  VIADD R186, R218, 0xffffffc7 ;  /* 0xffffffc7daba7836 */ /* 0x000fe20000000000 */
[----:B------:R1:W-:Y:S01]  /*b5a0*/  LDGSTS.E [R250+0x34000], desc[UR10][R198.64], !P4 ;  /* 0x34000000c6fa7fae */ /* 0x0003e2000e12184a */
[----:B------:R-:W-:Y:S01]  /*b5b0*/  ISETP.GE.U32.AND P1, PT, R187, 0x7fffffa9, PT ;  /* 0x7fffffa9bb00780c */ /* 0x000fe20003f26070 */
[C---:B------:R-:W-:Y:S02]  /*b5c0*/  IMAD.WIDE R214, R15.reuse, 0x4, R214 ;  /* 0x000000040fd67825 */ /* 0x040fe400078e02d6 */
[----:B------:R-:W3:Y:S02]  /*b5d0*/  LDL.LU.64 R230, [R1+0xd8] ;  /* 0x0000d80001e67983 */ /* 0x000ee40000300a00 */
[----:B-1----:R-:W1:Y:S01]  /*b5e0*/  LDC R200, c[0x0][0x230] ;  /* 0x00008c00ffc87b82 */ /* 0x002e620000000800 */
[----:B------:R-:W-:Y:S01]  /*b5f0*/  ISETP.GE.U32.AND P6, PT, R186, 0x7fffffa8, PT ;  /* 0x7fffffa8ba00780c */ /* 0x000fe20003fc6070 */
[----:B------:R-:W-:Y:S01]  /*b600*/  IMAD.WIDE R204, R15, 0x4, R204 ;  /* 0x000000040fcc7825 */ /* 0x000fe200078e02cc */
[----:B------:R-:W-:Y:S03]  /*b610*/  LDGSTS.E [R250+0x34004], desc[UR10][R214.64], !P3 ;  /* 0x34004000d6fa7fae */ /* 0x000fe6000d92184a */
[----:B------:R-:W-:Y:S01]  /*b620*/  VIADD R198, R203, 0xffffffc6 ;  /* 0xffffffc6cbc67836 */ /* 0x000fe20000000000 */
[----:B------:R-:W-:Y:S04]  /*b630*/  LDGSTS.E [R250+0x34008], desc[UR10][R204.64], !P2 ;  /* 0x34008000ccfa7fae */ /* 0x000fe8000d12184a */
[----:B------:R-:W-:Y:S01]  /*b640*/  ISETP.GE.U32.AND P5, PT, R198, 0x7fffffa7, PT ;  /* 0x7fffffa7c600780c */ /* 0x000fe20003fa6070 */
[C---:B------:R-:W-:Y:S01]  /*b650*/  IMAD.WIDE R210, R15.reuse, 0x4, R210 ;  /* 0x000000040fd27825 */ /* 0x040fe200078e02d2 */
[----:B------:R-:W3:Y:S03]  /*b660*/  LDL.LU.64 R218, [R1+0xe8] ;  /* 0x0000e80001da7983 */ /* 0x000ee60000300a00 */
[C---:B------:R-:W-:Y:S01]  /*b670*/  IMAD.WIDE R212, R15.reuse, 0x4, R212 ;  /* 0x000000040fd47825 */ /* 0x040fe200078e02d4 */
[----:B------:R-:W-:Y:S03]  /*b680*/  LDGSTS.E [R250+0x3400c], desc[UR10][R210.64], !P1 ;  /* 0x3400c000d2fa7fae */ /* 0x000fe6000c92184a */
[----:B------:R-:W-:Y:S01]  /*b690*/  IMAD.WIDE R192, R15, 0x4, R192 ;  /* 0x000000040fc07825 */ /* 0x000fe200078e02c0 */
[----:B------:R-:W3:Y:S03]  /*b6a0*/  LDL.LU.64 R208, [R1+0xf8] ;  /* 0x0000f80001d07983 */ /* 0x000ee60000300a00 */
[----:B------:R-:W-:Y:S01]  /*b6b0*/  VIADD R186, R207, 0xffffffc4 ;  /* 0xffffffc4cfba7836 */ /* 0x000fe20000000000 */
[----:B------:R-:W-:Y:S01]  /*b6c0*/  LDGSTS.E [R246+0x34000], desc[UR10][R212.64], !P6 ;  /* 0x34000000d4f67fae */ /* 0x000fe2000f12184a */
[----:B----4-:R-:W-:-:S03]  /*b6d0*/  VIADD R187, R202, 0xffffffc5 ;  /* 0xffffffc5cabb7836 */ /* 0x010fc60000000000 */
[----:B------:R4:W-:Y:S01]  /*b6e0*/  LDGSTS.E [R246+0x34004], desc[UR10][R192.64], !P5 ;  /* 0x34004000c0f67fae */ /* 0x0009e2000e92184a */
[----:B------:R-:W-:Y:S01]  /*b6f0*/  ISETP.GE.U32.AND P3, PT, R186, 0x7fffffa5, PT ;  /* 0x7fffffa5ba00780c */ /* 0x000fe20003f66070 */
[----:B------:R-:W-:Y:S01]  /*b700*/  VIADD R198, R216, 0xffffffc3 ;  /* 0xffffffc3d8c67836 */ /* 0x000fe20000000000 */
[----:B------:R-:W-:Y:S01]  /*b710*/  UIADD3 UR6, UR6, -0x40, URZ ;  /* 0xffffffc006067890 */ /* 0x000fe2000fffe03f */
[----:B------:R-:W-:Y:S01]  /*b720*/  VIADD R186, R206, 0xffffffc2 ;  /* 0xffffffc2ceba7836 */ /* 0x000fe20000000000 */
[----:B------:R-:W-:Y:S01]  /*b730*/  ISETP.GE.U32.AND P4, PT, R187, 0x7fffffa6, PT ;  /* 0x7fffffa6bb00780c */ /* 0x000fe20003f86070 */
[----:B-1----:R-:W-:Y:S02]  /*b740*/  VIADD R187, R200, 0xffffffc1 ;  /* 0xffffffc1c8bb7836 */ /* 0x002fe40000000000 */
[----:B----4-:R-:W-:-:S04]  /*b750*/  IMAD.WIDE R192, R15, 0x4, R190 ;  /* 0x000000040fc07825 */ /* 0x010fc800078e02be */
[----:B------:R-:W-:-:S04]  /*b760*/  IMAD.WIDE R190, R15, 0x4, R4 ;  /* 0x000000040fbe7825 */ /* 0x000fc800078e0204 */
[----:B------:R-:W-:Y:S02]  /*b770*/  IMAD.SHL.U32 R4, R6, 0x20, RZ ;  /* 0x0000002006047824 */ /* 0x000fe400078e00ff */
[----:B------:R-:W5:Y:S01]  /*b780*/  LDL.LU R6, [R1+0x1854] ;  /* 0x0018540001067983 */ /* 0x000f620000300800 */
[----:B------:R-:W-:-:S03]  /*b790*/  PLOP3.LUT P6, PT, PT, PT, UP0, 0x80, 0x0 ;  /* 0x000000000000781c */ /* 0x000fc60003fcf008 */
[----:B------:R-:W4:Y:S01]  /*b7a0*/  LDL.LU.64 R226, [R1+0xc8] ;  /* 0x0000c80001e27983 */ /* 0x000f220000300a00 */
[----:B------:R-:W-:Y:S01]  /*b7b0*/  ISETP.GE.U32.AND P2, PT, R198, 0x7fffffa4, PT ;  /* 0x7fffffa4c600780c */ /* 0x000fe20003f46070 */
[----:B------:R-:W-:Y:S01]  /*b7c0*/  UISETP.GE.U32.AND UP0, UPT, UR6, 0x7fffffa1, UPT ;  /* 0x7fffffa10600788c */ /* 0x000fe2000bf06070 */
[----:B------:R-:W-:Y:S01]  /*b7d0*/  ISETP.GE.U32.AND P1, PT, R186, 0x7fffffa3, PT ;  /* 0x7fffffa3ba00780c */ /* 0x000fe20003f26070 */
[----:B------:R-:W4:Y:S01]  /*b7e0*/  LDL.LU.64 R220, [R1+0xb8] ;  /* 0x0000b80001dc7983 */ /* 0x000f220000300a00 */
[----:B------:R-:W-:-:S03]  /*b7f0*/  SEL R186, RZ, 0x4, P0 ;  /* 0x00000004ffba7807 */ /* 0x000fc60000000000 */
[----:B------:R-:W4:Y:S01]  /*b800*/  LDL.LU.64 R248, [R1+0xa8] ;  /* 0x0000a80001f87983 */ /* 0x000f220000300a00 */
[----:B------:R-:W-:-:S03]  /*b810*/  ISETP.GE.U32.AND P0, PT, R187, 0x7fffffa2, PT ;  /* 0x7fffffa2bb00780c */ /* 0x000fc60003f06070 */
[----:B------:R-:W4:Y:S01]  /*b820*/  LDL.LU.64 R224, [R1+0x98] ;  /* 0x0000980001e07983 */ /* 0x000f220000300a00 */
[----:B------:R-:W-:Y:S01]  /*b830*/  SEL R186, R186, RZ, P6 ;  /* 0x000000ffbaba7207 */ /* 0x000fe20003000000 */
[C---:B------:R-:W-:Y:S01]  /*b840*/  IMAD.WIDE R196, R15.reuse, 0x4, R196 ;  /* 0x000000040fc47825 */ /* 0x040fe200078e02c4 */
[----:B------:R-:W-:Y:S01]  /*b850*/  PLOP3.LUT P6, PT, PT, PT, UP0, 0x80, 0x0 ;  /* 0x000000000000781c */ /* 0x000fe20003fcf008 */
[----:B------:R-:W4:Y:S02]  /*b860*/  LDL.LU.64 R228, [R1+0x88] ;  /* 0x0000880001e47983 */ /* 0x000f240000300a00 */
[----:B------:R-:W-:Y:S02]  /*b870*/  IMAD.WIDE R194, R15, 0x4, R194 ;  /* 0x000000040fc27825 */ /* 0x000fe400078e02c2 */
[----:B------:R-:W4:Y:S01]  /*b880*/  LDL.LU.64 R222, [R1+0x78] ;  /* 0x0000780001de7983 */ /* 0x000f220000300a00 */
[----:B------:R-:W-:-:S03]  /*b890*/  ISETP.NE.U32.AND P5, PT, R186, RZ, PT ;  /* 0x000000ffba00720c */ /* 0x000fc60003fa5070 */
[----:B------:R-:W4:Y:S01]  /*b8a0*/  LDL.LU.64 R232, [R1+0x68] ;  /* 0x0000680001e87983 */ /* 0x000f220000300a00 */
[----:B------:R-:W-:-:S03]  /*b8b0*/  IMAD.WIDE R188, R15, 0x4, R188 ;  /* 0x000000040fbc7825 */ /* 0x000fc600078e02bc */
[----:B------:R-:W-:Y:S04]  /*b8c0*/  LDGSTS.E [R246+0x34008], desc[UR10][R196.64], !P4 ;  /* 0x34008000c4f67fae */ /* 0x000fe8000e12184a */
[----:B------:R-:W-:Y:S04]  /*b8d0*/  LDGSTS.E [R246+0x3400c], desc[UR10][R194.64], !P3 ;  /* 0x3400c000c2f67fae */ /* 0x000fe8000d92184a */
[----:B------:R-:W-:Y:S04]  /*b8e0*/  LDGSTS.E [R3+0x34000], desc[UR10][R192.64], !P2 ;  /* 0x34000000c0037fae */ /* 0x000fe8000d12184a */
[----:B------:R-:W4:Y:S04]  /*b8f0*/  LDL.LU.64 R244, [R1+0x58] ;  /* 0x0000580001f47983 */ /* 0x000f280000300a00 */
[----:B------:R2:W-:Y:S04]  /*b900*/  LDGSTS.E [R3+0x34004], desc[UR10][R190.64], !P1 ;  /* 0x34004000be037fae */ /* 0x0005e8000c92184a */
[----:B------:R3:W-:Y:S01]  /*b910*/  LDGSTS.E [R3+0x34008], desc[UR10][R188.64], !P0 ;  /* 0x34008000bc037fae */ /* 0x0007e2000c12184a */
[----:B--2---:R-:W-:-:S04]  /*b920*/  IMAD.WIDE R190, R4, 0x4, R236 ;  /* 0x0000000404be7825 */ /* 0x004fc800078e02ec */
[----:B---3--:R-:W-:-:S04]  /*b930*/  IMAD.WIDE R188, R4, 0x4, R238 ;  /* 0x0000000404bc7825 */ /* 0x008fc800078e02ee */
[----:B------:R-:W-:-:S04]  /*b940*/  IMAD.WIDE R192, R4, 0x4, R240 ;  /* 0x0000000404c07825 */ /* 0x000fc800078e02f0 */
[----:B------:R-:W-:Y:S02]  /*b950*/  IMAD.WIDE R186, R15, 0x4, R242 ;  /* 0x000000040fba7825 */ /* 0x000fe400078e02f2 */
[----:B------:R-:W2:Y:S04]  /*b960*/  LDL.LU.64 R242, [R1+0x48] ;  /* 0x0000480001f27983 */ /* 0x000ea80000300a00 */
[----:B------:R-:W3:Y:S04]  /*b970*/  LDL.LU.64 R240, [R1+0x38] ;  /* 0x0000380001f07983 */ /* 0x000ee80000300a00 */
[----:B------:R1:W-:Y:S04]  /*b980*/  LDGSTS.E [R3+0x3400c], desc[UR10][R186.64], !P6 ;  /* 0x3400c000ba037fae */ /* 0x0003e8000f12184a */
[----:B------:R-:W3:Y:S04]  /*b990*/  LDL.LU.64 R238, [R1+0x28] ;  /* 0x0000280001ee7983 */ /* 0x000ee80000300a00 */
[----:B------:R-:W3:Y:S01]  /*b9a0*/  LDL.LU.64 R236, [R1+0x18] ;  /* 0x0000180001ec7983 */ /* 0x000ee20000300a00 */
[----:B-1----:R-:W-:-:S03]  /*b9b0*/  IMAD.WIDE R186, R4, 0x4, R234 ;  /* 0x0000000404ba7825 */ /* 0x002fc600078e02ea */
[----:B------:R-:W0:Y:S04]  /*b9c0*/  LDGDEPBAR ;  /* 0x00000000000079af */ /* 0x000e280000000000 */
[----:B------:R-:W3:Y:S04]  /*b9d0*/  LDL.LU.64 R234, [R1+0x8] ;  /* 0x0000080001ea7983 */ /* 0x000ee80000300a00 */
[----:B------:R-:W-:Y:S04]  /*b9e0*/  LDGSTS.E [R7+0x10000], desc[UR10][R192.64], P5 ;  /* 0x10000000c0077fae */ /* 0x000fe8000a92184a */
[----:B------:R-:W-:Y:S04]  /*b9f0*/  LDGSTS.E [R7+0x10400], desc[UR10][R188.64], P5 ;  /* 0x10400000bc077fae */ /* 0x000fe8000a92184a */
[----:B------:R-:W-:Y:S04]  /*ba00*/  LDGSTS.E [R7+0x10800], desc[UR10][R190.64], P5 ;  /* 0x10800000be077fae */ /* 0x000fe8000a92184a */
[----:B------:R1:W-:Y:S02]  /*ba10*/  LDGSTS.E [R7+0x10c00], desc[UR10][R186.64], P5 ;  /* 0x10c00000ba077fae */ /* 0x0003e4000a92184a */
[----:B-1----:R-:W-:-:S04]  /*ba20*/  IMAD.WIDE R186, R4, 0x4, R230 ;  /* 0x0000000404ba7825 */ /* 0x002fc800078e02e6 */
[----:B------:R-:W-:-:S04]  /*ba30*/  IMAD.WIDE R190, R4, 0x4, R218 ;  /* 0x0000000404be7825 */ /* 0x000fc800078e02da */
[----:B------:R-:W-:-:S05]  /*ba40*/  IMAD.WIDE R188, R4, 0x4, R208 ;  /* 0x0000000404bc7825 */ /* 0x000fca00078e02d0 */
[----:B------:R4:W-:Y:S04]  /*ba50*/  LDGSTS.E [R7+0x11000], desc[UR10][R188.64], P5 ;  /* 0x11000000bc077fae */ /* 0x0009e8000a92184a */
[----:B------:R1:W-:Y:S04]  /*ba60*/  LDGSTS.E [R7+0x11400], desc[UR10][R190.64], P5 ;  /* 0x11400000be077fae */ /* 0x0003e8000a92184a */
[----:B------:R1:W-:Y:S01]  /*ba70*/  LDGSTS.E [R7+0x11800], desc[UR10][R186.64], P5 ;  /* 0x11800000ba077fae */ /* 0x0003e2000a92184a */
[----:B----4-:R-:W-:-:S04]  /*ba80*/  IMAD.WIDE R188, R4, 0x4, R226 ;  /* 0x0000000404bc7825 */ /* 0x010fc800078e02e2 */
[C---:B-1----:R-:W-:Y:S01]  /*ba90*/  IMAD.WIDE R190, R4.reuse, 0x4, R220 ;  /* 0x0000000404be7825 */ /* 0x042fe200078e02dc */
[----:B------:R1:W-:Y:S03]  /*baa0*/  LDGSTS.E [R7+0x11c00], desc[UR10][R188.64], P5 ;  /* 0x11c00000bc077fae */ /* 0x0003e6000a92184a */
[C---:B------:R-:W-:Y:S01]  /*bab0*/  IMAD.WIDE R186, R4.reuse, 0x4, R248 ;  /* 0x0000000404ba7825 */ /* 0x040fe200078e02f8 */
[----:B------:R4:W-:Y:S04]  /*bac0*/  LDGSTS.E [R7+0x12000], desc[UR10][R190.64], P5 ;  /* 0x12000000be077fae */ /* 0x0009e8000a92184a */
[----:B------:R4:W-:Y:S01]  /*bad0*/  LDGSTS.E [R7+0x12400], desc[UR10][R186.64], P5 ;  /* 0x12400000ba077fae */ /* 0x0009e2000a92184a */
[----:B-1----:R-:W-:-:S04]  /*bae0*/  IMAD.WIDE R188, R4, 0x4, R224 ;  /* 0x0000000404bc7825 */ /* 0x002fc800078e02e0 */
[C---:B----4-:R-:W-:Y:S01]  /*baf0*/  IMAD.WIDE R190, R4.reuse, 0x4, R228 ;  /* 0x0000000404be7825 */ /* 0x050fe200078e02e4 */
[----:B------:R1:W-:Y:S03]  /*bb00*/  LDGSTS.E [R7+0x12800], desc[UR10][R188.64], P5 ;  /* 0x12800000bc077fae */ /* 0x0003e6000a92184a */
[C---:B------:R-:W-:Y:S01]  /*bb10*/  IMAD.WIDE R186, R4.reuse, 0x4, R222 ;  /* 0x0000000404ba7825 */ /* 0x040fe200078e02de */
[----:B------:R4:W-:Y:S04]  /*bb20*/  LDGSTS.E [R7+0x12c00], desc[UR10][R190.64], P5 ;  /* 0x12c00000be077fae */ /* 0x0009e8000a92184a */
[----:B------:R2:W-:Y:S01]  /*bb30*/  LDGSTS.E [R7+0x13000], desc[UR10][R186.64], P5 ;  /* 0x13000000ba077fae */ /* 0x0005e2000a92184a */
[----:B-1----:R-:W-:-:S05]  /*bb40*/  IMAD.WIDE R188, R4, 0x4, R232 ;  /* 0x0000000404bc7825 */ /* 0x002fca00078e02e8 */
[----:B------:R3:W-:Y:S01]  /*bb50*/  LDGSTS.E [R7+0x13400], desc[UR10][R188.64], P5 ;  /* 0x13400000bc077fae */ /* 0x0007e2000a92184a */
[----:B----4-:R-:W-:-:S05]  /*bb60*/  IMAD.WIDE R190, R4, 0x4, R244 ;  /* 0x0000000404be7825 */ /* 0x010fca00078e02f4 */
[----:B------:R1:W-:Y:S01]  /*bb70*/  LDGSTS.E [R7+0x13800], desc[UR10][R190.64], P5 ;  /* 0x13800000be077fae */ /* 0x0003e2000a92184a */
[----:B--2---:R-:W-:-:S04]  /*bb80*/  IMAD.WIDE R186, R4, 0x4, R242 ;  /* 0x0000000404ba7825 */ /* 0x004fc800078e02f2 */
[C---:B---3--:R-:W-:Y:S01]  /*bb90*/  IMAD.WIDE R188, R4.reuse, 0x4, R240 ;  /* 0x0000000404bc7825 */ /* 0x048fe200078e02f0 */
[----:B------:R2:W-:Y:S04]  /*bba0*/  LDGSTS.E [R7+0x13c00], desc[UR10][R186.64], P5 ;  /* 0x13c00000ba077fae */ /* 0x0005e8000a92184a */
[----:B------:R-:W3:Y:S01]  /*bbb0*/  LDL.LU.64 R240, [R1+0x130] ;  /* 0x0001300001f07983 */ /* 0x000ee20000300a00 */
[----:B-1----:R-:W-:-:S03]  /*bbc0*/  IMAD.WIDE R190, R4, 0x4, R238 ;  /* 0x0000000404be7825 */ /* 0x002fc600078e02ee */
[----:B------:R1:W-:Y:S01]  /*bbd0*/  LDGSTS.E [R7+0x14000], desc[UR10][R188.64], P5 ;  /* 0x14000000bc077fae */ /* 0x0003e2000a92184a */
[----:B--2---:R-:W-:-:S03]  /*bbe0*/  IMAD.WIDE R186, R4, 0x4, R236 ;  /* 0x0000000404ba7825 */ /* 0x004fc600078e02ec */
[----:B------:R-:W2:Y:S04]  /*bbf0*/  LDL.LU.64 R238, [R1+0x120] ;  /* 0x0001200001ee7983 */ /* 0x000ea80000300a00 */
[----:B------:R-:W4:Y:S01]  /*bc00*/  LDL.LU.64 R236, [R1+0x110] ;  /* 0x0001100001ec7983 */ /* 0x000f220000300a00 */
[----:B-1----:R-:W-:-:S03]  /*bc10*/  IMAD.WIDE R188, R4, 0x4, R234 ;  /* 0x0000000404bc7825 */ /* 0x002fc600078e02ea */
[----:B------:R-:W-:Y:S04]  /*bc20*/  LDGSTS.E [R7+0x14400], desc[UR10][R190.64], P5 ;  /* 0x14400000be077fae */ /* 0x000fe8000a92184a */
[----:B------:R-:W4:Y:S01]  /*bc30*/  LDL.LU.64 R234, [R1+0x100] ;  /* 0x0001000001ea7983 */ /* 0x000f220000300a00 */
[----:B------:R-:W-:-:S03]  /*bc40*/  IMAD.WIDE R10, R4, 0x4, R10 ;  /* 0x00000004040a7825 */ /* 0x000fc600078e020a */
[----:B------:R-:W-:Y:S01]  /*bc50*/  LDGSTS.E [R7+0x14800], desc[UR10][R186.64], P5 ;  /* 0x14800000ba077fae */ /* 0x000fe2000a92184a */
[----:B------:R-:W-:-:S03]  /*bc60*/  IMAD.WIDE R16, R4, 0x4, R16 ;  /* 0x0000000404107825 */ /* 0x000fc600078e0210 */
[----:B------:R-:W-:Y:S01]  /*bc70*/  LDGSTS.E [R7+0x14c00], desc[UR10][R188.64], P5 ;  /* 0x14c00000bc077fae */ /* 0x000fe2000a92184a */
[----:B------:R-:W-:-:S03]  /*bc80*/  IMAD.WIDE R20, R4, 0x4, R20 ;  /* 0x0000000404147825 */ /* 0x000fc600078e0214 */
[----:B------:R3:W-:Y:S01]  /*bc90*/  LDGSTS.E [R7+0x15000], desc[UR10][R10.64], P5 ;  /* 0x150000000a077fae */ /* 0x0007e2000a92184a */
[----:B------:R-:W-:-:S03]  /*bca0*/  IMAD.WIDE R24, R4, 0x4, R24 ;  /* 0x0000000404187825 */ /* 0x000fc600078e0218 */
[----:B------:R2:W-:Y:S01]  /*bcb0*/  LDGSTS.E [R7+0x15400], desc[UR10][R16.64], P5 ;  /* 0x1540000010077fae */ /* 0x0005e2000a92184a */
[----:B------:R-:W-:-:S03]  /*bcc0*/  IMAD.WIDE R28, R4, 0x4, R28 ;  /* 0x00000004041c7825 */ /* 0x000fc600078e021c */
[----:B------:R4:W-:Y:S01]  /*bcd0*/  LDGSTS.E [R7+0x15800], desc[UR10][R20.64], P5 ;  /* 0x1580000014077fae */ /* 0x0009e2000a92184a */
[----:B------:R-:W-:-:S03]  /*bce0*/  IMAD.WIDE R32, R4, 0x4, R32 ;  /* 0x0000000404207825 */ /* 0x000fc600078e0220 */
[----:B------:R-:W-:Y:S01]  /*bcf0*/  LDGSTS.E [R7+0x15c00], desc[UR10][R24.64], P5 ;  /* 0x15c0000018077fae */ /* 0x000fe2000a92184a */
        /* <DEDUP_REMOVED lines=55> */
[----:B------:R-:W4:Y:S01]  /*c070*/  LDL.LU.64 R208, [R1+0xf0] ;  /* 0x0000f00001d07983 */ /* 0x000f220000300a00 */
        /* <DEDUP_REMOVED lines=19> */
[----:B------:R-:W4:Y:S04]  /*c1b0*/  LDL.LU.64 R248, [R1+0xa0] ;  /* 0x0000a00001f87983 */ /* 0x000f280000300a00 */
[----:B------:R-:W-:Y:S04]  /*c1c0*/  LDGSTS.E [R7+0x1e000], desc[UR10][R156.64], P5 ;  /* 0x1e0000009c077fae */ /* 0x000fe8000a92184a */
[----:B------:R-:W4:Y:S04]  /*c1d0*/  LDL.LU.64 R224, [R1+0x90] ;  /* 0x0000900001e07983 */ /* 0x000f280000300a00 */
[----:B------:R-:W-:Y:S04]  /*c1e0*/  LDGSTS.E [R7+0x1e400], desc[UR10][R160.64], P5 ;  /* 0x1e400000a0077fae */ /* 0x000fe8000a92184a */
[----:B------:R-:W4:Y:S04]  /*c1f0*/  LDL.LU.64 R228, [R1+0x80] ;  /* 0x0000800001e47983 */ /* 0x000f280000300a00 */
[----:B------:R-:W-:Y:S04]  /*c200*/  LDGSTS.E [R7+0x1e800], desc[UR10][R164.64], P5 ;  /* 0x1e800000a4077fae */ /* 0x000fe8000a92184a */
[----:B------:R-:W-:Y:S04]  /*c210*/  LDGSTS.E [R7+0x1ec00], desc[UR10][R168.64], P5 ;  /* 0x1ec00000a8077fae */ /* 0x000fe8000a92184a */
[----:B------:R-:W4:Y:S04]  /*c220*/  LDL.LU.64 R222, [R1+0x70] ;  /* 0x0000700001de7983 */ /* 0x000f280000300a00 */
[----:B------:R-:W-:Y:S04]  /*c230*/  LDGSTS.E [R7+0x1f000], desc[UR10][R172.64], P5 ;  /* 0x1f000000ac077fae */ /* 0x000fe8000a92184a */
[----:B------:R-:W4:Y:S04]  /*c240*/  LDL.LU.64 R232, [R1+0x60] ;  /* 0x0000600001e87983 */ /* 0x000f280000300a00 */
[----:B------:R-:W-:Y:S04]  /*c250*/  LDGSTS.E [R7+0x1f400], desc[UR10][R176.64], P5 ;  /* 0x1f400000b0077fae */ /* 0x000fe8000a92184a */
[----:B------:R-:W4:Y:S04]  /*c260*/  LDL.LU.64 R244, [R1+0x50] ;  /* 0x0000500001f47983 */ /* 0x000f280000300a00 */
[----:B------:R-:W-:Y:S04]  /*c270*/  LDGSTS.E [R7+0x1f800], desc[UR10][R180.64], P5 ;  /* 0x1f800000b4077fae */ /* 0x000fe8000a92184a */
[----:B------:R-:W4:Y:S04]  /*c280*/  LDL.LU.64 R242, [R1+0x40] ;  /* 0x0000400001f27983 */ /* 0x000f280000300a00 */
[----:B------:R-:W-:Y:S01]  /*c290*/  LDGSTS.E [R7+0x1fc00], desc[UR10][R184.64], P5 ;  /* 0x1fc00000b8077fae */ /* 0x000fe2000a92184a */
[----:B---3--:R-:W-:-:S03]  /*c2a0*/  IMAD.WIDE R10, R4, 0x4, R240 ;  /* 0x00000004040a7825 */ /* 0x008fc600078e02f0 */
[----:B------:R-:W3:Y:S04]  /*c2b0*/  LDL.LU.64 R240, [R1+0x30] ;  /* 0x0000300001f07983 */ /* 0x000ee80000300a00 */
[----:B------:R1:W-:Y:S01]  /*c2c0*/  LDGSTS.E [R2+0x10200], desc[UR10][R10.64], P5 ;  /* 0x102000000a027fae */ /* 0x0003e2000a92184a */
[----:B--2---:R-:W-:-:S03]  /*c2d0*/  IMAD.WIDE R16, R4, 0x4, R238 ;  /* 0x0000000404107825 */ /* 0x004fc600078e02ee */
[----:B------:R-:W2:Y:S01]  /*c2e0*/  LDL.LU.64 R238, [R1+0x20] ;  /* 0x0000200001ee7983 */ /* 0x000ea20000300a00 */
[----:B----4-:R-:W-:-:S03]  /*c2f0*/  IMAD.WIDE R20, R4, 0x4, R236 ;  /* 0x0000000404147825 */ /* 0x010fc600078e02ec */
[----:B------:R-:W4:Y:S04]  /*c300*/  LDL.LU.64 R236, [R1+0x10] ;  /* 0x0000100001ec7983 */ /* 0x000f280000300a00 */
[----:B------:R3:W-:Y:S01]  /*c310*/  LDGSTS.E [R2+0x10600], desc[UR10][R16.64], P5 ;  /* 0x1060000010027fae */ /* 0x0007e2000a92184a */
[----:B-1----:R-:W-:-:S03]  /*c320*/  IMAD.WIDE R10, R4, 0x4, R234 ;  /* 0x00000004040a7825 */ /* 0x002fc600078e02ea */
[----:B------:R-:W4:Y:S04]  /*c330*/  LDL.LU.64 R234, [R1] ;  /* 0x0000000001ea7983 */ /* 0x000f280000300a00 */
[----:B------:R1:W-:Y:S04]  /*c340*/  STL [R1+0x400], RZ ;  /* 0x000400ff01007387 */ /* 0x0003e80000100800 */
        /* <DEDUP_REMOVED lines=255> */
[----:B------:R1:W-:Y:S04]  /*d340*/  STL [R1], RZ ;  /* 0x000000ff01007387 */ /* 0x0003e80000100800 */
        /* <DEDUP_REMOVED lines=59> */
[----:B------:R1:W-:Y:S01]  /*d700*/  STL [R1+0xf0], RZ ;  /* 0x0000f0ff01007387 */ /* 0x0003e20000100800 */
[----:B---3--:R-:W-:-:S03]  /*d710*/  IMAD.WIDE R16, R4, 0x4, R208 ;  /* 0x0000000404107825 */ /* 0x008fc600078e02d0 */
[----:B------:R1:W-:Y:S04]  /*d720*/  STL [R1+0xf4], RZ ;  /* 0x0000f4ff01007387 */ /* 0x0003e80000100800 */
[----:B------:R1:W-:Y:S04]  /*d730*/  STL [R1+0xf8], RZ ;  /* 0x0000f8ff01007387 */ /* 0x0003e80000100800 */
[----:B------:R1:W-:Y:S04]  /*d740*/  STL [R1+0xfc], RZ ;  /* 0x0000fcff01007387 */ /* 0x0003e80000100800 */
[----:B------:R1:W-:Y:S04]  /*d750*/  STL [R1+0x100], RZ ;  /* 0x000100ff01007387 */ /* 0x0003e80000100800 */
[----:B------:R1:W-:Y:S04]  /*d760*/  STL [R1+0x104], RZ ;  /* 0x000104ff01007387 */ /* 0x0003e80000100800 */
[----:B------:R1:W-:Y:S04]  /*d770*/  STL [R1+0x108], RZ ;  /* 0x000108ff01007387 */ /* 0x0003e80000100800 */
[----:B------:R3:W-:Y:S04]  /*d780*/  LDGSTS.E [R2+0x10a00], desc[UR10][R20.64], P5 ;  /* 0x10a0000014027fae */ /* 0x0007e8000a92184a */
[----:B------:R1:W-:Y:S04]  /*d790*/  STL [R1+0x10c], RZ ;  /* 0x00010cff01007387 */ /* 0x0003e80000100800 */
[----:B------:R2:W-:Y:S01]  /*d7a0*/  LDGSTS.E [R2+0x10e00], desc[UR10][R10.64], P5 ;  /* 0x10e000000a027fae */ /* 0x0005e2000a92184a */
[----:B---3--:R-:W-:-:S03]  /*d7b0*/  IMAD.WIDE R20, R4, 0x4, R218 ;  /* 0x0000000404147825 */ /* 0x008fc600078e02da */
[----:B------:R1:W-:Y:S04]  /*d7c0*/  STL [R1+0x110], RZ ;  /* 0x000110ff01007387 */ /* 0x0003e80000100800 */
[----:B------:R3:W-:Y:S01]  /*d7d0*/  LDGSTS.E [R2+0x11200], desc[UR10][R16.64], P5 ;  /* 0x1120000010027fae */ /* 0x0007e2000a92184a */
[----:B--2---:R-:W-:-:S03]  /*d7e0*/  IMAD.WIDE R10, R4, 0x4, R230 ;  /* 0x00000004040a7825 */ /* 0x004fc600078e02e6 */
[----:B------:R1:W-:Y:S04]  /*d7f0*/  STL [R1+0x114], RZ ;  /* 0x000114ff01007387 */ /* 0x0003e80000100800 */
[----:B------:R1:W-:Y:S01]  /*d800*/  STL [R1+0x118], RZ ;  /* 0x000118ff01007387 */ /* 0x0003e20000100800 */
[----:B---3--:R-:W-:-:S03]  /*d810*/  IMAD.WIDE R16, R4, 0x4, R226 ;  /* 0x0000000404107825 */ /* 0x008fc600078e02e2 */
[----:B------:R1:W-:Y:S04]  /*d820*/  STL [R1+0x11c], RZ ;  /* 0x00011cff01007387 */ /* 0x0003e80000100800 */
[----:B------:R1:W-:Y:S04]  /*d830*/  STL [R1+0x120], RZ ;  /* 0x000120ff01007387 */ /* 0x0003e80000100800 */
[----:B------:R2:W-:Y:S04]  /*d840*/  LDGSTS.E [R2+0x11600], desc[UR10][R20.64], P5 ;  /* 0x1160000014027fae */ /* 0x0005e8000a92184a */
[----:B------:R1:W-:Y:S04]  /*d850*/  STL [R1+0x124], RZ ;  /* 0x000124ff01007387 */ /* 0x0003e80000100800 */
[----:B------:R3:W-:Y:S01]  /*d860*/  LDGSTS.E [R2+0x11a00], desc[UR10][R10.64], P5 ;  /* 0x11a000000a027fae */ /* 0x0007e2000a92184a */
[----:B--2---:R-:W-:-:S03]  /*d870*/  IMAD.WIDE R20, R4, 0x4, R220 ;  /* 0x0000000404147825 */ /* 0x004fc600078e02dc */
[----:B------:R1:W-:Y:S04]  /*d880*/  STL [R1+0x128], RZ ;  /* 0x000128ff01007387 */ /* 0x0003e80000100800 */
[----:B------:R2:W-:Y:S01]  /*d890*/  LDGSTS.E [R2+0x11e00], desc[UR10][R16.64], P5 ;  /* 0x11e0000010027fae */ /* 0x0005e2000a92184a */
[----:B---3--:R-:W-:-:S03]  /*d8a0*/  IMAD.WIDE R10, R4, 0x4, R248 ;  /* 0x00000004040a7825 */ /* 0x008fc600078e02f8 */
[----:B------:R1:W-:Y:S04]  /*d8b0*/  STL [R1+0x12c], RZ ;  /* 0x00012cff01007387 */ /* 0x0003e80000100800 */
[----:B------:R1:W-:Y:S01]  /*d8c0*/  STL [R1+0x130], RZ ;  /* 0x000130ff01007387 */ /* 0x0003e20000100800 */
[----:B--2---:R-:W-:-:S03]  /*d8d0*/  IMAD.WIDE R16, R4, 0x4, R224 ;  /* 0x0000000404107825 */ /* 0x004fc600078e02e0 */
        /* <DEDUP_REMOVED lines=27> */
[----:B------:R1:W-:Y:S01]  /*da90*/  STL [R1+0x16c], RZ ;  /* 0x00016cff01007387 */ /* 0x0003e20000100800 */
[----:B------:R-:W-:-:S03]  /*daa0*/  IMAD.WIDE R12, R4, 0x4, R12 ;  /* 0x00000004040c7825 */ /* 0x000fc600078e020c */
[----:B------:R4:W-:Y:S01]  /*dab0*/  LDGSTS.E [R2+0x13e00], desc[UR10][R10.64], P5 ;  /* 0x13e000000a027fae */ /* 0x0009e2000a92184a */
[----:B--2---:R-:W-:-:S03]  /*dac0*/  IMAD.WIDE R20, R4, 0x4, R238 ;  /* 0x0000000404147825 */ /* 0x004fc600078e02ee */
[----:B------:R1:W-:Y:S04]  /*dad0*/  STL [R1+0x170], RZ ;  /* 0x000170ff01007387 */ /* 0x0003e80000100800 */
[----:B------:R2:W-:Y:S01]  /*dae0*/  LDGSTS.E [R2+0x14200], desc[UR10][R16.64], P5 ;  /* 0x1420000010027fae */ /* 0x0005e2000a92184a */
[----:B----4-:R-:W-:-:S03]  /*daf0*/  IMAD.WIDE R10, R4, 0x4, R236 ;  /* 0x00000004040a7825 */ /* 0x010fc600078e02ec */
[----:B------:R1:W-:Y:S04]  /*db00*/  STL [R1+0x174], RZ ;  /* 0x000174ff01007387 */ /* 0x0003e80000100800 */
[----:B------:R1:W-:Y:S01]  /*db10*/  STL [R1+0x178], RZ ;  /* 0x000178ff01007387 */ /* 0x0003e20000100800 */
[----:B------:R-:W-:-:S03]  /*db20*/  IMAD.WIDE R18, R4, 0x4, R18 ;  /* 0x0000000404127825 */ /* 0x000fc600078e0212 */
[----:B------:R1:W-:Y:S01]  /*db30*/  STL [R1+0x17c], RZ ;  /* 0x00017cff01007387 */ /* 0x0003e20000100800 */
[----:B--2---:R-:W-:-:S03]  /*db40*/  IMAD.WIDE R16, R4, 0x4, R234 ;  /* 0x0000000404107825 */ /* 0x004fc600078e02ea */
[----:B------:R1:W-:Y:S01]  /*db50*/  STL [R1+0x180], RZ ;  /* 0x000180ff01007387 */ /* 0x0003e20000100800 */
[----:B------:R-:W-:-:S03]  /*db60*/  IMAD.WIDE R22, R4, 0x4, R22 ;  /* 0x0000000404167825 */ /* 0x000fc600078e0216 */
[----:B------:R-:W-:Y:S01]  /*db70*/  LDGSTS.E [R2+0x14600], desc[UR10][R20.64], P5 ;  /* 0x1460000014027fae */ /* 0x000fe2000a92184a */
[----:B------:R-:W-:-:S03]  /*db80*/  IMAD.WIDE R26, R4, 0x4, R26 ;  /* 0x00000004041a7825 */ /* 0x000fc600078e021a */
        /* <DEDUP_REMOVED lines=10> */
[----:B------:R-:W-:Y:S04]  /*dc30*/  LDGSTS.E [R2+0x15200], desc[UR10][R12.64], P5 ;  /* 0x152000000c027fae */ /* 0x000fe8000a92184a */
        /* <DEDUP_REMOVED lines=8> */
[----:B------:R2:W-:Y:S04]  /*dcc0*/  LDGSTS.E [R2+0x15e00], desc[UR10][R26.64], P5 ;  /* 0x15e000001a027fae */ /* 0x0005e8000a92184a */
        /* <DEDUP_REMOVED lines=59> */
[----:B------:R1:W-:Y:S01]  /*e080*/  LDGSTS.E [R2+0x1ae00], desc[UR10][R106.64], P5 ;  /* 0x1ae000006a027fae */ /* 0x0003e2000a92184a */
[----:B------:R-:W-:-:S03]  /*e090*/  UISETP.GE.AND UP0, UPT, UR4, 0x20, UPT ;  /* 0x000000200400788c */ /* 0x000fc6000bf06270 */
        /* <DEDUP_REMOVED lines=15> */
[----:B------:R-:W-:-:S03]  /*e190*/  IMAD.WIDE R162, R4, 0x4, R162 ;  /* 0x0000000404a27825 */ /* 0x000fc600078e02a2 */
[----:B------:R1:W-:Y:S01]  /*e1a0*/  LDGSTS.E [R2+0x1c600], desc[UR10][R130.64], P5 ;  /* 0x1c60000082027fae */ /* 0x0003e2000a92184a */
[----:B------:R-:W-:-:S03]  /*e1b0*/  PLOP3.LUT P0, PT, PT, PT, UP0, 0x40, 0x0 ;  /* 0x000000000000781c */ /* 0x000fc60003f0e808 */
[----:B------:R1:W-:Y:S01]  /*e1c0*/  LDGSTS.E [R2+0x1ca00], desc[UR10][R134.64], P5 ;  /* 0x1ca0000086027fae */ /* 0x0003e2000a92184a */
[----:B------:R-:W-:-:S03]  /*e1d0*/  IMAD.WIDE R166, R4, 0x4, R166 ;  /* 0x0000000404a67825 */ /* 0x000fc600078e02a6 */
        /* <DEDUP_REMOVED lines=10> */
[----:B------:R1:W-:Y:S04]  /*e280*/  LDGSTS.E [R2+0x1e200], desc[UR10][R158.64], P5 ;  /* 0x1e2000009e027fae */ /* 0x0003e8000a92184a */
[----:B------:R1:W-:Y:S04]  /*e290*/  LDGSTS.E [R2+0x1e600], desc[UR10][R162.64], P5 ;  /* 0x1e600000a2027fae */ /* 0x0003e8000a92184a */
[----:B------:R1:W-:Y:S04]  /*e2a0*/  LDGSTS.E [R2+0x1ea00], desc[UR10][R166.64], P5 ;  /* 0x1ea00000a6027fae */ /* 0x0003e8000a92184a */
[----:B------:R1:W-:Y:S04]  /*e2b0*/  LDGSTS.E [R2+0x1ee00], desc[UR10][R170.64], P5 ;  /* 0x1ee00000aa027fae */ /* 0x0003e8000a92184a */
[----:B------:R1:W-:Y:S04]  /*e2c0*/  LDGSTS.E [R2+0x1f200], desc[UR10][R174.64], P5 ;  /* 0x1f200000ae027fae */ /* 0x0003e8000a92184a */
[----:B------:R1:W-:Y:S04]  /*e2d0*/  LDGSTS.E [R2+0x1f600], desc[UR10][R178.64], P5 ;  /* 0x1f600000b2027fae */ /* 0x0003e8000a92184a */
[----:B------:R1:W-:Y:S04]  /*e2e0*/  LDGSTS.E [R2+0x1fa00], desc[UR10][R182.64], P5 ;  /* 0x1fa00000b6027fae */ /* 0x0003e8000a92184a */
[----:B------:R1:W-:Y:S01]  /*e2f0*/  LDGSTS.E [R2+0x1fe00], desc[UR10][R8.64], P5 ;  /* 0x1fe0000008027fae */ /* 0x0003e2000a92184a */
[----:B------:R-:W-:-:S03]  /*e300*/  CS2R R24, SRZ ;  /* 0x0000000000187805 */ /* 0x000fc6000001ff00 */
[----:B------:R-:W0:Y:S01]  /*e310*/  LDGDEPBAR ;  /* 0x00000000000079af */ /* 0x000e220000000000 */
[----:B--2---:R-:W-:Y:S02]  /*e320*/  CS2R R26, SRZ ;  /* 0x00000000001a7805 */ /* 0x004fe4000001ff00 */
[----:B------:R-:W-:Y:S02]  /*e330*/  CS2R R28, SRZ ;  /* 0x00000000001c7805 */ /* 0x000fe4000001ff00 */
[----:B---3--:R-:W-:Y:S02]  /*e340*/  CS2R R30, SRZ ;  /* 0x00000000001e7805 */ /* 0x008fe4000001ff00 */
[----:B------:R-:W-:Y:S02]  /*e350*/  CS2R R32, SRZ ;  /* 0x0000000000207805 */ /* 0x000fe4000001ff00 */
[----:B----4-:R-:W-:Y:S02]  /*e360*/  CS2R R34, SRZ ;  /* 0x0000000000227805 */ /* 0x010fe4000001ff00 */
[----:B------:R-:W-:-:S02]  /*e370*/  CS2R R36, SRZ ;  /* 0x0000000000247805 */ /* 0x000fc4000001ff00 */
[----:B-1----:R-:W-:Y:S02]  /*e380*/  CS2R R38, SRZ ;  /* 0x0000000000267805 */ /* 0x002fe4000001ff00 */
[----:B------:R-:W-:Y:S02]  /*e390*/  CS2R R40, SRZ ;  /* 0x0000000000287805 */ /* 0x000fe4000001ff00 */
[----:B------:R-:W-:Y:S02]  /*e3a0*/  CS2R R42, SRZ ;  /* 0x00000000002a7805 */ /* 0x000fe4000001ff00 */
[----:B------:R-:W-:Y:S02]  /*e3b0*/  CS2R R44, SRZ ;  /* 0x00000000002c7805 */ /* 0x000fe4000001ff00 */
[----:B------:R-:W-:Y:S02]  /*e3c0*/  CS2R R46, SRZ ;  /* 0x00000000002e7805 */ /* 0x000fe4000001ff00 */
[----:B------:R-:W-:-:S02]  /*e3d0*/  CS2R R48, SRZ ;  /* 0x0000000000307805 */ /* 0x000fc4000001ff00 */
[----:B------:R-:W-:Y:S02]  /*e3e0*/  CS2R R50, SRZ ;  /* 0x0000000000327805 */ /* 0x000fe4000001ff00 */
        /* <DEDUP_REMOVED lines=49> */
[----:B------:R-:W-:Y:S01]  /*e700*/  CS2R R150, SRZ ;  /* 0x0000000000967805 */ /* 0x000fe2000001ff00 */
[----:B------:R-:W-:Y:S06]  /*e710*/  @P0 BRA `(.L_x_0) ;  /* 0x000000fc00100947 */ /* 0x000fec0003800000 */
[----:B------:R-:W2:Y:S01]  /*e720*/  LDL.LU R237, [R1+0x7b4] ;  /* 0x0007b40001ed7983 */ /* 0x000ea20000300800 */
[C---:B------:R-:W-:Y:S01]  /*e730*/  IMAD.SHL.U32 R113, R4.reuse, 0x8, RZ ;  /* 0x0000000804717824 */ /* 0x040fe200078e00ff */
[----:B------:R-:W-:Y:S01]  /*e740*/  SHF.R.S32.HI R3, RZ, 0x1f, R4 ;  /* 0x0000001fff037819 */ /* 0x000fe20000011404 */
[----:B------:R-:W-:Y:S01]  /*e750*/  ULDC.64 UR14, c[0x0][0x218] ;  /* 0x00008600000e7ab9 */ /* 0x000fe20000000a00 */
[----:B------:R-:W3:Y:S04]  /*e760*/  LDL.LU R235, [R1+0x608] ;  /* 0x0006080001eb7983 */ /* 0x000ee80000300800 */
[----:B------:R-:W4:Y:S04]  /*e770*/  LDL.LU R249, [R1+0x640] ;  /* 0x0006400001f97983 */ /* 0x000f280000300800 */
[----:B------:R-:W4:Y:S04]  /*e780*/  LDL.LU R245, [R1+0x63c] ;  /* 0x00063c0001f57983 */ /* 0x000f280000300800 */
[----:B------:R-:W4:Y:S04]  /*e790*/  LDL.LU R241, [R1+0x60c] ;  /* 0x00060c0001f17983 */ /* 0x000f280000300800 */
[----:B------:R-:W4:Y:S04]  /*e7a0*/  LDL.LU R238, [R1+0x610] ;  /* 0x0006100001ee7983 */ /* 0x000f280000300800 */
[----:B------:R-:W4:Y:S04]  /*e7b0*/  LDL.LU R234, [R1+0x614] ;  /* 0x0006140001ea7983 */ /* 0x000f280000300800 */
[----:B------:R-:W4:Y:S01]  /*e7c0*/  LDL.LU R252, [R1+0x618] ;  /* 0x0006180001fc7983 */ /* 0x000f220000300800 */
[----:B------:R-:W-:-:S03]  /*e7d0*/  SHF.L.U64.HI R114, R4, 0x3, R3 ;  /* 0x0000000304727819 */ /* 0x000fc60000010203 */
[----:B------:R-:W-:Y:S04]  /*e7e0*/  STL [R1+0x1874], R15 ;  /* 0x0018740f01007387 */ /* 0x000fe80000100800 */
[----:B------:R-:W-:Y:S04]  /*e7f0*/  STL [R1+0x185c], R14 ;  /* 0x00185c0e01007387 */ /* 0x000fe80000100800 */
[----:B-----5:R1:W-:Y:S04]  /*e800*/  STL [R1+0x1858], R6 ;  /* 0x0018580601007387 */ /* 0x0203e80000100800 */
[----:B------:R4:W-:Y:S04]  /*e810*/  STL [R1+0x1854], R0 ;  /* 0x0018540001007387 */ /* 0x0009e80000100800 */
[----:B------:R-:W-:Y:S04]  /*e820*/  STL [R1+0x1870], R4 ;  /* 0x0018700401007387 */ /* 0x000fe80000100800 */
[----:B------:R-:W-:Y:S01]  /*e830*/  STL [R1+0x186c], R3 ;  /* 0x00186c0301007387 */ /* 0x000fe20000100800 */
[----:B--2---:R-:W-:-:S04]  /*e840*/  SHF.R.S32.HI R2, RZ, 0x1f, R237 ;  /* 0x0000001fff027819 */ /* 0x004fc800000114ed */
[----:B-1----:R-:W-:Y:S02]  /*e850*/  SHF.L.U64.HI R6, R237, 0x2, R2 ;  /* 0x00000002ed067819 */ /* 0x002fe40000010202 */
[----:B---3--:R-:W-:Y:S02]  /*e860*/  SHF.R.S32.HI R5, RZ, 0x1f, R235 ;  /* 0x0000001fff057819 */ /* 0x008fe400000114eb */
[-C--:B----4-:R-:W-:Y:S02]  /*e870*/  LEA R14, P1, R249, R113.reuse, 0x2 ;  /* 0x00000071f90e7211 */ /* 0x090fe400078210ff */
[----:B------:R-:W-:Y:S02]  /*e880*/  SHF.R.S32.HI R7, RZ, 0x1f, R249 ;  /* 0x0000001fff077819 */ /* 0x000fe400000114f9 */
[----:B------:R-:W-:Y:S01]  /*e890*/  LEA R18, P0, R245, R113, 0x2 ;  /* 0x00000071f5127211 */ /* 0x000fe200078010ff */
[----:B------:R-:W-:Y:S01]  /*e8a0*/  STL [R1+0x1878], R14 ;  /* 0x0018780e01007387 */ /* 0x000fe20000100800 */
[----:B------:R-:W-:-:S02]  /*e8b0*/  SHF.L.U64.HI R2, R235, 0x2, R5 ;  /* 0x00000002eb027819 */ /* 0x000fc40000010205 */
[----:B------:R-:W-:Y:S01]  /*e8c0*/  SHF.R.S32.HI R17, RZ, 0x1f, R245 ;  /* 0x0000001fff117819 */ /* 0x000fe200000114f5 */
[----:B------:R-:W-:Y:S01]  /*e8d0*/  STL [R1+0x1884], R18 ;  /* 0x0018841201007387 */ /* 0x000fe20000100800 */
[----:B------:R-:W-:-:S03]  /*e8e0*/  LEA.HI.X R0, R249, R114, R7, 0x2, P1 ;  /* 0x00000072f9007211 */ /* 0x000fc600008f1407 */
[----:B------:R-:W-:Y:S04]  /*e8f0*/  STL [R1+0x187c], R6 ;  /* 0x00187c0601007387 */ /* 0x000fe80000100800 */
[----:B------:R-:W2:Y:S04]  /*e900*/  LDL.LU R239, [R1+0x61c] ;  /* 0x00061c0001ef7983 */ /* 0x000ea80000300800 */
[----:B------:R-:W3:Y:S01]  /*e910*/  LDL.LU R236, [R1+0x620] ;  /* 0x0006200001ec7983 */ /* 0x000ee20000300800 */
[----:B------:R-:W-:-:S03]  /*e920*/  LEA.HI.X R17, R245, R114, R17, 0x2, P0 ;  /* 0x00000072f5117211 */ /* 0x000fc600000f1411 */
[----:B------:R-:W4:Y:S01]  /*e930*/  LDL.LU R237, [R1+0x624] ;  /* 0x0006240001ed7983 */ /* 0x000f220000300800 */
[----:B------:R-:W-:-:S03]  /*e940*/  LEA R20, P0, R241, R113, 0x2 ;  /* 0x00000071f1147211 */ /* 0x000fc600078010ff */
[----:B------:R-:W4:Y:S01]  /*e950*/  LDL.LU R235, [R1+0x628] ;  /* 0x0006280001eb7983 */ /* 0x000f220000300800 */
[----:B------:R-:W-:-:S03]  /*e960*/  LEA R22, P1, R238, R113, 0x2 ;  /* 0x00000071ee167211 */ /* 0x000fc600078210ff */
[----:B------:R-:W-:Y:S01]  /*e970*/  STL [R1+0x1860], R2 ;  /* 0x0018600201007387 */ /* 0x000fe20000100800 */
[----:B------:R-:W-:-:S03]  /*e980*/  SHF.R.S32.HI R19, RZ, 0x1f, R241 ;  /* 0x0000001fff137819 */ /* 0x000fc600000114f1 */
[----:B------:R1:W-:Y:S01]  /*e990*/  STL [R1+0x1864], R0 ;  /* 0x0018640001007387 */ /* 0x0003e20000100800 */
[----:B------:R-:W-:-:S03]  /*e9a0*/  SHF.R.S32.HI R21, RZ, 0x1f, R238 ;  /* 0x0000001fff157819 */ /* 0x000fc600000114ee */
[----:B------:R-:W4:Y:S01]  /*e9b0*/  LDL.LU R240, [R1+0x62c] ;  /* 0x00062c0001f07983 */ /* 0x000f220000300800 */
[----:B------:R-:W-:-:S03]  /*e9c0*/  SHF.R.S32.HI R23, RZ, 0x1f, R234 ;  /* 0x0000001fff177819 */ /* 0x000fc600000114ea */
[----:B------:R-:W4:Y:S01]  /*e9d0*/  LDL.LU R231, [R1+0x630] ;  /* 0x0006300001e77983 */ /* 0x000f220000300800 */
[----:B------:R-:W-:-:S03]  /*e9e0*/  LEA R152, P2, R234, R113, 0x2 ;  /* 0x00000071ea987211 */ /* 0x000fc600078410ff */
[----:B------:R-:W4:Y:S01]  /*e9f0*/  LDL.LU R249, [R1+0x634] ;  /* 0x0006340001f97983 */ /* 0x000f220000300800 */
[----:B------:R-:W-:-:S03]  /*ea00*/  SHF.R.S32.HI R153, RZ, 0x1f, R252 ;  /* 0x0000001fff997819 */ /* 0x000fc600000114fc */
[----:B------:R-:W4:Y:S01]  /*ea10*/  LDL.LU R245, [R1+0x638] ;  /* 0x0006380001f57983 */ /* 0x000f220000300800 */
[----:B------:R-:W-:Y:S02]  /*ea20*/  LEA R154, P3, R252, R113, 0x2 ;  /* 0x00000071fc9a7211 */ /* 0x000fe400078610ff */
[-C--:B------:R-:W-:Y:S01]  /*ea30*/  LEA.HI.X R19, R241, R114.reuse, R19, 0x2, P0 ;  /* 0x00000072f1137211 */ /* 0x080fe200000f1413 */
[----:B------:R-:W-:Y:S01]  /*ea40*/  STL [R1+0x1880], R17 ;  /* 0x0018801101007387 */ /* 0x000fe20000100800 */
[-C--:B------:R-:W-:Y:S02]  /*ea50*/  LEA.HI.X R21, R238, R114.reuse, R21, 0x2, P1 ;  /* 0x00000072ee157211 */ /* 0x080fe400008f1415 */
[-C--:B------:R-:W-:Y:S01]  /*ea60*/  LEA.HI.X R23, R234, R114.reuse, R23, 0x2, P2 ;  /* 0x00000072ea177211 */ /* 0x080fe200010f1417 */
[----:B------:R-:W-:Y:S01]  /*ea70*/  STL [R1+0x1888], R20 ;  /* 0x0018881401007387 */ /* 0x000fe20000100800 */
[----:B------:R-:W-:-:S03]  /*ea80*/  LEA.HI.X R153, R252, R114, R153, 0x2, P3 ;  /* 0x00000072fc997211 */ /* 0x000fc600018f1499 */
[----:B------:R1:W-:Y:S04]  /*ea90*/  STL [R1+0x188c], R22 ;  /* 0x00188c1601007387 */ /* 0x0003e80000100800 */
[----:B------:R-:W4:Y:S04]  /*eaa0*/  LDL.LU R241, [R1+0x644] ;  /* 0x0006440001f17983 */ /* 0x000f280000300800 */
[----:B------:R-:W4:Y:S04]  /*eab0*/  LDL.LU R238, [R1+0x648] ;  /* 0x0006480001ee7983 */ /* 0x000f280000300800 */
[----:B------:R-:W4:Y:S04]  /*eac0*/  LDL.LU R234, [R1+0x64c] ;  /* 0x00064c0001ea7983 */ /* 0x000f280000300800 */
[----:B------:R-:W4:Y:S01]  /*ead0*/  LDL.LU R252, [R1+0x650] ;  /* 0x0006500001fc7983 */ /* 0x000f220000300800 */
[----:B--2---:R-:W-:-:S02]  /*eae0*/  SHF.R.S32.HI R155, RZ, 0x1f, R239 ;  /* 0x0000001fff9b7819 */ /* 0x004fc400000114ef */
[-C--:B------:R-:W-:Y:S02]  /*eaf0*/  LEA R156, P0, R239, R113.reuse, 0x2 ;  /* 0x00000071ef9c7211 */ /* 0x080fe400078010ff */
[----:B---3--:R-:W-:Y:S02]  /*eb00*/  SHF.R.S32.HI R157, RZ, 0x1f, R236 ;  /* 0x0000001fff9d7819 */ /* 0x008fe400000114ec */
[-C--:B------:R-:W-:Y:S02]  /*eb10*/  LEA R158, P1, R236, R113.reuse, 0x2 ;  /* 0x00000071ec9e7211 */ /* 0x080fe400078210ff */
[----:B----4-:R-:W-:Y:S02]  /*eb20*/  SHF.R.S32.HI R159, RZ, 0x1f, R237 ;  /* 0x0000001fff9f7819 */ /* 0x010fe400000114ed */
[----:B------:R-:W-:Y:S02]  /*eb30*/  LEA R160, P2, R237, R113, 0x2 ;  /* 0x00000071eda07211 */ /* 0x000fe400078410ff */
[----:B------:R-:W-:-:S02]  /*eb40*/  SHF.R.S32.HI R161, RZ, 0x1f, R235 ;  /* 0x0000001fffa17819 */ /* 0x000fc400000114eb */
[----:B------:R-:W-:Y:S02]  /*eb50*/  LEA R162, P3, R235, R113, 0x2 ;  /* 0x00000071eba27211 */ /* 0x000fe400078610ff */
[-C--:B------:R-:W-:Y:S02]  /*eb60*/  LEA.HI.X R155, R239, R114.reuse, R155, 0x2, P0 ;  /* 0x00000072ef9b7211 */ /* 0x080fe400000f149b */
[-C--:B------:R-:W-:Y:S01]  /*eb70*/  LEA.HI.X R157, R236, R114.reuse, R157, 0x2, P1 ;  /* 0x00000072ec9d7211 */ /* 0x080fe200008f149d */
[----:B------:R-:W2:Y:S01]  /*eb80*/  LDL.LU R239, [R1+0x654] ;  /* 0x0006540001ef7983 */ /* 0x000ea20000300800 */
[-C--:B------:R-:W-:Y:S02]  /*eb90*/  LEA.HI.X R159, R237, R114.reuse, R159, 0x2, P2 ;  /* 0x00000072ed9f7211 */ /* 0x080fe400010f149f */
[----:B------:R-:W-:Y:S01]  /*eba0*/  LEA.HI.X R161, R235, R114, R161, 0x2, P3 ;  /* 0x00000072eba17211 */ /* 0x000fe200018f14a1 */
[----:B------:R-:W3:Y:S01]  /*ebb0*/  LDL.LU R236, [R1+0x658] ;  /* 0x0006580001ec7983 */ /* 0x000ee20000300800 */
[----:B------:R-:W-:-:S02]  /*ebc0*/  SHF.R.S32.HI R163, RZ, 0x1f, R240 ;  /* 0x0000001fffa37819 */ /* 0x000fc400000114f0 */
[-C--:B------:R-:W-:Y:S01]  /*ebd0*/  LEA R164, P0, R240, R113.reuse, 0x2 ;  /* 0x00000071f0a47211 */ /* 0x080fe200078010ff */
[----:B------:R-:W4:Y:S01]  /*ebe0*/  LDL.LU R237, [R1+0x65c] ;  /* 0x00065c0001ed7983 */ /* 0x000f220000300800 */
[----:B------:R-:W-:Y:S02]  /*ebf0*/  SHF.R.S32.HI R165, RZ, 0x1f, R231 ;  /* 0x0000001fffa57819 */ /* 0x000fe400000114e7 */
[-C--:B------:R-:W-:Y:S01]  /*ec00*/  LEA R166, P1, R231, R113.reuse, 0x2 ;  /* 0x00000071e7a67211 */ /* 0x080fe200078210ff */
[----:B------:R-:W4:Y:S01]  /*ec10*/  LDL.LU R235, [R1+0x660] ;  /* 0x0006600001eb7983 */ /* 0x000f220000300800 */
[----:B------:R-:W-:Y:S02]  /*ec20*/  SHF.R.S32.HI R167, RZ, 0x1f, R249 ;  /* 0x0000001fffa77819 */ /* 0x000fe400000114f9 */
[----:B------:R-:W-:Y:S02]  /*ec30*/  LEA R168, P2, R249, R113, 0x2 ;  /* 0x00000071f9a87211 */ /* 0x000fe400078410ff */
[----:B------:R-:W-:-:S02]  /*ec40*/  SHF.R.S32.HI R169, RZ, 0x1f, R245 ;  /* 0x0000001fffa97819 */ /* 0x000fc400000114f5 */
[----:B------:R-:W-:Y:S02]  /*ec50*/  LEA R170, P3, R245, R113, 0x2 ;  /* 0x00000071f5aa7211 */ /* 0x000fe400078610ff */
[-C--:B------:R-:W-:Y:S02]  /*ec60*/  LEA.HI.X R163, R240, R114.reuse, R163, 0x2, P0 ;  /* 0x00000072f0a37211 */ /* 0x080fe400000f14a3 */
[-C--:B------:R-:W-:Y:S01]  /*ec70*/  LEA.HI.X R165, R231, R114.reuse, R165, 0x2, P1 ;  /* 0x00000072e7a57211 */ /* 0x080fe200008f14a5 */
[----:B------:R-:W4:Y:S01]  /*ec80*/  LDL.LU R240, [R1+0x664] ;  /* 0x0006640001f07983 */ /* 0x000f220000300800 */
[-C--:B------:R-:W-:Y:S02]  /*ec90*/  LEA.HI.X R167, R249, R114.reuse, R167, 0x2, P2 ;  /* 0x00000072f9a77211 */ /* 0x080fe400010f14a7 */
[----:B------:R-:W-:Y:S01]  /*eca0*/  LEA.HI.X R169, R245, R114, R169, 0x2, P3 ;  /* 0x00000072f5a97211 */ /* 0x000fe200018f14a9 */
[----:B------:R-:W4:Y:S04]  /*ecb0*/  LDL.LU R231, [R1+0x668] ;  /* 0x0006680001e77983 */ /* 0x000f280000300800 */
[----:B------:R-:W4:Y:S01]  /*ecc0*/  LDL.LU R249, [R1+0x66c] ;  /* 0x00066c0001f97983 */ /* 0x000f220000300800 */
[----:B------:R-:W-:-:S02]  /*ecd0*/  SHF.R.S32.HI R171, RZ, 0x1f, R241 ;  /* 0x0000001fffab7819 */ /* 0x000fc400000114f1 */
[-C--:B------:R-:W-:Y:S01]  /*ece0*/  LEA R172, P0, R241, R113.reuse, 0x2 ;  /* 0x00000071f1ac7211 */ /* 0x080fe200078010ff */
[----:B------:R-:W4:Y:S01]  /*ecf0*/  LDL.LU R245, [R1+0x670] ;  /* 0x0006700001f57983 */ /* 0x000f220000300800 */
[----:B------:R-:W-:Y:S02]  /*ed00*/  SHF.R.S32.HI R173, RZ, 0x1f, R238 ;  /* 0x0000001fffad7819 */ /* 0x000fe400000114ee */
[-C--:B------:R-:W-:Y:S02]  /*ed10*/  LEA R174, P1, R238, R113.reuse, 0x2 ;  /* 0x00000071eeae7211 */ /* 0x080fe400078210ff */
        /* <DEDUP_REMOVED lines=73> */
[----:B------:R-:W3:Y:S04]  /*f1b0*/  LDL.LU R236, [R1+0x6b8] ;  /* 0x0006b80001ec7983 */ /* 0x000ee80000300800 */
[----:B------:R-:W4:Y:S04]  /*f1c0*/  LDL.LU R237, [R1+0x6bc] ;  /* 0x0006bc0001ed7983 */ /* 0x000f280000300800 */
[----:B------:R-:W4:Y:S01]  /*f1d0*/  LDL.LU R235, [R1+0x6c0] ;  /* 0x0006c00001eb7983 */ /* 0x000f220000300800 */
[----:B------:R-:W-:-:S02]  /*f1e0*/  SHF.R.S32.HI R215, RZ, 0x1f, R249 ;  /* 0x0000001fffd77819 */ /* 0x000fc400000114f9 */
[-C--:B------:R-:W-:Y:S01]  /*f1f0*/  LEA R216, P2, R249, R113.reuse, 0x2 ;  /* 0x00000071f9d87211 */ /* 0x080fe200078410ff */
[----:B------:R-:W4:Y:S01]  /*f200*/  LDL.LU R244, [R1+0x6c4] ;  /* 0x0006c40001f47983 */ /* 0x000f220000300800 */
[----:B------:R-:W-:Y:S02]  /*f210*/  SHF.R.S32.HI R217, RZ, 0x1f, R245 ;  /* 0x0000001fffd97819 */ /* 0x000fe400000114f5 */
[----:B------:R-:W-:Y:S01]  /*f220*/  LEA R218, P3, R245, R113, 0x2 ;  /* 0x00000071f5da7211 */ /* 0x000fe200078610ff */
[----:B------:R-:W4:Y:S01]  /*f230*/  LDL.LU R243, [R1+0x6c8] ;  /* 0x0006c80001f37983 */ /* 0x000f220000300800 */
[-C--:B------:R-:W-:Y:S02]  /*f240*/  LEA.HI.X R215, R249, R114.reuse, R215, 0x2, P2 ;  /* 0x00000072f9d77211 */ /* 0x080fe400010f14d7 */
[----:B------:R-:W-:Y:S01]  /*f250*/  LEA.HI.X R217, R245, R114, R217, 0x2, P3 ;  /* 0x00000072f5d97211 */ /* 0x000fe200018f14d9 */
[----:B------:R-:W4:Y:S04]  /*f260*/  LDL.LU R249, [R1+0x6cc] ;  /* 0x0006cc0001f97983 */ /* 0x000f280000300800 */
[----:B------:R-:W4:Y:S04]  /*f270*/  LDL.LU R245, [R1+0x6d0] ;  /* 0x0006d00001f57983 */ /* 0x000f280000300800 */
[----:B------:R-:W4:Y:S04]  /*f280*/  LDL.LU R13, [R1+0x6d4] ;  /* 0x0006d400010d7983 */ /* 0x000f280000300800 */
[----:B------:R-:W4:Y:S04]  /*f290*/  LDL.LU R11, [R1+0x6d8] ;  /* 0x0006d800010b7983 */ /* 0x000f280000300800 */
[----:B------:R-:W4:Y:S01]  /*f2a0*/  LDL.LU R251, [R1+0x6dc] ;  /* 0x0006dc0001fb7983 */ /* 0x000f220000300800 */
[----:B------:R-:W-:-:S02]  /*f2b0*/  SHF.R.S32.HI R225, RZ, 0x1f, R252 ;  /* 0x0000001fffe17819 */ /* 0x000fc400000114fc */
[----:B------:R-:W-:-:S04]  /*f2c0*/  LEA R226, P3, R252, R113, 0x2 ;  /* 0x00000071fce27211 */ /* 0x000fc800078610ff */
[----:B------:R-:W-:Y:S02]  /*f2d0*/  LEA.HI.X R225, R252, R114, R225, 0x2, P3 ;  /* 0x00000072fce17211 */ /* 0x000fe400018f14e1 */
[----:B------:R-:W4:Y:S04]  /*f2e0*/  LDL.LU R252, [R1+0x6e0] ;  /* 0x0006e00001fc7983 */ /* 0x000f280000300800 */
[----:B------:R-:W4:Y:S04]  /*f2f0*/  LDL.LU R148, [R1+0x6e4] ;  /* 0x0006e40001947983 */ /* 0x000f280000300800 */
[----:B------:R-:W4:Y:S04]  /*f300*/  LDL.LU R149, [R1+0x6e8] ;  /* 0x0006e80001957983 */ /* 0x000f280000300800 */
[----:B------:R-:W4:Y:S04]  /*f310*/  LDL.LU R12, [R1+0x6ec] ;  /* 0x0006ec00010c7983 */ /* 0x000f280000300800 */
[----:B------:R-:W4:Y:S04]  /*f320*/  LDL.LU R16, [R1+0x6f0] ;  /* 0x0006f00001107983 */ /* 0x000f280000300800 */
[----:B------:R-:W4:Y:S04]  /*f330*/  LDL.LU R150, [R1+0x6f4] ;  /* 0x0006f40001967983 */ /* 0x000f280000300800 */
[----:B------:R-:W4:Y:S01]  /*f340*/  LDL.LU R151, [R1+0x6f8] ;  /* 0x0006f80001977983 */ /* 0x000f220000300800 */
[----:B------:R-:W-:-:S02]  /*f350*/  SHF.R.S32.HI R211, RZ, 0x1f, R240 ;  /* 0x0000001fffd37819 */ /* 0x000fc400000114f0 */
[----:B------:R-:W-:Y:S01]  /*f360*/  SHF.R.S32.HI R213, RZ, 0x1f, R231 ;  /* 0x0000001fffd57819 */ /* 0x000fe200000114e7 */
[----:B------:R-:W4:Y:S01]  /*f370*/  LDL.LU R8, [R1+0x6fc] ;  /* 0x0006fc0001087983 */ /* 0x000f220000300800 */
[CC--:B------:R-:W-:Y:S02]  /*f380*/  LEA R212, P0, R240.reuse, R113.reuse, 0x2 ;  /* 0x00000071f0d47211 */ /* 0x0c0fe400078010ff */
[C---:B------:R-:W-:Y:S01]  /*f390*/  LEA R214, P1, R231.reuse, R113, 0x2 ;  /* 0x00000071e7d67211 */ /* 0x040fe200078210ff */
[----:B------:R-:W4:Y:S01]  /*f3a0*/  LDL.LU R10, [R1+0x700] ;  /* 0x00070000010a7983 */ /* 0x000f220000300800 */
[-C--:B------:R-:W-:Y:S02]  /*f3b0*/  LEA.HI.X R211, R240, R114.reuse, R211, 0x2, P0 ;  /* 0x00000072f0d37211 */ /* 0x080fe400000f14d3 */
[----:B------:R-:W-:Y:S01]  /*f3c0*/  LEA.HI.X R213, R231, R114, R213, 0x2, P1 ;  /* 0x00000072e7d57211 */ /* 0x000fe200008f14d5 */
[----:B------:R-:W4:Y:S01]  /*f3d0*/  LDL.LU R147, [R1+0x704] ;  /* 0x0007040001937983 */ /* 0x000f220000300800 */
[----:B------:R-:W-:-:S02]  /*f3e0*/  SHF.R.S32.HI R219, RZ, 0x1f, R241 ;  /* 0x0000001fffdb7819 */ /* 0x000fc400000114f1 */
[----:B------:R-:W-:Y:S01]  /*f3f0*/  SHF.R.S32.HI R221, RZ, 0x1f, R238 ;  /* 0x0000001fffdd7819 */ /* 0x000fe200000114ee */
[----:B------:R-:W4:Y:S01]  /*f400*/  LDL.LU R9, [R1+0x708] ;  /* 0x0007080001097983 */ /* 0x000f220000300800 */
[----:B------:R-:W-:Y:S02]  /*f410*/  SHF.R.S32.HI R223, RZ, 0x1f, R234 ;  /* 0x0000001fffdf7819 */ /* 0x000fe400000114ea */
[CC--:B------:R-:W-:Y:S02]  /*f420*/  LEA R220, P0, R241.reuse, R113.reuse, 0x2 ;  /* 0x00000071f1dc7211 */ /* 0x0c0fe400078010ff */
[-C--:B------:R-:W-:Y:S02]  /*f430*/  LEA R222, P1, R238, R113.reuse, 0x2 ;  /* 0x00000071eede7211 */ /* 0x080fe400078210ff */
[----:B------:R-:W-:Y:S02]  /*f440*/  LEA R224, P2, R234, R113, 0x2 ;  /* 0x00000071eae07211 */ /* 0x000fe400078410ff */
[----:B------:R-:W-:-:S02]  /*f450*/  LEA.HI.X R219, R241, R114, R219, 0x2, P0 ;  /* 0x00000072f1db7211 */ /* 0x000fc400000f14db */
[-C--:B------:R-:W-:Y:S02]  /*f460*/  LEA.HI.X R221, R238, R114.reuse, R221, 0x2, P1 ;  /* 0x00000072eedd7211 */ /* 0x080fe400008f14dd */
[----:B------:R-:W-:Y:S02]  /*f470*/  LEA.HI.X R223, R234, R114, R223, 0x2, P2 ;  /* 0x00000072eadf7211 */ /* 0x000fe400010f14df */
[----:B--2---:R-:W-:Y:S02]  /*f480*/  SHF.R.S32.HI R227, RZ, 0x1f, R239 ;  /* 0x0000001fffe37819 */ /* 0x004fe400000114ef */
[-C--:B------:R-:W-:Y:S02]  /*f490*/  LEA R228, P0, R239, R113.reuse, 0x2 ;  /* 0x00000071efe47211 */ /* 0x080fe400078010ff */
[----:B---3--:R-:W-:Y:S02]  /*f4a0*/  SHF.R.S32.HI R229, RZ, 0x1f, R236 ;  /* 0x0000001fffe57819 */ /* 0x008fe400000114ec */
[----:B------:R-:W-:-:S02]  /*f4b0*/  LEA R230, P1, R236, R113, 0x2 ;  /* 0x00000071ece67211 */ /* 0x000fc400078210ff */
[----:B----4-:R-:W-:Y:S02]  /*f4c0*/  SHF.R.S32.HI R231, RZ, 0x1f, R237 ;  /* 0x0000001fffe77819 */ /* 0x010fe400000114ed */
[-C--:B------:R-:W-:Y:S02]  /*f4d0*/  LEA R232, P2, R237, R113.reuse, 0x2 ;  /* 0x00000071ede87211 */ /* 0x080fe400078410ff */
[----:B------:R-:W-:Y:S02]  /*f4e0*/  SHF.R.S32.HI R233, RZ, 0x1f, R235 ;  /* 0x0000001fffe97819 */ /* 0x000fe400000114eb */
[----:B------:R-:W-:Y:S02]  /*f4f0*/  LEA R234, P3, R235, R113, 0x2 ;  /* 0x00000071ebea7211 */ /* 0x000fe400078610ff */
[-C--:B------:R-:W-:Y:S02]  /*f500*/  LEA.HI.X R227, R239, R114.reuse, R227, 0x2, P0 ;  /* 0x00000072efe37211 */ /* 0x080fe400000f14e3 */
[----:B------:R-:W-:-:S02]  /*f510*/  LEA.HI.X R229, R236, R114, R229, 0x2, P1 ;  /* 0x00000072ece57211 */ /* 0x000fc400008f14e5 */
[-C--:B------:R-:W-:Y:S02]  /*f520*/  LEA.HI.X R231, R237, R114.reuse, R231, 0x2, P2 ;  /* 0x00000072ede77211 */ /* 0x080fe400010f14e7 */
[----:B------:R-:W-:Y:S02]  /*f530*/  LEA.HI.X R233, R235, R114, R233, 0x2, P3 ;  /* 0x00000072ebe97211 */ /* 0x000fe400018f14e9 */
[----:B------:R-:W-:Y:S02]  /*f540*/  SHF.R.S32.HI R235, RZ, 0x1f, R244 ;  /* 0x0000001fffeb7819 */ /* 0x000fe400000114f4 */
[----:B------:R-:W-:Y:S02]  /*f550*/  SHF.R.S32.HI R237, RZ, 0x1f, R243 ;  /* 0x0000001fffed7819 */ /* 0x000fe400000114f3 */
[-C--:B------:R-:W-:Y:S02]  /*f560*/  LEA R236, P0, R244, R113.reuse, 0x2 ;  /* 0x00000071f4ec7211 */ /* 0x080fe400078010ff */
[----:B------:R-:W-:-:S02]  /*f570*/  LEA R238, P1, R243, R113, 0x2 ;  /* 0x00000071f3ee7211 */ /* 0x000fc400078210ff */
[----:B------:R-:W-:Y:S02]  /*f580*/  SHF.R.S32.HI R239, RZ, 0x1f, R249 ;  /* 0x0000001fffef7819 */ /* 0x000fe400000114f9 */
[----:B------:R-:W-:Y:S02]  /*f590*/  SHF.R.S32.HI R241, RZ, 0x1f, R245 ;  /* 0x0000001ffff17819 */ /* 0x000fe400000114f5 */
[-C--:B------:R-:W-:Y:S02]  /*f5a0*/  LEA R240, P2, R249, R113.reuse, 0x2 ;  /* 0x00000071f9f07211 */ /* 0x080fe400078410ff */
[----:B------:R-:W-:Y:S02]  /*f5b0*/  LEA R242, P3, R245, R113, 0x2 ;  /* 0x00000071f5f27211 */ /* 0x000fe400078610ff */
[-C--:B------:R-:W-:Y:S02]  /*f5c0*/  LEA.HI.X R235, R244, R114.reuse, R235, 0x2, P0 ;  /* 0x00000072f4eb7211 */ /* 0x080fe400000f14eb */
[----:B------:R-:W-:-:S02]  /*f5d0*/  LEA.HI.X R237, R243, R114, R237, 0x2, P1 ;  /* 0x00000072f3ed7211 */ /* 0x000fc400008f14ed */
[-C--:B------:R-:W-:Y:S02]  /*f5e0*/  LEA.HI.X R239, R249, R114.reuse, R239, 0x2, P2 ;  /* 0x00000072f9ef7211 */ /* 0x080fe400010f14ef */
[----:B------:R-:W-:Y:S02]  /*f5f0*/  LEA.HI.X R241, R245, R114, R241, 0x2, P3 ;  /* 0x00000072f5f17211 */ /* 0x000fe400018f14f1 */
[----:B------:R-:W-:Y:S02]  /*f600*/  SHF.R.S32.HI R243, RZ, 0x1f, R13 ;  /* 0x0000001ffff37819 */ /* 0x000fe4000001140d */
[----:B------:R-:W-:Y:S02]  /*f610*/  LEA R244, P0, R13, R113, 0x2 ;  /* 0x000000710df47211 */ /* 0x000fe400078010ff */
[----:B------:R-:W-:Y:S02]  /*f620*/  SHF.R.S32.HI R245, RZ, 0x1f, R11 ;  /* 0x0000001ffff57819 */ /* 0x000fe4000001140b */
[----:B------:R-:W-:-:S02]  /*f630*/  SHF.R.S32.HI R247, RZ, 0x1f, R251 ;  /* 0x0000001ffff77819 */ /* 0x000fc400000114fb */
[----:B------:R-:W-:Y:S02]  /*f640*/  SHF.R.S32.HI R249, RZ, 0x1f, R252 ;  /* 0x0000001ffff97819 */ /* 0x000fe400000114fc */
[-C--:B------:R-:W-:Y:S02]  /*f650*/  LEA R246, P1, R11, R113.reuse, 0x2 ;  /* 0x000000710bf67211 */ /* 0x080fe400078210ff */
[-C--:B------:R-:W-:Y:S02]  /*f660*/  LEA R248, P2, R251, R113.reuse, 0x2 ;  /* 0x00000071fbf87211 */ /* 0x080fe400078410ff */
[----:B------:R-:W-:Y:S02]  /*f670*/  LEA R250, P3, R252, R113, 0x2 ;  /* 0x00000071fcfa7211 */ /* 0x000fe400078610ff */
[-C--:B------:R-:W-:Y:S02]  /*f680*/  LEA.HI.X R243, R13, R114.reuse, R243, 0x2, P0 ;  /* 0x000000720df37211 */ /* 0x080fe400000f14f3 */
[-C--:B------:R-:W-:Y:S01]  /*f690*/  LEA.HI.X R245, R11, R114.reuse, R245, 0x2, P1 ;  /* 0x000000720bf57211 */ /* 0x080fe200008f14f5 */
[----:B------:R-:W2:Y:S01]  /*f6a0*/  LDL.LU R13, [R1+0x70c] ;  /* 0x00070c00010d7983 */ /* 0x000ea20000300800 */
[----:B------:R-:W-:-:S02]  /*f6b0*/  LEA.HI.X R247, R251, R114, R247, 0x2, P2 ;  /* 0x00000072fbf77211 */ /* 0x000fc400010f14f7 */
[----:B------:R-:W-:Y:S01]  /*f6c0*/  LEA.HI.X R249, R252, R114, R249, 0x2, P3 ;  /* 0x00000072fcf97211 */ /* 0x000fe200018f14f9 */
[----:B------:R-:W3:Y:S01]  /*f6d0*/  LDL.LU R11, [R1+0x710] ;  /* 0x00071000010b7983 */ /* 0x000ee20000300800 */
[----:B------:R-:W-:Y:S02]  /*f6e0*/  SHF.R.S32.HI R251, RZ, 0x1f, R148 ;  /* 0x0000001ffffb7819 */ /* 0x000fe40000011494 */
[-C--:B------:R-:W-:Y:S02]  /*f6f0*/  LEA R252, P0, R148, R113.reuse, 0x2 ;  /* 0x0000007194fc7211 */ /* 0x080fe400078010ff */
[----:B------:R-:W-:Y:S02]  /*f700*/  SHF.R.S32.HI R105, RZ, 0x1f, R149 ;  /* 0x0000001fff697819 */ /* 0x000fe40000011495 */
[----:B------:R-:W-:Y:S02]  /*f710*/  LEA R112, P1, R149, R113, 0x2 ;  /* 0x0000007195707211 */ /* 0x000fe400078210ff */
[----:B------:R-:W-:-:S02]  /*f720*/  SHF.R.S32.HI R103, RZ, 0x1f, R12 ;  /* 0x0000001fff677819 */ /* 0x000fc4000001140c */
[-C--:B------:R-:W-:Y:S02]  /*f730*/  LEA R111, P2, R12, R113.reuse, 0x2 ;  /* 0x000000710c6f7211 */ /* 0x080fe400078410ff */
[----:B------:R-:W-:Y:S02]  /*f740*/  SHF.R.S32.HI R101, RZ, 0x1f, R16 ;  /* 0x0000001fff657819 */ /* 0x000fe40000011410 */
[----:B------:R-:W-:Y:S02]  /*f750*/  LEA R110, P3, R16, R113, 0x2 ;  /* 0x00000071106e7211 */ /* 0x000fe400078610ff */
[-C--:B------:R-:W-:Y:S02]  /*f760*/  LEA.HI.X R251, R148, R114.reuse, R251, 0x2, P0 ;  /* 0x0000007294fb7211 */ /* 0x080fe400000f14fb */
[----:B------:R-:W-:Y:S01]  /*f770*/  LEA.HI.X R105, R149, R114, R105, 0x2, P1 ;  /* 0x0000007295697211 */ /* 0x000fe200008f1469 */
[----:B------:R-:W4:Y:S01]  /*f780*/  LDL.LU R148, [R1+0x714] ;  /* 0x0007140001947983 */ /* 0x000f220000300800 */
[----:B------:R-:W-:-:S02]  /*f790*/  SHF.R.S32.HI R99, RZ, 0x1f, R150 ;  /* 0x0000001fff637819 */ /* 0x000fc40000011496 */
[-C--:B------:R-:W-:Y:S01]  /*f7a0*/  LEA R109, P0, R150, R113.reuse, 0x2 ;  /* 0x00000071966d7211 */ /* 0x080fe200078010ff */
[----:B------:R-:W4:Y:S01]  /*f7b0*/  LDL.LU R149, [R1+0x718] ;  /* 0x0007180001957983 */ /* 0x000f220000300800 */
[----:B------:R-:W-:Y:S02]  /*f7c0*/  SHF.R.S32.HI R97, RZ, 0x1f, R151 ;  /* 0x0000001fff617819 */ /* 0x000fe40000011497 */
[----:B------:R-:W-:Y:S02]  /*f7d0*/  LEA R108, P1, R151, R113, 0x2 ;  /* 0x00000071976c7211 */ /* 0x000fe400078210ff */
[-C--:B------:R-:W-:Y:S02]  /*f7e0*/  LEA.HI.X R103, R12, R114.reuse, R103, 0x2, P2 ;  /* 0x000000720c677211 */ /* 0x080fe400010f1467 */
[-C--:B------:R-:W-:Y:S01]  /*f7f0*/  LEA.HI.X R101, R16, R114.reuse, R101, 0x2, P3 ;  /* 0x0000007210657211 */ /* 0x080fe200018f1465 */
[----:B------:R-:W4:Y:S01]  /*f800*/  LDL.LU R12, [R1+0x71c] ;  /* 0x00071c00010c7983 */ /* 0x000f220000300800 */
[----:B------:R-:W-:-:S02]  /*f810*/  LEA.HI.X R99, R150, R114, R99, 0x2, P0 ;  /* 0x0000007296637211 */ /* 0x000fc400000f1463 */
[----:B------:R-:W-:Y:S01]  /*f820*/  LEA.HI.X R97, R151, R114, R97, 0x2, P1 ;  /* 0x0000007297617211 */ /* 0x000fe200008f1461 */
[----:B------:R-:W4:Y:S04]  /*f830*/  LDL.LU R16, [R1+0x720] ;  /* 0x0007200001107983 */ /* 0x000f280000300800 */
[----:B------:R-:W4:Y:S04]  /*f840*/  LDL.LU R150, [R1+0x724] ;  /* 0x0007240001967983 */ /* 0x000f280000300800 */
[----:B------:R-:W4:Y:S01]  /*f850*/  LDL.LU R151, [R1+0x728] ;  /* 0x0007280001977983 */ /* 0x000f220000300800 */
[----:B------:R-:W-:-:S02]  /*f860*/  SHF.R.S32.HI R95, RZ, 0x1f, R8 ;  /* 0x0000001fff5f7819 */ /* 0x000fc40000011408 */
[-C--:B------:R-:W-:Y:S02]  /*f870*/  LEA R107, P2, R8, R113.reuse, 0x2 ;  /* 0x00000071086b7211 */ /* 0x080fe400078410ff */
[----:B------:R-:W-:Y:S02]  /*f880*/  SHF.R.S32.HI R93, RZ, 0x1f, R10 ;  /* 0x0000001fff5d7819 */ /* 0x000fe4000001140a */
[-C--:B------:R-:W-:Y:S02]  /*f890*/  LEA R106, P3, R10, R113.reuse, 0x2 ;  /* 0x000000710a6a7211 */ /* 0x080fe400078610ff */
[----:B------:R-:W-:Y:S02]  /*f8a0*/  LEA.HI.X R95, R8, R114, R95, 0x2, P2 ;  /* 0x00000072085f7211 */ /* 0x000fe400010f145f */
[----:B------:R-:W-:Y:S01]  /*f8b0*/  SHF.R.S32.HI R91, RZ, 0x1f, R147 ;  /* 0x0000001fff5b7819 */ /* 0x000fe20000011493 */
[----:B------:R-:W4:Y:S01]  /*f8c0*/  LDL.LU R8, [R1+0x72c] ;  /* 0x00072c0001087983 */ /* 0x000f220000300800 */
[----:B------:R-:W-:-:S02]  /*f8d0*/  LEA R104, P0, R147, R113, 0x2 ;  /* 0x0000007193687211 */ /* 0x000fc400078010ff */
[-C--:B------:R-:W-:Y:S02]  /*f8e0*/  LEA.HI.X R93, R10, R114.reuse, R93, 0x2, P3 ;  /* 0x000000720a5d7211 */ /* 0x080fe400018f145d */
[----:B------:R-:W-:Y:S01]  /*f8f0*/  SHF.R.S32.HI R89, RZ, 0x1f, R9 ;  /* 0x0000001fff597819 */ /* 0x000fe20000011409 */
[----:B------:R-:W4:Y:S01]  /*f900*/  LDL.LU R10, [R1+0x730] ;  /* 0x00073000010a7983 */ /* 0x000f220000300800 */
[----:B------:R-:W-:Y:S02]  /*f910*/  LEA R102, P1, R9, R113, 0x2 ;  /* 0x0000007109667211 */ /* 0x000fe400078210ff */
[-C--:B------:R-:W-:Y:S02]  /*f920*/  LEA.HI.X R91, R147, R114.reuse, R91, 0x2, P0 ;  /* 0x00000072935b7211 */ /* 0x080fe400000f145b */
[----:B------:R-:W-:Y:S01]  /*f930*/  LEA.HI.X R89, R9, R114, R89, 0x2, P1 ;  /* 0x0000007209597211 */ /* 0x000fe200008f1459 */
[----:B------:R-:W4:Y:S04]  /*f940*/  LDL.LU R147, [R1+0x734] ;  /* 0x0007340001937983 */ /* 0x000f280000300800 */
[----:B------:R-:W4:Y:S01]  /*f950*/  LDL.LU R9, [R1+0x738] ;  /* 0x0007380001097983 */ /* 0x000f220000300800 */
[----:B--2---:R-:W-:-:S02]  /*f960*/  SHF.R.S32.HI R87, RZ, 0x1f, R13 ;  /* 0x0000001fff577819 */ /* 0x004fc4000001140d */
[-C--:B------:R-:W-:Y:S02]  /*f970*/  LEA R100, P2, R13, R113.reuse, 0x2 ;  /* 0x000000710d647211 */ /* 0x080fe400078410ff */
[----:B---3--:R-:W-:Y:S02]  /*f980*/  SHF.R.S32.HI R85, RZ, 0x1f, R11 ;  /* 0x0000001fff557819 */ /* 0x008fe4000001140b */
[----:B------:R-:W-:Y:S02]  /*f990*/  LEA R98, P3, R11, R113, 0x2 ;  /* 0x000000710b627211 */ /* 0x000fe400078610ff */
[-C--:B------:R-:W-:Y:S02]  /*f9a0*/  LEA.HI.X R87, R13, R114.reuse, R87, 0x2, P2 ;  /* 0x000000720d577211 */ /* 0x080fe400010f1457 */
[----:B------:R-:W-:Y:S01]  /*f9b0*/  LEA.HI.X R85, R11, R114, R85, 0x2, P3 ;  /* 0x000000720b557211 */ /* 0x000fe200018f1455 */
[----:B------:R-:W2:Y:S04]  /*f9c0*/  LDL.LU R13, [R1+0x73c] ;  /* 0x00073c00010d7983 */ /* 0x000ea80000300800 */
[----:B------:R-:W3:Y:S01]  /*f9d0*/  LDL.LU R11, [R1+0x740] ;  /* 0x00074000010b7983 */ /* 0x000ee20000300800 */
[----:B----4-:R-:W-:-:S02]  /*f9e0*/  SHF.R.S32.HI R83, RZ, 0x1f, R148 ;  /* 0x0000001fff537819 */ /* 0x010fc40000011494 */
[CC--:B------:R-:W-:Y:S02]  /*f9f0*/  LEA R96, P0, R148.reuse, R113.reuse, 0x2 ;  /* 0x0000007194607211 */ /* 0x0c0fe400078010ff */
[----:B------:R-:W-:Y:S02]  /*fa00*/  SHF.R.S32.HI R81, RZ, 0x1f, R149 ;  /* 0x0000001fff517819 */ /* 0x000fe40000011495 */
[C---:B------:R-:W-:Y:S02]  /*fa10*/  LEA R94, P1, R149.reuse, R113, 0x2 ;  /* 0x00000071955e7211 */ /* 0x040fe400078210ff */
[-C--:B------:R-:W-:Y:S02]  /*fa20*/  LEA.HI.X R83, R148, R114.reuse, R83, 0x2, P0 ;  /* 0x0000007294537211 */ /* 0x080fe400000f1453 */
[----:B------:R-:W-:Y:S01]  /*fa30*/  LEA.HI.X R81, R149, R114, R81, 0x2, P1 ;  /* 0x0000007295517211 */ /* 0x000fe200008f1451 */
        /* <DEDUP_REMOVED lines=9> */
[C---:B------:R-:W-:Y:S02]  /*fad0*/  LEA R86, P1, R151.reuse, R113, 0x2 ;  /* 0x0000007197567211 */ /* 0x040fe400078210ff */
        /* <DEDUP_REMOVED lines=38> */
[----:B------:R-:W4:Y:S04]  /*fd40*/  LDL.LU R148, [R1+0x774] ;  /* 0x0007740001947983 */ /* 0x000f280000300800 */
[----:B------:R-:W4:Y:S01]  /*fd50*/  LDL.LU R149, [R1+0x778] ;  /* 0x0007780001957983 */ /* 0x000f220000300800 */
[----:B------:R-:W-:-:S02]  /*fd60*/  SHF.R.S32.HI R55, RZ, 0x1f, R12 ;  /* 0x0000001fff377819 */ /* 0x000fc4000001140c */
[-C--:B------:R-:W-:Y:S02]  /*fd70*/  LEA R68, P2, R12, R113.reuse, 0x2 ;  /* 0x000000710c447211 */ /* 0x080fe400078410ff */
        /* <DEDUP_REMOVED lines=37> */
[----:B------:R-:W3:Y:S04]  /*ffd0*/  LDL.LU R11, [R1+0x7a0] ;  /* 0x0007a000010b7983 */ /* 0x000ee80000300800 */
[----:B------:R-:W3:Y:S04]  /*ffe0*/  LDL.LU R143, [R1+0x7a4] ;  /* 0x0007a400018f7983 */ /* 0x000ee80000300800 */
[----:B------:R-:W3:Y:S01]  /*fff0*/  LDL.LU R145, [R1+0x7a8] ;  /* 0x0007a80001917983 */ /* 0x000ee20000300800 */
[----:B----4-:R-:W-:-:S02]  /*10000*/  SHF.R.S32.HI R35, RZ, 0x1f, R148 ;  /* 0x0000001fff237819 */ /* 0x010fc40000011494 */
[CC--:B------:R-:W-:Y:S01]  /*10010*/  LEA R48, P0, R148.reuse, R113.reuse, 0x2 ;  /* 0x0000007194307211 */ /* 0x0c0fe200078010ff */
[----:B------:R-:W4:Y:S01]  /*10020*/  LDL.LU R146, [R1+0x7ac] ;  /* 0x0007ac0001927983 */ /* 0x000f220000300800 */
[----:B------:R-:W-:Y:S02]  /*10030*/  SHF.R.S32.HI R33, RZ, 0x1f, R149 ;  /* 0x0000001fff217819 */ /* 0x000fe40000011495 */
[C---:B------:R-:W-:Y:S02]  /*10040*/  LEA R46, P1, R149.reuse, R113, 0x2 ;  /* 0x00000071952e7211 */ /* 0x040fe400078210ff */
[-C--:B------:R-:W-:Y:S02]  /*10050*/  LEA.HI.X R35, R148, R114.reuse, R35, 0x2, P0 ;  /* 0x0000007294237211 */ /* 0x080fe400000f1423 */
[----:B------:R-:W-:Y:S02]  /*10060*/  LEA.HI.X R33, R149, R114, R33, 0x2, P1 ;  /* 0x0000007295217211 */ /* 0x000fe400008f1421 */
[----:B------:R-:W4:Y:S04]  /*10070*/  LDL.LU R149, [R1+0x7b0] ;  /* 0x0007b00001957983 */ /* 0x000f280000300800 */
[----:B------:R-:W4:Y:S04]  /*10080*/  LDL.LU R140, [R1+0x7b8] ;  /* 0x0007b800018c7983 */ /* 0x000f280000300800 */
[----:B------:R-:W4:Y:S01]  /*10090*/  LDL.LU R148, [R1+0x7bc] ;  /* 0x0007bc0001947983 */ /* 0x000f220000300800 */
[----:B------:R-:W-:-:S02]  /*100a0*/  SHF.R.S32.HI R27, RZ, 0x1f, R150 ;  /* 0x0000001fff1b7819 */ /* 0x000fc40000011496 */
        /* <DEDUP_REMOVED lines=8> */
[----:B------:R-:W-:Y:S01]  /*10130*/  SHF.R.S32.HI R29, RZ, 0x1f, R16 ;  /* 0x0000001fff1d7819 */ /* 0x000fe20000011410 */
[----:B------:R-:W4:Y:S01]  /*10140*/  LDL.LU R141, [R1+0x7c8] ;  /* 0x0007c800018d7983 */ /* 0x000f220000300800 */
[-C--:B------:R-:W-:Y:S02]  /*10150*/  LEA R44, P2, R12, R113.reuse, 0x2 ;  /* 0x000000710c2c7211 */ /* 0x080fe400078410ff */
[----:B------:R-:W-:Y:S01]  /*10160*/  LEA R42, P3, R16, R113, 0x2 ;  /* 0x00000071102a7211 */ /* 0x000fe200078610ff */
[----:B------:R-:W4:Y:S01]  /*10170*/  LDL.LU R142, [R1+0x7cc] ;  /* 0x0007cc00018e7983 */ /* 0x000f220000300800 */
[-C--:B------:R-:W-:Y:S02]  /*10180*/  LEA.HI.X R31, R12, R114.reuse, R31, 0x2, P2 ;  /* 0x000000720c1f7211 */ /* 0x080fe400010f141f */
[----:B------:R-:W-:Y:S01]  /*10190*/  LEA.HI.X R29, R16, R114, R29, 0x2, P3 ;  /* 0x00000072101d7211 */ /* 0x000fe200018f141d */
[----:B------:R-:W4:Y:S01]  /*101a0*/  LDL.LU R144, [R1+0x7d0] ;  /* 0x0007d00001907983 */ /* 0x000f220000300800 */
[----:B------:R-:W-:-:S02]  /*101b0*/  SHF.R.S32.HI R16, RZ, 0x1f, R8 ;  /* 0x0000001fff107819 */ /* 0x000fc40000011408 */
[----:B------:R-:W-:Y:S02]  /*101c0*/  SHF.R.S32.HI R12, RZ, 0x1f, R10 ;  /* 0x0000001fff0c7819 */ /* 0x000fe4000001140a */
[-C--:B------:R-:W-:Y:S02]  /*101d0*/  LEA R36, P2, R8, R113.reuse, 0x2 ;  /* 0x0000007108247211 */ /* 0x080fe400078410ff */
[----:B------:R-:W-:Y:S02]  /*101e0*/  LEA R34, P3, R10, R113, 0x2 ;  /* 0x000000710a227211 */ /* 0x000fe400078610ff */
[-C--:B------:R-:W-:Y:S02]  /*101f0*/  LEA.HI.X R16, R8, R114.reuse, R16, 0x2, P2 ;  /* 0x0000007208107211 */ /* 0x080fe400010f1410 */
[----:B------:R-:W-:Y:S02]  /*10200*/  LEA.HI.X R12, R10, R114, R12, 0x2, P3 ;  /* 0x000000720a0c7211 */ /* 0x000fe400018f140c */
[----:B------:R-:W-:-:S02]  /*10210*/  SHF.R.S32.HI R10, RZ, 0x1f, R147 ;  /* 0x0000001fff0a7819 */ /* 0x000fc40000011493 */
[----:B------:R-:W-:Y:S02]  /*10220*/  SHF.R.S32.HI R8, RZ, 0x1f, R9 ;  /* 0x0000001fff087819 */ /* 0x000fe40000011409 */
[-C--:B------:R-:W-:Y:S02]  /*10230*/  LEA R32, P0, R147, R113.reuse, 0x2 ;  /* 0x0000007193207211 */ /* 0x080fe400078010ff */
[----:B------:R-:W-:Y:S02]  /*10240*/  LEA R30, P1, R9, R113, 0x2 ;  /* 0x00000071091e7211 */ /* 0x000fe400078210ff */
[-C--:B------:R-:W-:Y:S02]  /*10250*/  LEA.HI.X R10, R147, R114.reuse, R10, 0x2, P0 ;  /* 0x00000072930a7211 */ /* 0x080fe400000f140a */
[----:B------:R-:W-:Y:S01]  /*10260*/  LEA.HI.X R8, R9, R114, R8, 0x2, P1 ;  /* 0x0000007209087211 */ /* 0x000fe200008f1408 */
[----:B------:R-:W4:Y:S01]  /*10270*/  LDL.LU R147, [R1+0x7d4] ;  /* 0x0007d40001937983 */ /* 0x000f220000300800 */
[----:B--2---:R-:W-:-:S02]  /*10280*/  SHF.R.S32.HI R5, RZ, 0x1f, R13 ;  /* 0x0000001fff057819 */ /* 0x004fc4000001140d */
[-C--:B------:R-:W-:Y:S02]  /*10290*/  LEA R28, P2, R13, R113.reuse, 0x2 ;  /* 0x000000710d1c7211 */ /* 0x080fe400078410ff */
[----:B---3--:R-:W-:Y:S02]  /*102a0*/  SHF.R.S32.HI R120, RZ, 0x1f, R11 ;  /* 0x0000001fff787819 */ /* 0x008fe4000001140b */
[----:B------:R-:W-:Y:S02]  /*102b0*/  LEA R26, P3, R11, R113, 0x2 ;  /* 0x000000710b1a7211 */ /* 0x000fe400078610ff */
[-C--:B------:R-:W-:Y:S02]  /*102c0*/  LEA.HI.X R5, R13, R114.reuse, R5, 0x2, P2 ;  /* 0x000000720d057211 */ /* 0x080fe400010f1405 */
[----:B------:R-:W-:Y:S02]  /*102d0*/  LEA.HI.X R120, R11, R114, R120, 0x2, P3 ;  /* 0x000000720b787211 */ /* 0x000fe400018f1478 */
[----:B------:R-:W-:-:S02]  /*102e0*/  SHF.R.S32.HI R121, RZ, 0x1f, R143 ;  /* 0x0000001fff797819 */ /* 0x000fc4000001148f */
[----:B------:R-:W-:Y:S02]  /*102f0*/  SHF.R.S32.HI R122, RZ, 0x1f, R145 ;  /* 0x0000001fff7a7819 */ /* 0x000fe40000011491 */
[-C--:B------:R-:W-:Y:S02]  /*10300*/  LEA R24, P0, R143, R113.reuse, 0x2 ;  /* 0x000000718f187211 */ /* 0x080fe400078010ff */
[-C--:B------:R-:W-:Y:S02]  /*10310*/  LEA R13, P1, R145, R113.reuse, 0x2 ;  /* 0x00000071910d7211 */ /* 0x080fe400078210ff */
[----:B----4-:R-:W-:Y:S02]  /*10320*/  SHF.R.S32.HI R123, RZ, 0x1f, R146 ;  /* 0x0000001fff7b7819 */ /* 0x010fe40000011492 */
[----:B------:R-:W-:Y:S02]  /*10330*/  LEA R11, P2, R146, R113, 0x2 ;  /* 0x00000071920b7211 */ /* 0x000fe400078410ff */
[----:B------:R-:W-:-:S02]  /*10340*/  SHF.R.S32.HI R124, RZ, 0x1f, R149 ;  /* 0x0000001fff7c7819 */ /* 0x000fc40000011495 */
[-C--:B------:R-:W-:Y:S02]  /*10350*/  LEA R9, P3, R149, R113.reuse, 0x2 ;  /* 0x0000007195097211 */ /* 0x080fe400078610ff */
[-C--:B------:R-:W-:Y:S02]  /*10360*/  LEA.HI.X R121, R143, R114.reuse, R121, 0x2, P0 ;  /* 0x000000728f797211 */ /* 0x080fe400000f1479 */
[-C--:B------:R-:W-:Y:S01]  /*10370*/  LEA.HI.X R122, R145, R114.reuse, R122, 0x2, P1 ;  /* 0x00000072917a7211 */ /* 0x080fe200008f147a */
[----:B------:R-:W2:Y:S01]  /*10380*/  LDL.LU R143, [R1+0x7d8] ;  /* 0x0007d800018f7983 */ /* 0x000ea20000300800 */
[----:B------:R-:W-:Y:S02]  /*10390*/  LEA.HI.X R123, R146, R114, R123, 0x2, P2 ;  /* 0x00000072927b7211 */ /* 0x000fe400010f147b */
[----:B------:R-:W-:Y:S01]  /*103a0*/  SHF.R.S32.HI R115, RZ, 0x1f, R148 ;  /* 0x0000001fff737819 */ /* 0x000fe20000011494 */
[----:B------:R-:W3:Y:S01]  /*103b0*/  LDL.LU R145, [R1+0x7dc] ;  /* 0x0007dc0001917983 */ /* 0x000ee20000300800 */
[----:B------:R-:W-:-:S02]  /*103c0*/  LEA R119, P1, R148, R113, 0x2 ;  /* 0x0000007194777211 */ /* 0x000fc400078210ff */
[-C--:B------:R-:W-:Y:S01]  /*103d0*/  LEA.HI.X R124, R149, R114.reuse, R124, 0x2, P3 ;  /* 0x00000072957c7211 */ /* 0x080fe200018f147c */
[----:B------:R-:W4:Y:S01]  /*103e0*/  LDL.LU R146, [R1+0x7e0] ;  /* 0x0007e00001927983 */ /* 0x000f220000300800 */
[----:B------:R-:W-:-:S03]  /*103f0*/  LEA.HI.X R126, R148, R114, R115, 0x2, P1 ;  /* 0x00000072947e7211 */ /* 0x000fc600008f1473 */
[----:B------:R-:W4:Y:S04]  /*10400*/  LDL.LU R149, [R1+0x7e4] ;  /* 0x0007e40001957983 */ /* 0x000f280000300800 */
[----:B------:R-:W4:Y:S01]  /*10410*/  LDL.LU R148, [R1+0x7e8] ;  /* 0x0007e80001947983 */ /* 0x000f220000300800 */
[----:B------:R-:W-:Y:S02]  /*10420*/  SHF.R.S32.HI R116, RZ, 0x1f, R150 ;  /* 0x0000001fff747819 */ /* 0x000fe40000011496 */
[-C--:B------:R-:W-:Y:S02]  /*10430*/  LEA R128, P2, R150, R113.reuse, 0x2 ;  /* 0x0000007196807211 */ /* 0x080fe400078410ff */
[----:B------:R-:W-:Y:S02]  /*10440*/  SHF.R.S32.HI R118, RZ, 0x1f, R151 ;  /* 0x0000001fff767819 */ /* 0x000fe40000011497 */
[----:B------:R-:W-:-:S02]  /*10450*/  LEA R131, P3, R151, R113, 0x2 ;  /* 0x0000007197837211 */ /* 0x000fc400078610ff */
[-C--:B------:R-:W-:Y:S02]  /*10460*/  LEA.HI.X R127, R150, R114.reuse, R116, 0x2, P2 ;  /* 0x00000072967f7211 */ /* 0x080fe400010f1474 */
[----:B------:R-:W-:Y:S01]  /*10470*/  LEA.HI.X R130, R151, R114, R118, 0x2, P3 ;  /* 0x0000007297827211 */ /* 0x000fe200018f1476 */
[----:B------:R-:W4:Y:S04]  /*10480*/  LDL.LU R150, [R1+0x7ec] ;  /* 0x0007ec0001967983 */ /* 0x000f280000300800 */
[----:B------:R-:W4:Y:S04]  /*10490*/  LDL.LU R151, [R1+0x7f0] ;  /* 0x0007f00001977983 */ /* 0x000f280000300800 */
[----:B-1----:R-:W4:Y:S04]  /*104a0*/  LDL.LU R0, [R1+0x7f4] ;  /* 0x0007f40001007983 */ /* 0x002f280000300800 */
        /* <DEDUP_REMOVED lines=8> */
[CC--:B------:R-:W-:Y:S02]  /*10530*/  LEA R7, P0, R140.reuse, R113.reuse, 0x2 ;  /* 0x000000718c077211 */ /* 0x0c0fe400078010ff */
[----:B------:R-:W-:Y:S02]  /*10540*/  SHF.R.S32.HI R115, RZ, 0x1f, R141 ;  /* 0x0000001fff737819 */ /* 0x000fe4000001148d */
[----:B------:R-:W-:Y:S02]  /*10550*/  LEA.HI.X R125, R140, R114, R117, 0x2, P0 ;  /* 0x000000728c7d7211 */ /* 0x000fe400000f1475 */
[-C--:B------:R-:W-:Y:S02]  /*10560*/  LEA R129, P0, R141, R113.reuse, 0x2 ;  /* 0x000000718d817211 */ /* 0x080fe400078010ff */
[----:B------:R-:W-:Y:S02]  /*10570*/  SHF.R.S32.HI R117, RZ, 0x1f, R144 ;  /* 0x0000001fff757819 */ /* 0x000fe40000011490 */
[----:B------:R-:W-:-:S02]  /*10580*/  LEA R136, P2, R144, R113, 0x2 ;  /* 0x0000007190887211 */ /* 0x000fc400078410ff */
[-C--:B------:R-:W-:Y:S02]  /*10590*/  LEA.HI.X R132, R141, R114.reuse, R115, 0x2, P0 ;  /* 0x000000728d847211 */ /* 0x080fe400000f1473 */
[----:B------:R-:W-:Y:S02]  /*105a0*/  SHF.R.S32.HI R116, RZ, 0x1f, R142 ;  /* 0x0000001fff747819 */ /* 0x000fe4000001148e */
[----:B------:R-:W-:Y:S02]  /*105b0*/  SHF.R.S32.HI R118, RZ, 0x1f, R147 ;  /* 0x0000001fff767819 */ /* 0x000fe40000011493 */
[-C--:B------:R-:W-:Y:S02]  /*105c0*/  LEA R133, P1, R142, R113.reuse, 0x2 ;  /* 0x000000718e857211 */ /* 0x080fe400078210ff */
[----:B------:R-:W-:Y:S02]  /*105d0*/  LEA R139, P3, R147, R113, 0x2 ;  /* 0x00000071938b7211 */ /* 0x000fe400078610ff */
[----:B------:R-:W-:-:S02]  /*105e0*/  LEA.HI.X R135, R144, R114, R117, 0x2, P2 ;  /* 0x0000007290877211 */ /* 0x000fc400010f1475 */
[-C--:B------:R-:W-:Y:S02]  /*105f0*/  LEA.HI.X R134, R142, R114.reuse, R116, 0x2, P1 ;  /* 0x000000728e867211 */ /* 0x080fe400008f1474 */
[----:B------:R-:W-:Y:S02]  /*10600*/  LEA.HI.X R138, R147, R114, R118, 0x2, P3 ;  /* 0x00000072938a7211 */ /* 0x000fe400018f1476 */
[----:B--2---:R-:W-:Y:S02]  /*10610*/  SHF.R.S32.HI R115, RZ, 0x1f, R143 ;  /* 0x0000001fff737819 */ /* 0x004fe4000001148f */
[----:B------:R-:W-:Y:S02]  /*10620*/  LEA R137, P0, R143, R113, 0x2 ;  /* 0x000000718f897211 */ /* 0x000fe400078010ff */
[----:B---3--:R-:W-:Y:S02]  /*10630*/  SHF.R.S32.HI R116, RZ, 0x1f, R145 ;  /* 0x0000001fff747819 */ /* 0x008fe40000011491 */
[----:B----4-:R-:W-:-:S02]  /*10640*/  SHF.R.S32.HI R117, RZ, 0x1f, R146 ;  /* 0x0000001fff757819 */ /* 0x010fc40000011492 */
[CC--:B------:R-:W-:Y:S02]  /*10650*/  LEA R144, P2, R146.reuse, R113.reuse, 0x2 ;  /* 0x0000007192907211 */ /* 0x0c0fe400078410ff */
[-C--:B------:R-:W-:Y:S02]  /*10660*/  LEA.HI.X R140, R143, R114.reuse, R115, 0x2, P0 ;  /* 0x000000728f8c7211 */ /* 0x080fe400000f1473 */
[----:B------:R-:W-:Y:S02]  /*10670*/  SHF.R.S32.HI R118, RZ, 0x1f, R149 ;  /* 0x0000001fff767819 */ /* 0x000fe40000011495 */
[-C--:B------:R-:W-:Y:S02]  /*10680*/  LEA R141, P1, R145, R113.reuse, 0x2 ;  /* 0x00000071918d7211 */ /* 0x080fe400078210ff */
[----:B------:R-:W-:Y:S02]  /*10690*/  LEA R147, P3, R149, R113, 0x2 ;  /* 0x0000007195937211 */ /* 0x000fe400078610ff */
[----:B------:R-:W-:-:S02]  /*106a0*/  LEA.HI.X R143, R146, R114, R117, 0x2, P2 ;  /* 0x00000072928f7211 */ /* 0x000fc400010f1475 */
[-C--:B------:R-:W-:Y:S02]  /*106b0*/  LEA.HI.X R142, R145, R114.reuse, R116, 0x2, P1 ;  /* 0x00000072918e7211 */ /* 0x080fe400008f1474 */
[----:B------:R-:W-:Y:S02]  /*106c0*/  LEA.HI.X R146, R149, R114, R118, 0x2, P3 ;  /* 0x0000007295927211 */ /* 0x000fe400018f1476 */
[----:B------:R-:W-:Y:S02]  /*106d0*/  SHF.R.S32.HI R115, RZ, 0x1f, R148 ;  /* 0x0000001fff737819 */ /* 0x000fe40000011494 */
[----:B------:R-:W-:-:S04]  /*106e0*/  LEA R145, P0, R148, R113, 0x2 ;  /* 0x0000007194917211 */ /* 0x000fc800078010ff */
[-C--:B------:R-:W-:Y:S02]  /*106f0*/  LEA.HI.X R148, R148, R114.reuse, R115, 0x2, P0 ;  /* 0x0000007294947211 */ /* 0x080fe400000f1473 */
[----:B------:R-:W-:Y:S02]  /*10700*/  SHF.R.S32.HI R116, RZ, 0x1f, R150 ;  /* 0x0000001fff747819 */ /* 0x000fe40000011496 */
[-C--:B------:R-:W-:Y:S02]  /*10710*/  LEA R2, P2, R151, R113.reuse, 0x2 ;  /* 0x0000007197027211 */ /* 0x080fe400078410ff */
[C---:B------:R-:W-:Y:S02]  /*10720*/  LEA R149, P1, R150.reuse, R113, 0x2 ;  /* 0x0000007196957211 */ /* 0x040fe400078210ff */
[----:B------:R-:W-:Y:S01]  /*10730*/  SHF.R.S32.HI R117, RZ, 0x1f, R151 ;  /* 0x0000001fff757819 */ /* 0x000fe20000011497 */
[----:B------:R1:W-:Y:S01]  /*10740*/  STL [R1+0x4], R2 ;  /* 0x0000040201007387 */ /* 0x0003e20000100800 */
[----:B------:R-:W-:-:S02]  /*10750*/  LEA.HI.X R150, R150, R114, R116, 0x2, P1 ;  /* 0x0000007296967211 */ /* 0x000fc400008f1474 */
[-C--:B------:R-:W-:Y:S02]  /*10760*/  LEA.HI.X R6, R151, R114.reuse, R117, 0x2, P2 ;  /* 0x0000007297067211 */ /* 0x080fe400010f1475 */
[-C--:B------:R-:W-:Y:S01]  /*10770*/  LEA R15, P1, R14, R113.reuse, 0x2 ;  /* 0x000000710e0f7211 */ /* 0x080fe200078210ff */
[----:B-1----:R-:W1:Y:S01]  /*10780*/  LDC R2, c[0x0][0x238] ;  /* 0x00008e00ff027b82 */ /* 0x002e620000000800 */
[----:B------:R-:W-:Y:S02]  /*10790*/  SHF.R.S32.HI R115, RZ, 0x1f, R0 ;  /* 0x0000001fff737819 */ /* 0x000fe40000011400 */
[C---:B------:R-:W-:Y:S01]  /*107a0*/  LEA R151, P0, R0.reuse, R113, 0x2 ;  /* 0x0000007100977211 */ /* 0x040fe200078010ff */
[----:B------:R2:W-:Y:S01]  /*107b0*/  STL [R1], R6 ;  /* 0x0000000601007387 */ /* 0x0005e20000100800 */
[----:B------:R-:W-:Y:S02]  /*107c0*/  SHF.R.S32.HI R118, RZ, 0x1f, R3 ;  /* 0x0000001fff767819 */ /* 0x000fe40000011403 */
[----:B------:R-:W-:Y:S01]  /*107d0*/  LEA.HI.X R0, R0, R114, R115, 0x2, P0 ;  /* 0x0000007200007211 */ /* 0x000fe200000f1473 */
[----:B------:R3:W-:Y:S01]  /*107e0*/  STL [R1+0xc], R15 ;  /* 0x00000c0f01007387 */ /* 0x0007e20000100800 */
[----:B------:R-:W-:-:S02]  /*107f0*/  SHF.R.S32.HI R116, RZ, 0x1f, R14 ;  /* 0x0000001fff747819 */ /* 0x000fc4000001140e */
[----:B------:R-:W-:Y:S02]  /*10800*/  SHF.R.S32.HI R117, RZ, 0x1f, R4 ;  /* 0x0000001fff757819 */ /* 0x000fe40000011404 */
[-C--:B--2---:R-:W-:Y:S02]  /*10810*/  LEA R6, P2, R4, R113.reuse, 0x2 ;  /* 0x0000007104067211 */ /* 0x084fe400078410ff */
[C---:B---3--:R-:W-:Y:S01]  /*10820*/  LEA R15, P3, R3.reuse, R113, 0x2 ;  /* 0x00000071030f7211 */ /* 0x048fe200078610ff */
[----:B------:R2:W-:Y:S01]  /*10830*/  STL [R1+0x8], R0 ;  /* 0x0000080001007387 */ /* 0x0005e20000100800 */
[-C--:B------:R-:W-:Y:S02]  /*10840*/  LEA.HI.X R14, R14, R114.reuse, R116, 0x2, P1 ;  /* 0x000000720e0e7211 */ /* 0x080fe400008f1474 */
[----:B------:R-:W-:Y:S02]  /*10850*/  LEA.HI.X R3, R3, R114, R118, 0x2, P3 ;  /* 0x0000007203037211 */ /* 0x000fe400018f1476 */
[----:B------:R-:W-:-:S02]  /*10860*/  SHF.R.S32.HI R115, RZ, 0x1f, R22 ;  /* 0x0000001fff737819 */ /* 0x000fc40000011416 */
[-C--:B------:R-:W-:Y:S02]  /*10870*/  LEA R118, P0, R22, R113.reuse, 0x2 ;  /* 0x0000007116767211 */ /* 0x080fe400078010ff */
[----:B------:R-:W-:Y:S02]  /*10880*/  LEA.HI.X R4, R4, R114, R117, 0x2, P2 ;  /* 0x0000007204047211 */ /* 0x000fe400010f1475 */
[----:B------:R-:W-:Y:S02]  /*10890*/  SHF.R.S32.HI R116, RZ, 0x1f, R20 ;  /* 0x0000001fff747819 */ /* 0x000fe40000011414 */
[-C--:B--2---:R-:W-:Y:S02]  /*108a0*/  LEA R0, P1, R20, R113.reuse, 0x2 ;  /* 0x0000007114007211 */ /* 0x084fe400078210ff */
[----:B------:R-:W-:Y:S02]  /*108b0*/  SHF.R.S32.HI R117, RZ, 0x1f, R18 ;  /* 0x0000001fff757819 */ /* 0x000fe40000011412 */
[----:B------:R-:W-:-:S02]  /*108c0*/  LEA R113, P2, R18, R113, 0x2 ;  /* 0x0000007112717211 */ /* 0x000fc400078410ff */
[-C--:B------:R-:W-:Y:S02]  /*108d0*/  LEA.HI.X R115, R22, R114.reuse, R115, 0x2, P0 ;  /* 0x0000007216737211 */ /* 0x080fe400000f1473 */
[----:B------:R-:W-:Y:S01]  /*108e0*/  SHF.R.S32.HI R17, RZ, 0x1f, R17 ;  /* 0x0000001fff117819 */ /* 0x000fe20000011411 */
[----:B------:R-:W2:Y:S01]  /*108f0*/  LDL.LU R22, [R1+0x188c] ;  /* 0x00188c0001167983 */ /* 0x000ea20000300800 */
[-C--:B------:R-:W-:Y:S02]  /*10900*/  LEA.HI.X R116, R20, R114.reuse, R116, 0x2, P1 ;  /* 0x0000007214747211 */ /* 0x080fe400008f1474 */
[----:B------:R-:W-:Y:S01]  /*10910*/  LEA.HI.X R117, R18, R114, R117, 0x2, P2 ;  /* 0x0000007212757211 */ /* 0x000fe200010f1475 */
[----:B------:R-:W3:Y:S01]  /*10920*/  LDL.LU R20, [R1+0x1888] ;  /* 0x0018880001147983 */ /* 0x000ee20000300800 */
[----:B-1----:R-:W-:-:S03]  /*10930*/  SHF.L.U64.HI R2, R2, 0x2, R17 ;  /* 0x0000000202027819 */ /* 0x002fc60000010211 */
[----:B------:R-:W4:Y:S04]  /*10940*/  LDL.LU R18, [R1+0x1884] ;  /* 0x0018840001127983 */ /* 0x000f280000300800 */
[----:B------:R-:W2:Y:S01]  /*10950*/  LDL.LU R17, [R1+0x1880] ;  /* 0x0018800001117983 */ /* 0x000ea20000300800 */
[----:B------:R-:W-:Y:S02]  /*10960*/  IADD3 R156, P3, R156, UR12, RZ ;  /* 0x0000000c9c9c7c10 */ /* 0x000fe4000ff7e0ff */
[----:B------:R-:W-:Y:S02]  /*10970*/  IADD3 R158, P2, R158, UR12, RZ ;  /* 0x0000000c9e9e7c10 */ /* 0x000fe4000ff5e0ff */
[----:B------:R-:W-:Y:S02]  /*10980*/  IADD3.X R155, R155, UR13, RZ, P3, !PT ;  /* 0x0000000d9b9b7c10 */ /* 0x000fe40009ffe4ff */
[----:B------:R-:W-:-:S02]  /*10990*/  IADD3 R170, P3, R170, UR12, RZ ;  /* 0x0000000caaaa7c10 */ /* 0x000fc4000ff7e0ff */
[----:B------:R-:W-:Y:S02]  /*109a0*/  IADD3.X R157, R157, UR13, RZ, P2, !PT ;  /* 0x0000000d9d9d7c10 */ /* 0x000fe400097fe4ff */
[----:B------:R-:W-:Y:S02]  /*109b0*/  IADD3 R172, P2, R172, UR12, RZ ;  /* 0x0000000cacac7c10 */ /* 0x000fe4000ff5e0ff */
[----:B------:R-:W-:Y:S02]  /*109c0*/  IADD3 R152, P0, R152, UR12, RZ ;  /* 0x0000000c98987c10 */ /* 0x000fe4000ff1e0ff */
[----:B------:R-:W-:Y:S02]  /*109d0*/  IADD3.X R169, R169, UR13, RZ, P3, !PT ;  /* 0x0000000da9a97c10 */ /* 0x000fe40009ffe4ff */
[----:B------:R-:W-:Y:S02]  /*109e0*/  IADD3 R184, P3, R184, UR12, RZ ;  /* 0x0000000cb8b87c10 */ /* 0x000fe4000ff7e0ff */
[----:B------:R-:W-:-:S02]  /*109f0*/  IADD3.X R171, R171, UR13, RZ, P2, !PT ;  /* 0x0000000dabab7c10 */ /* 0x000fc400097fe4ff */
[----:B------:R-:W-:Y:S02]  /*10a00*/  IADD3 R186, P2, R186, UR12, RZ ;  /* 0x0000000cbaba7c10 */ /* 0x000fe4000ff5e0ff */
[----:B------:R-:W-:Y:S02]  /*10a10*/  IADD3.X R23, R23, UR13, RZ, P0, !PT ;  /* 0x0000000d17177c10 */ /* 0x000fe400087fe4ff */
[----:B------:R-:W-:Y:S02]  /*10a20*/  IADD3 R154, P4, R154, UR12, RZ ;  /* 0x0000000c9a9a7c10 */ /* 0x000fe4000ff9e0ff */
[----:B------:R-:W-:Y:S02]  /*10a30*/  IADD3 R166, P0, R166, UR12, RZ ;  /* 0x0000000ca6a67c10 */ /* 0x000fe4000ff1e0ff */
[----:B------:R-:W-:Y:S02]  /*10a40*/  IADD3.X R183, R183, UR13, RZ, P3, !PT ;  /* 0x0000000db7b77c10 */ /* 0x000fe40009ffe4ff */
[----:B------:R-:W-:-:S02]  /*10a50*/  IADD3 R198, P3, R198, UR12, RZ ;  /* 0x0000000cc6c67c10 */ /* 0x000fc4000ff7e0ff */
[----:B------:R-:W-:Y:S02]  /*10a60*/  IADD3.X R185, R185, UR13, RZ, P2, !PT ;  /* 0x0000000db9b97c10 */ /* 0x000fe400097fe4ff */
[----:B------:R-:W-:Y:S02]  /*10a70*/  IADD3 R200, P2, R200, UR12, RZ ;  /* 0x0000000cc8c87c10 */ /* 0x000fe4000ff5e0ff */
[----:B------:R-:W-:Y:S02]  /*10a80*/  IADD3.X R153, R153, UR13, RZ, P4, !PT ;  /* 0x0000000d99997c10 */ /* 0x000fe4000a7fe4ff */
[----:B------:R-:W-:Y:S02]  /*10a90*/  IADD3.X R165, R165, UR13, RZ, P0, !PT ;  /* 0x0000000da5a57c10 */ /* 0x000fe400087fe4ff */
[----:B------:R-:W-:Y:S02]  /*10aa0*/  IADD3 R168, P4, R168, UR12, RZ ;  /* 0x0000000ca8a87c10 */ /* 0x000fe4000ff9e0ff */
[----:B------:R-:W-:-:S02]  /*10ab0*/  IADD3 R180, P0, R180, UR12, RZ ;  /* 0x0000000cb4b47c10 */ /* 0x000fc4000ff1e0ff */
[----:B------:R-:W-:Y:S02]  /*10ac0*/  IADD3.X R197, R197, UR13, RZ, P3, !PT ;  /* 0x0000000dc5c57c10 */ /* 0x000fe40009ffe4ff */
[----:B------:R-:W-:Y:S02]  /*10ad0*/  IADD3 R212, P3, R212, UR12, RZ ;  /* 0x0000000cd4d47c10 */ /* 0x000fe4000ff7e0ff */
[----:B------:R-:W-:Y:S02]  /*10ae0*/  IADD3.X R199, R199, UR13, RZ, P2, !PT ;  /* 0x0000000dc7c77c10 */ /* 0x000fe400097fe4ff */
[----:B------:R-:W-:Y:S02]  /*10af0*/  IADD3 R214, P2, R214, UR12, RZ ;  /* 0x0000000cd6d67c10 */ /* 0x000fe4000ff5e0ff */
[----:B------:R-:W-:Y:S02]  /*10b00*/  IADD3.X R167, R167, UR13, RZ, P4, !PT ;  /* 0x0000000da7a77c10 */ /* 0x000fe4000a7fe4ff */
[----:B------:R-:W-:-:S02]  /*10b10*/  IADD3.X R179, R179, UR13, RZ, P0, !PT ;  /* 0x0000000db3b37c10 */ /* 0x000fc400087fe4ff */
[----:B------:R-:W-:Y:S02]  /*10b20*/  IADD3 R182, P4, R182, UR12, RZ ;  /* 0x0000000cb6b67c10 */ /* 0x000fe4000ff9e0ff */
[----:B------:R-:W-:Y:S02]  /*10b30*/  IADD3 R194, P0, R194, UR12, RZ ;  /* 0x0000000cc2c27c10 */ /* 0x000fe4000ff1e0ff */
[----:B------:R-:W-:Y:S02]  /*10b40*/  IADD3.X R211, R211, UR13, RZ, P3, !PT ;  /* 0x0000000dd3d37c10 */ /* 0x000fe40009ffe4ff */
[----:B------:R-:W-:Y:S02]  /*10b50*/  IADD3 R226, P3, R226, UR12, RZ ;  /* 0x0000000ce2e27c10 */ /* 0x000fe4000ff7e0ff */
[----:B------:R-:W-:Y:S02]  /*10b60*/  IADD3.X R213, R213, UR13, RZ, P2, !PT ;  /* 0x0000000dd5d57c10 */ /* 0x000fe400097fe4ff */
[----:B------:R-:W-:-:S02]  /*10b70*/  IADD3 R228, P2, R228, UR12, RZ ;  /* 0x0000000ce4e47c10 */ /* 0x000fc4000ff5e0ff */
[----:B------:R-:W-:Y:S02]  /*10b80*/  IADD3.X R181, R181, UR13, RZ, P4, !PT ;  /* 0x0000000db5b57c10 */ /* 0x000fe4000a7fe4ff */
[----:B------:R-:W-:Y:S02]  /*10b90*/  IADD3.X R193, R193, UR13, RZ, P0, !PT ;  /* 0x0000000dc1c17c10 */ /* 0x000fe400087fe4ff */
[----:B------:R-:W-:Y:S02]  /*10ba0*/  IADD3 R196, P4, R196, UR12, RZ ;  /* 0x0000000cc4c47c10 */ /* 0x000fe4000ff9e0ff */
[----:B------:R-:W-:Y:S02]  /*10bb0*/  IADD3 R208, P0, R208, UR12, RZ ;  /* 0x0000000cd0d07c10 */ /* 0x000fe4000ff1e0ff */
[----:B------:R-:W-:Y:S02]  /*10bc0*/  IADD3.X R225, R225, UR13, RZ, P3, !PT ;  /* 0x0000000de1e17c10 */ /* 0x000fe40009ffe4ff */
[----:B------:R-:W-:-:S02]  /*10bd0*/  IADD3 R240, P3, R240, UR12, RZ ;  /* 0x0000000cf0f07c10 */ /* 0x000fc4000ff7e0ff */
[----:B------:R-:W-:Y:S02]  /*10be0*/  IADD3.X R227, R227, UR13, RZ, P2, !PT ;  /* 0x0000000de3e37c10 */ /* 0x000fe400097fe4ff */
[----:B------:R-:W-:Y:S01]  /*10bf0*/  IADD3 R242, P2, R242, UR12, RZ ;  /* 0x0000000cf2f27c10 */ /* 0x000fe2000ff5e0ff */
[----:B------:R1:W-:Y:S01]  /*10c00*/  STL [R1+0x8d0], R2 ;  /* 0x0008d00201007387 */ /* 0x0003e20000100800 */
[----:B------:R-:W-:Y:S02]  /*10c10*/  IADD3.X R195, R195, UR13, RZ, P4, !PT ;  /* 0x0000000dc3c37c10 */ /* 0x000fe4000a7fe4ff */
[----:B------:R-:W-:Y:S02]  /*10c20*/  IADD3.X R207, R207, UR13, RZ, P0, !PT ;  /* 0x0000000dcfcf7c10 */ /* 0x000fe400087fe4ff */
[----:B------:R-:W-:Y:S02]  /*10c30*/  IADD3 R210, P4, R210, UR12, RZ ;  /* 0x0000000cd2d27c10 */ /* 0x000fe4000ff9e0ff */
[----:B------:R-:W-:-:S02]  /*10c40*/  IADD3 R222, P0, R222, UR12, RZ ;  /* 0x0000000cdede7c10 */ /* 0x000fc4000ff1e0ff */
[----:B------:R-:W-:Y:S02]  /*10c50*/  IADD3.X R239, R239, UR13, RZ, P3, !PT ;  /* 0x0000000defef7c10 */ /* 0x000fe40009ffe4ff */
[----:B------:R-:W-:Y:S02]  /*10c60*/  IADD3.X R241, R241, UR13, RZ, P2, !PT ;  /* 0x0000000df1f17c10 */ /* 0x000fe400097fe4ff */
[----:B-1----:R-:W-:Y:S02]  /*10c70*/  IADD3 R2, P2, R111, UR12, RZ ;  /* 0x0000000c6f027c10 */ /* 0x002fe4000ff5e0ff */
[----:B------:R-:W-:Y:S02]  /*10c80*/  IADD3.X R209, R209, UR13, RZ, P4, !PT ;  /* 0x0000000dd1d17c10 */ /* 0x000fe4000a7fe4ff */
[----:B------:R-:W-:Y:S02]  /*10c90*/  IADD3.X R221, R221, UR13, RZ, P0, !PT ;  /* 0x0000000ddddd7c10 */ /* 0x000fe400087fe4ff */
[----:B------:R-:W-:-:S02]  /*10ca0*/  IADD3 R224, P4, R224, UR12, RZ ;  /* 0x0000000ce0e07c10 */ /* 0x000fc4000ff9e0ff */
[----:B------:R-:W-:Y:S02]  /*10cb0*/  IADD3 R236, P0, R236, UR12, RZ ;  /* 0x0000000cecec7c10 */ /* 0x000fe4000ff1e0ff */
[----:B------:R-:W-:Y:S02]  /*10cc0*/  IADD3.X R223, R223, UR13, RZ, P4, !PT ;  /* 0x0000000ddfdf7c10 */ /* 0x000fe4000a7fe4ff */
[----:B------:R-:W-:Y:S02]  /*10cd0*/  IADD3.X R235, R235, UR13, RZ, P0, !PT ;  /* 0x0000000debeb7c10 */ /* 0x000fe400087fe4ff */
[----:B------:R-:W-:Y:S02]  /*10ce0*/  IADD3 R238, P4, R238, UR12, RZ ;  /* 0x0000000ceeee7c10 */ /* 0x000fe4000ff9e0ff */
[----:B------:R-:W-:Y:S02]  /*10cf0*/  IADD3 R250, P0, R250, UR12, RZ ;  /* 0x0000000cfafa7c10 */ /* 0x000fe4000ff1e0ff */
[----:B------:R-:W-:-:S02]  /*10d00*/  IADD3.X R237, R237, UR13, RZ, P4, !PT ;  /* 0x0000000deded7c10 */ /* 0x000fc4000a7fe4ff */
[----:B------:R-:W-:Y:S02]  /*10d10*/  IADD3.X R249, R249, UR13, RZ, P0, !PT ;  /* 0x0000000df9f97c10 */ /* 0x000fe400087fe4ff */
[----:B------:R-:W-:-:S04]  /*10d20*/  IADD3 R252, P4, R252, UR12, RZ ;  /* 0x0000000cfcfc7c10 */ /* 0x000fc8000ff9e0ff */
[----:B------:R-:W-:Y:S02]  /*10d30*/  IADD3.X R251, R251, UR13, RZ, P4, !PT ;  /* 0x0000000dfbfb7c10 */ /* 0x000fe4000a7fe4ff */
[----:B---3--:R-:W-:Y:S02]  /*10d40*/  IADD3 R20, P6, R20, UR12, RZ ;  /* 0x0000000c14147c10 */ /* 0x008fe4000ffde0ff */
[----:B----4-:R-:W-:Y:S02]  /*10d50*/  IADD3 R18, P1, R18, UR12, RZ ;  /* 0x0000000c12127c10 */ /* 0x010fe4000ff3e0ff */
[----:B------:R-:W-:Y:S02]  /*10d60*/  IADD3.X R19, R19, UR13, RZ, P6, !PT ;  /* 0x0000000d13137c10 */ /* 0x000fe4000b7fe4ff */
[----:B--2---:R-:W-:Y:S02]  /*10d70*/  IADD3.X R17, R17, UR13, RZ, P1, !PT ;  /* 0x0000000d11117c10 */ /* 0x004fe40008ffe4ff */
[----:B------:R-:W-:-:S02]  /*10d80*/  IADD3 R160, P1, R160, UR12, RZ ;  /* 0x0000000ca0a07c10 */ /* 0x000fc4000ff3e0ff */
[----:B------:R-:W-:Y:S02]  /*10d90*/  IADD3 R22, P5, R22, UR12, RZ ;  /* 0x0000000c16167c10 */ /* 0x000fe4000ffbe0ff */
[----:B------:R-:W-:Y:S02]  /*10da0*/  IADD3 R162, P6, R162, UR12, RZ ;  /* 0x0000000ca2a27c10 */ /* 0x000fe4000ffde0ff */
[----:B------:R-:W-:Y:S02]  /*10db0*/  IADD3.X R159, R159, UR13, RZ, P1, !PT ;  /* 0x0000000d9f9f7c10 */ /* 0x000fe40008ffe4ff */
[----:B------:R-:W-:Y:S02]  /*10dc0*/  IADD3.X R21, R21, UR13, RZ, P5, !PT ;  /* 0x0000000d15157c10 */ /* 0x000fe4000affe4ff */
[----:B------:R-:W-:Y:S02]  /*10dd0*/  IADD3 R174, P1, R174, UR12, RZ ;  /* 0x0000000caeae7c10 */ /* 0x000fe4000ff3e0ff */
[----:B------:R-:W-:-:S02]  /*10de0*/  IADD3.X R161, R161, UR13, RZ, P6, !PT ;  /* 0x0000000da1a17c10 */ /* 0x000fc4000b7fe4ff */
        /* <DEDUP_REMOVED lines=25> */
[----:B------:R-:W-:Y:S01]  /*10f80*/  IADD3 R232, P6, R232, UR12, RZ ;  /* 0x0000000ce8e87c10 */ /* 0x000fe2000ffde0ff */
[----:B------:R1:W-:Y:S01]  /*10f90*/  STL [R1+0x1868], R18 ;  /* 0x0018681201007387 */ /* 0x0003e20000100800 */
[----:B------:R-:W-:Y:S02]  /*10fa0*/  IADD3.X R229, R229, UR13, RZ, P1, !PT ;  /* 0x0000000de5e57c10 */ /* 0x000fe40008ffe4ff */
[----:B------:R-:W-:Y:S02]  /*10fb0*/  IADD3.X R219, R219, UR13, RZ, P5, !PT ;  /* 0x0000000ddbdb7c10 */ /* 0x000fe4000affe4ff */
[----:B------:R-:W-:Y:S02]  /*10fc0*/  IADD3 R244, P1, R244, UR12, RZ ;  /* 0x0000000cf4f47c10 */ /* 0x000fe4000ff3e0ff */
[----:B------:R-:W-:-:S02]  /*10fd0*/  IADD3.X R231, R231, UR13, RZ, P6, !PT ;  /* 0x0000000de7e77c10 */ /* 0x000fc4000b7fe4ff */
[----:B-1----:R-:W-:Y:S02]  /*10fe0*/  IADD3 R18, P3, R112, UR12, RZ ;  /* 0x0000000c70127c10 */ /* 0x002fe4000ff7e0ff */
[----:B------:R-:W-:Y:S02]  /*10ff0*/  IADD3 R234, P5, R234, UR12, RZ ;  /* 0x0000000ceaea7c10 */ /* 0x000fe4000ffbe0ff */
[----:B------:R-:W-:Y:S01]  /*11000*/  IADD3 R246, P6, R246, UR12, RZ ;  /* 0x0000000cf6f67c10 */ /* 0x000fe2000ffde0ff */
[----:B------:R1:W-:Y:S01]  /*11010*/  STL [R1+0x604], R18 ;  /* 0x0006041201007387 */ /* 0x0003e20000100800 */
[----:B------:R-:W-:Y:S02]  /*11020*/  IADD3.X R243, R243, UR13, RZ, P1, !PT ;  /* 0x0000000df3f37c10 */ /* 0x000fe40008ffe4ff */
[----:B------:R-:W-:Y:S01]  /*11030*/  IADD3.X R233, R233, UR13, RZ, P5, !PT ;  /* 0x0000000de9e97c10 */ /* 0x000fe2000affe4ff */
[----:B------:R2:W-:Y:S01]  /*11040*/  STL [R1+0x60c], R2 ;  /* 0x00060c0201007387 */ /* 0x0005e20000100800 */
[----:B------:R-:W-:-:S02]  /*11050*/  IADD3.X R245, R245, UR13, RZ, P6, !PT ;  /* 0x0000000df5f57c10 */ /* 0x000fc4000b7fe4ff */
[----:B------:R-:W-:Y:S02]  /*11060*/  IADD3 R248, P5, R248, UR12, RZ ;  /* 0x0000000cf8f87c10 */ /* 0x000fe4000ffbe0ff */
[----:B-1----:R-:W-:Y:S02]  /*11070*/  IADD3 R18, P1, R110, UR12, RZ ;  /* 0x0000000c6e127c10 */ /* 0x002fe4000ff3e0ff */
[----:B--2---:R-:W-:-:S03]  /*11080*/  IADD3 R2, P6, R109, UR12, RZ ;  /* 0x0000000c6d027c10 */ /* 0x004fc6000ffde0ff */
[----:B------:R1:W-:Y:S01]  /*11090*/  STL [R1+0x614], R18 ;  /* 0x0006141201007387 */ /* 0x0003e20000100800 */
[----:B------:R-:W-:-:S03]  /*110a0*/  IADD3.X R247, R247, UR13, RZ, P5, !PT ;  /* 0x0000000df7f77c10 */ /* 0x000fc6000affe4ff */
[----:B------:R2:W-:Y:S01]  /*110b0*/  STL [R1+0x61c], R2 ;  /* 0x00061c0201007387 */ /* 0x0005e20000100800 */
[----:B-1----:R-:W-:Y:S02]  /*110c0*/  IADD3 R18, P5, R108, UR12, RZ ;  /* 0x0000000c6c127c10 */ /* 0x002fe4000ffbe0ff */
[----:B--2---:R-:W-:-:S03]  /*110d0*/  IADD3 R2, P0, R107, UR12, RZ ;  /* 0x0000000c6b027c10 */ /* 0x004fc6000ff1e0ff */
[----:B------:R1:W-:Y:S04]  /*110e0*/  STL [R1+0x624], R18 ;  /* 0x0006241201007387 */ /* 0x0003e80000100800 */
[----:B------:R2:W-:Y:S01]  /*110f0*/  STL [R1+0x62c], R2 ;  /* 0x00062c0201007387 */ /* 0x0005e20000100800 */
[----:B-1----:R-:W-:Y:S02]  /*11100*/  IADD3 R18, P4, R106, UR12, RZ ;  /* 0x0000000c6a127c10 */ /* 0x002fe4000ff9e0ff */
[----:B--2---:R-:W-:-:S03]  /*11110*/  IADD3.X R2, R105, UR13, RZ, P3, !PT ;  /* 0x0000000d69027c10 */ /* 0x004fc60009ffe4ff */
[----:B------:R1:W-:Y:S01]  /*11120*/  STL [R1+0x634], R18 ;  /* 0x0006341201007387 */ /* 0x0003e20000100800 */
[----:B------:R-:W-:-:S03]  /*11130*/  IADD3 R104, P3, R104, UR12, RZ ;  /* 0x0000000c68687c10 */ /* 0x000fc6000ff7e0ff */
[----:B------:R2:W-:Y:S01]  /*11140*/  STL [R1+0x600], R2 ;  /* 0x0006000201007387 */ /* 0x0005e20000100800 */
[----:B------:R-:W-:Y:S02]  /*11150*/  IADD3.X R101, R101, UR13, RZ, P1, !PT ;  /* 0x0000000d65657c10 */ /* 0x000fe40008ffe4ff */
[----:B-1----:R-:W-:Y:S01]  /*11160*/  IADD3.X R18, R103, UR13, RZ, P2, !PT ;  /* 0x0000000d67127c10 */ /* 0x002fe200097fe4ff */
[----:B------:R-:W-:Y:S01]  /*11170*/  STL [R1+0x63c], R104 ;  /* 0x00063c6801007387 */ /* 0x000fe20000100800 */
[----:B--2---:R-:W-:-:S03]  /*11180*/  IADD3 R2, P2, R102, UR12, RZ ;  /* 0x0000000c66027c10 */ /* 0x004fc6000ff5e0ff */
[----:B------:R1:W-:Y:S04]  /*11190*/  STL [R1+0x608], R18 ;  /* 0x0006081201007387 */ /* 0x0003e80000100800 */
[----:B------:R2:W-:Y:S01]  /*111a0*/  STL [R1+0x644], R2 ;  /* 0x0006440201007387 */ /* 0x0005e20000100800 */
[----:B-1----:R-:W-:-:S03]  /*111b0*/  IADD3 R18, P1, R100, UR12, RZ ;  /* 0x0000000c64127c10 */ /* 0x002fc6000ff3e0ff */
[----:B------:R-:W-:Y:S01]  /*111c0*/  STL [R1+0x610], R101 ;  /* 0x0006106501007387 */ /* 0x000fe20000100800 */
        /* <DEDUP_REMOVED lines=152> */
[----:B------:R-:W-:Y:S01]  /*11b50*/  STL [R1+0x740], R18 ;  /* 0x0007401201007387 */ /* 0x000fe20000100800 */
[----:B------:R-:W-:-:S03]  /*11b60*/  IADD3 R13, P4, R13, UR12, RZ ;  /* 0x0000000c0d0d7c10 */ /* 0x000fc6000ff9e0ff */
[----:B------:R1:W-:Y:S01]  /*11b70*/  STL [R1+0x77c], R2 ;  /* 0x00077c0201007387 */ /* 0x0003e20000100800 */
[----:B------:R-:W-:-:S03]  /*11b80*/  IADD3.X R10, R10, UR13, RZ, P2, !PT ;  /* 0x0000000d0a0a7c10 */ /* 0x000fc600097fe4ff */
[----:B------:R-:W-:Y:S01]  /*11b90*/  STL [R1+0x748], R16 ;  /* 0x0007481001007387 */ /* 0x000fe20000100800 */
[----:B-1----:R-:W-:-:S03]  /*11ba0*/  IADD3.X R2, R12, UR13, RZ, P3, !PT ;  /* 0x0000000d0c027c10 */ /* 0x002fc60009ffe4ff */
[----:B------:R-:W-:Y:S01]  /*11bb0*/  STL [R1+0x784], R13 ;  /* 0x0007840d01007387 */ /* 0x000fe20000100800 */
[----:B------:R-:W-:-:S03]  /*11bc0*/  IADD3 R11, P3, R11, UR12, RZ ;  /* 0x0000000c0b0b7c10 */ /* 0x000fc6000ff7e0ff */
[----:B------:R1:W-:Y:S04]  /*11bd0*/  STL [R1+0x750], R2 ;  /* 0x0007500201007387 */ /* 0x0003e80000100800 */
[----:B------:R-:W-:Y:S01]  /*11be0*/  STL [R1+0x78c], R11 ;  /* 0x00078c0b01007387 */ /* 0x000fe20000100800 */
[----:B-1----:R-:W-:-:S03]  /*11bf0*/  IADD3 R2, P2, R9, UR12, RZ ;  /* 0x0000000c09027c10 */ /* 0x002fc6000ff5e0ff */
[----:B------:R-:W-:Y:S01]  /*11c00*/  STL [R1+0x758], R10 ;  /* 0x0007580a01007387 */ /* 0x000fe20000100800 */
[----:B------:R-:W-:Y:S02]  /*11c10*/  IADD3.X R9, R8, UR13, RZ, P1, !PT ;  /* 0x0000000d08097c10 */ /* 0x000fe40008ffe4ff */
[----:B------:R-:W-:Y:S01]  /*11c20*/  IADD3 R8, P1, R7, UR12, RZ ;  /* 0x0000000c07087c10 */ /* 0x000fe2000ff3e0ff */
[----:B------:R1:W-:Y:S04]  /*11c30*/  STL [R1+0x794], R2 ;  /* 0x0007940201007387 */ /* 0x0003e80000100800 */
[----:B------:R-:W-:Y:S01]  /*11c40*/  STL [R1+0x760], R9 ;  /* 0x0007600901007387 */ /* 0x000fe20000100800 */
[----:B-1----:R-:W-:-:S03]  /*11c50*/  IADD3.X R2, R5, UR13, RZ, P6, !PT ;  /* 0x0000000d05027c10 */ /* 0x002fc6000b7fe4ff */
[----:B------:R-:W-:Y:S01]  /*11c60*/  STL [R1+0x79c], R8 ;  /* 0x00079c0801007387 */ /* 0x000fe20000100800 */
[----:B------:R-:W-:Y:S02]  /*11c70*/  IADD3 R7, P6, R119, UR12, RZ ;  /* 0x0000000c77077c10 */ /* 0x000fe4000ffde0ff */
[----:B------:R-:W-:Y:S01]  /*11c80*/  IADD3.X R5, R120, UR13, RZ, P5, !PT ;  /* 0x0000000d78057c10 */ /* 0x000fe2000affe4ff */
[----:B------:R1:W-:Y:S04]  /*11c90*/  STL [R1+0x768], R2 ;  /* 0x0007680201007387 */ /* 0x0003e80000100800 */
[----:B------:R2:W-:Y:S01]  /*11ca0*/  STL [R1+0x7a4], R7 ;  /* 0x0007a40701007387 */ /* 0x0005e20000100800 */
[----:B-1----:R-:W-:-:S03]  /*11cb0*/  IADD3.X R2, R121, UR13, RZ, P0, !PT ;  /* 0x0000000d79027c10 */ /* 0x002fc600087fe4ff */
[----:B------:R1:W-:Y:S01]  /*11cc0*/  STL [R1+0x770], R5 ;  /* 0x0007700501007387 */ /* 0x0003e20000100800 */
[----:B--2---:R-:W-:-:S03]  /*11cd0*/  IADD3.X R7, R122, UR13, RZ, P4, !PT ;  /* 0x0000000d7a077c10 */ /* 0x004fc6000a7fe4ff */
[----:B------:R2:W-:Y:S01]  /*11ce0*/  STL [R1+0x778], R2 ;  /* 0x0007780201007387 */ /* 0x0005e20000100800 */
[----:B-1----:R-:W-:-:S03]  /*11cf0*/  IADD3.X R5, R123, UR13, RZ, P3, !PT ;  /* 0x0000000d7b057c10 */ /* 0x002fc60009ffe4ff */
[----:B------:R1:W-:Y:S01]  /*11d00*/  STL [R1+0x780], R7 ;  /* 0x0007800701007387 */ /* 0x0003e20000100800 */
[----:B--2---:R-:W-:-:S03]  /*11d10*/  IADD3.X R2, R124, UR13, RZ, P2, !PT ;  /* 0x0000000d7c027c10 */ /* 0x004fc600097fe4ff */
[----:B------:R2:W-:Y:S04]  /*11d20*/  STL [R1+0x788], R5 ;  /* 0x0007880501007387 */ /* 0x0005e80000100800 */
[----:B------:R3:W-:Y:S01]  /*11d30*/  STL [R1+0x790], R2 ;  /* 0x0007900201007387 */ /* 0x0007e20000100800 */
[----:B-1----:R-:W-:Y:S01]  /*11d40*/  IADD3.X R7, R125, UR13, RZ, P1, !PT ;  /* 0x0000000d7d077c10 */ /* 0x002fe20008ffe4ff */
[----:B------:R-:W-:Y:S01]  /*11d50*/  ULDC.64 UR12, c[0x0][0x218] ;  /* 0x00008600000c7ab9 */ /* 0x000fe20000000a00 */
[----:B--2---:R-:W-:-:S03]  /*11d60*/  IADD3 R5, P0, R128, UR14, RZ ;  /* 0x0000000e80057c10 */ /* 0x004fc6000ff1e0ff */
[----:B------:R1:W-:Y:S01]  /*11d70*/  STL [R1+0x798], R7 ;  /* 0x0007980701007387 */ /* 0x0003e20000100800 */
[----:B---3--:R-:W-:-:S03]  /*11d80*/  IADD3.X R2, R126, UR15, RZ, P6, !PT ;  /* 0x0000000f7e027c10 */ /* 0x008fc6000b7fe4ff */
[----:B------:R-:W-:Y:S01]  /*11d90*/  STL [R1+0x7ac], R5 ;  /* 0x0007ac0501007387 */ /* 0x000fe20000100800 */
[----:B------:R-:W-:-:S03]  /*11da0*/  ULDC.64 UR14, c[0x0][0x218] ;  /* 0x00008600000e7ab9 */ /* 0x000fc60000000a00 */
[----:B------:R2:W-:Y:S01]  /*11db0*/  STL [R1+0x7a0], R2 ;  /* 0x0007a00201007387 */ /* 0x0005e20000100800 */
[----:B-1----:R-:W-:Y:S02]  /*11dc0*/  IADD3 R7, P1, R131, UR12, RZ ;  /* 0x0000000c83077c10 */ /* 0x002fe4000ff3e0ff */
[----:B--2---:R-:W-:-:S03]  /*11dd0*/  IADD3.X R2, R127, UR13, RZ, P0, !PT ;  /* 0x0000000d7f027c10 */ /* 0x004fc600087fe4ff */
[----:B------:R-:W-:Y:S01]  /*11de0*/  STL [R1+0x7b4], R7 ;  /* 0x0007b40701007387 */ /* 0x000fe20000100800 */
[----:B------:R-:W-:Y:S01]  /*11df0*/  IADD3 R5, P0, R129, UR14, RZ ;  /* 0x0000000e81057c10 */ /* 0x000fe2000ff1e0ff */
[----:B------:R-:W-:Y:S02]  /*11e00*/  ULDC.64 UR12, c[0x0][0x218] ;  /* 0x00008600000c7ab9 */ /* 0x000fe40000000a00 */
[----:B------:R1:W-:Y:S04]  /*11e10*/  STL [R1+0x7a8], R2 ;  /* 0x0007a80201007387 */ /* 0x0003e80000100800 */
[----:B------:R2:W-:Y:S04]  /*11e20*/  STL [R1+0x7bc], R5 ;  /* 0x0007bc0501007387 */ /* 0x0005e80000100800 */
[----:B------:R-:W3:Y:S01]  /*11e30*/  LDL.LU R111, [R1+0x4] ;  /* 0x00000400016f7983 */ /* 0x000ee20000300800 */
[----:B-1----:R-:W-:Y:S01]  /*11e40*/  IADD3.X R2, R130, UR15, RZ, P1, !PT ;  /* 0x0000000f82027c10 */ /* 0x002fe20008ffe4ff */
[----:B------:R-:W-:Y:S01]  /*11e50*/  ULDC.64 UR14, c[0x0][0x218] ;  /* 0x00008600000e7ab9 */ /* 0x000fe20000000a00 */
[----:B--2---:R-:W-:-:S03]  /*11e60*/  IADD3 R5, P1, R133, UR12, RZ ;  /* 0x0000000c85057c10 */ /* 0x004fc6000ff3e0ff */
[----:B------:R1:W-:Y:S04]  /*11e70*/  STL [R1+0x7b0], R2 ;  /* 0x0007b00201007387 */ /* 0x0003e80000100800 */
[----:B------:R-:W-:Y:S01]  /*11e80*/  STL [R1+0x7c4], R5 ;  /* 0x0007c40501007387 */ /* 0x000fe20000100800 */
[----:B-1----:R-:W-:Y:S01]  /*11e90*/  IADD3.X R2, R132, UR13, RZ, P0, !PT ;  /* 0x0000000d84027c10 */ /* 0x002fe200087fe4ff */
[----:B------:R-:W-:-:S04]  /*11ea0*/  ULDC.64 UR12, c[0x0][0x218] ;  /* 0x00008600000c7ab9 */ /* 0x000fc80000000a00 */
[----:B------:R1:W-:Y:S04]  /*11eb0*/  STL [R1+0x7b8], R2 ;  /* 0x0007b80201007387 */ /* 0x0003e80000100800 */
[----:B------:R-:W2:Y:S04]  /*11ec0*/  LDL.LU R112, [R1] ;  /* 0x0000000001707983 */ /* 0x000ea80000300800 */
[----:B------:R-:W4:Y:S01]  /*11ed0*/  LDL.LU R18, [R1+0xc] ;  /* 0x00000c0001127983 */ /* 0x000f220000300800 */
[----:B-1----:R-:W-:-:S05]  /*11ee0*/  IADD3 R2, P0, R136, UR12, RZ ;  /* 0x0000000c88027c10 */ /* 0x002fca000ff1e0ff */
[----:B------:R1:W-:Y:S04]  /*11ef0*/  STL [R1+0x7cc], R2 ;  /* 0x0007cc0201007387 */ /* 0x0003e80000100800 */
[----:B------:R-:W4:Y:S01]  /*11f00*/  LDL.LU R114, [R1+0x8] ;  /* 0x0000080001727983 */ /* 0x000f220000300800 */
[----:B------:R-:W-:Y:S01]  /*11f10*/  IADD3.X R5, R134, UR13, RZ, P1, !PT ;  /* 0x0000000d86057c10 */ /* 0x000fe20008ffe4ff */
[----:B------:R-:W-:Y:S01]  /*11f20*/  ULDC.64 UR12, c[0x0][0x218] ;  /* 0x00008600000c7ab9 */ /* 0x000fe20000000a00 */
[----:B-1----:R-:W-:-:S03]  /*11f30*/  IADD3 R2, P1, R139, UR14, RZ ;  /* 0x0000000e8b027c10 */ /* 0x002fc6000ff3e0ff */
[----:B------:R1:W-:Y:S01]  /*11f40*/  STL [R1+0x7c0], R5 ;  /* 0x0007c00501007387 */ /* 0x0003e20000100800 */
[----:B------:R-:W-:Y:S01]  /*11f50*/  IADD3.X R7, R135, UR15, RZ, P0, !PT ;  /* 0x0000000f87077c10 */ /* 0x000fe200087fe4ff */
[----:B------:R-:W-:Y:S02]  /*11f60*/  ULDC.64 UR14, c[0x0][0x218] ;  /* 0x00008600000e7ab9 */ /* 0x000fe40000000a00 */
[----:B------:R1:W-:Y:S02]  /*11f70*/  STL [R1+0x7d4], R2 ;  /* 0x0007d40201007387 */ /* 0x0003e40000100800 */
[----:B-1----:R-:W-:Y:S02]  /*11f80*/  IADD3 R5, P0, R137, UR12, RZ ;  /* 0x0000000c89057c10 */ /* 0x002fe4000ff1e0ff */
[----:B------:R1:W-:Y:S01]  /*11f90*/  STL [R1+0x7c8], R7 ;  /* 0x0007c80701007387 */ /* 0x0003e20000100800 */
[----:B------:R-:W-:Y:S01]  /*11fa0*/  IADD3.X R2, R138, UR13, RZ, P1, !PT ;  /* 0x0000000d8a027c10 */ /* 0x000fe20008ffe4ff */
[----:B------:R-:W-:-:S02]  /*11fb0*/  ULDC.64 UR12, c[0x0][0x218] ;  /* 0x00008600000c7ab9 */ /* 0x000fc40000000a00 */
[----:B------:R1:W-:Y:S04]  /*11fc0*/  STL [R1+0x7dc], R5 ;  /* 0x0007dc0501007387 */ /* 0x0003e80000100800 */
[----:B------:R1:W-:Y:S02]  /*11fd0*/  STL [R1+0x7d0], R2 ;  /* 0x0007d00201007387 */ /* 0x0003e40000100800 */
[----:B-1----:R-:W-:Y:S02]  /*11fe0*/  IADD3.X R7, R140, UR13, RZ, P0, !PT ;  /* 0x0000000d8c077c10 */ /* 0x002fe400087fe4ff */
[----:B------:R-:W-:Y:S02]  /*11ff0*/  IADD3 R5, P0, R144, UR14, RZ ;  /* 0x0000000e90057c10 */ /* 0x000fe4000ff1e0ff */
[----:B------:R-:W-:Y:S01]  /*12000*/  IADD3 R2, P1, R141, UR12, RZ ;  /* 0x0000000c8d027c10 */ /* 0x000fe2000ff3e0ff */
[----:B------:R-:W-:-:S04]  /*12010*/  ULDC.64 UR12, c[0x0][0x218] ;  /* 0x00008600000c7ab9 */ /* 0x000fc80000000a00 */
[----:B------:R1:W-:Y:S01]  /*12020*/  STL [R1+0x7e4], R2 ;  /* 0x0007e40201007387 */ /* 0x0003e20000100800 */
[----:B------:R-:W-:Y:S01]  /*12030*/  IADD3.X R8, R142, UR15, RZ, P1, !PT ;  /* 0x0000000f8e087c10 */ /* 0x000fe20008ffe4ff */
[----:B------:R-:W-:Y:S02]  /*12040*/  ULDC.64 UR14, c[0x0][0x218] ;  /* 0x00008600000e7ab9 */ /* 0x000fe40000000a00 */
[----:B-1----:R-:W4:Y:S04]  /*12050*/  LDL.LU R2, [R1+0x838] ;  /* 0x0008380001027983 */ /* 0x002f280000300800 */
[----:B------:R1:W-:Y:S04]  /*12060*/  STL [R1+0x7d8], R7 ;  /* 0x0007d80701007387 */ /* 0x0003e80000100800 */
[----:B------:R1:W-:Y:S02]  /*12070*/  STL [R1+0x7ec], R5 ;  /* 0x0007ec0501007387 */ /* 0x0003e40000100800 */
[----:B-1----:R-:W-:-:S02]  /*12080*/  IADD3 R7, P1, R147, UR12, RZ ;  /* 0x0000000c93077c10 */ /* 0x002fc4000ff3e0ff */
[----:B------:R1:W-:Y:S01]  /*12090*/  STL [R1+0x7e0], R8 ;  /* 0x0007e00801007387 */ /* 0x0003e20000100800 */
[----:B------:R-:W-:Y:S01]  /*120a0*/  IADD3.X R5, R143, UR13, RZ, P0, !PT ;  /* 0x0000000d8f057c10 */ /* 0x000fe200087fe4ff */
[----:B------:R-:W-:Y:S02]  /*120b0*/  ULDC.64 UR12, c[0x0][0x218] ;  /* 0x00008600000c7ab9 */ /* 0x000fe40000000a00 */
[----:B------:R1:W-:Y:S04]  /*120c0*/  STL [R1+0x7f4], R7 ;  /* 0x0007f40701007387 */ /* 0x0003e80000100800 */
[----:B------:R1:W-:Y:S02]  /*120d0*/  STL [R1+0x7e8], R5 ;  /* 0x0007e80501007387 */ /* 0x0003e40000100800 */
[----:B-1----:R-:W-:-:S02]  /*120e0*/  IADD3 R8, P0, R145, UR12, RZ ;  /* 0x0000000c91087c10 */ /* 0x002fc4000ff1e0ff */
[----:B------:R-:W-:-:S03]  /*120f0*/  IADD3.X R7, R146, UR13, RZ, P1, !PT ;  /* 0x0000000d92077c10 */ /* 0x000fc60008ffe4ff */
[----:B------:R1:W-:Y:S01]  /*12100*/  STL [R1+0x7fc], R8 ;  /* 0x0007fc0801007387 */ /* 0x0003e20000100800 */
[----:B------:R-:W-:Y:S01]  /*12110*/  ULDC.64 UR12, c[0x0][0x218] ;  /* 0x00008600000c7ab9 */ /* 0x000fe20000000a00 */
[----:B------:R-:W-:Y:S02]  /*12120*/  IADD3 R5, P1, R149, UR14, RZ ;  /* 0x0000000e95057c10 */ /* 0x000fe4000ff3e0ff */
[----:B------:R-:W-:Y:S04]  /*12130*/  STL [R1+0x7f0], R7 ;  /* 0x0007f00701007387 */ /* 0x000fe80000100800 */
[----:B------:R1:W-:Y:S02]  /*12140*/  STL [R1+0x804], R5 ;  /* 0x0008040501007387 */ /* 0x0003e40000100800 */
[----:B-1----:R-:W-:Y:S01]  /*12150*/  IADD3.X R8, R148, UR15, RZ, P0, !PT ;  /* 0x0000000f94087c10 */ /* 0x002fe200087fe4ff */
[----:B------:R-:W-:-:S04]  /*12160*/  ULDC.64 UR14, c[0x0][0x218] ;  /* 0x00008600000e7ab9 */ /* 0x000fc80000000a00 */
[----:B------:R1:W-:Y:S01]  /*12170*/  STL [R1+0x7f8], R8 ;  /* 0x0007f80801007387 */ /* 0x0003e20000100800 */
[----:B------:R-:W-:Y:S02]  /*12180*/  IADD3.X R5, R150, UR13, RZ, P1, !PT ;  /* 0x0000000d96057c10 */ /* 0x000fe40008ffe4ff */
[----:B---3--:R-:W-:Y:S01]  /*12190*/  IADD3 R7, P0, R111, UR12, RZ ;  /* 0x0000000c6f077c10 */ /* 0x008fe2000ff1e0ff */
[----:B------:R-:W-:Y:S02]  /*121a0*/  ULDC.64 UR12, c[0x0][0x218] ;  /* 0x00008600000c7ab9 */ /* 0x000fe40000000a00 */
[----:B-1----:R-:W-:Y:S02]  /*121b0*/  IADD3 R8, P1, R151, UR12, RZ ;  /* 0x0000000c97087c10 */ /* 0x002fe4000ff3e0ff */
[----:B------:R-:W-:Y:S04]  /*121c0*/  STL [R1+0x80c], R7 ;  /* 0x00080c0701007387 */ /* 0x000fe80000100800 */
[----:B------:R2:W-:Y:S04]  /*121d0*/  STL [R1+0x800], R5 ;  /* 0x0008000501007387 */ /* 0x0005e80000100800 */
[----:B------:R-:W-:Y:S01]  /*121e0*/  STL [R1+0x814], R8 ;  /* 0x0008140801007387 */ /* 0x000fe20000100800 */
[----:B--2---:R-:W-:Y:S01]  /*121f0*/  IADD3.X R5, R112, UR13, RZ, P0, !PT ;  /* 0x0000000d70057c10 */ /* 0x004fe200087fe4ff */
[----:B------:R-:W-:Y:S01]  /*12200*/  ULDC.64 UR12, c[0x0][0x218] ;  /* 0x00008600000c7ab9 */ /* 0x000fe20000000a00 */
[----:B----4-:R-:W-:-:S03]  /*12210*/  IADD3 R7, P0, R18, UR14, RZ ;  /* 0x0000000e12077c10 */ /* 0x010fc6000ff1e0ff */
[----:B------:R1:W-:Y:S04]  /*12220*/  STL [R1+0x808], R5 ;  /* 0x0008080501007387 */ /* 0x0003e80000100800 */
[----:B------:R2:W-:Y:S01]  /*12230*/  STL [R1+0x81c], R7 ;  /* 0x00081c0701007387 */ /* 0x0005e20000100800 */
[----:B-1----:R-:W-:Y:S01]  /*12240*/  IADD3.X R5, R114, UR15, RZ, P1, !PT ;  /* 0x0000000f72057c10 */ /* 0x002fe20008ffe4ff */
[----:B------:R-:W-:Y:S01]  /*12250*/  ULDC.64 UR14, c[0x0][0x218] ;  /* 0x00008600000e7ab9 */ /* 0x000fe20000000a00 */
[----:B--2---:R-:W-:Y:S02]  /*12260*/  IADD3 R7, P1, R6, UR12, RZ ;  /* 0x0000000c06077c10 */ /* 0x004fe4000ff3e0ff */
[----:B------:R-:W2:Y:S04]  /*12270*/  LDL.LU R6, [R1+0x187c] ;  /* 0x00187c0001067983 */ /* 0x000ea80000300800 */
[----:B------:R1:W-:Y:S02]  /*12280*/  STL [R1+0x810], R5 ;  /* 0x0008100501007387 */ /* 0x0003e40000100800 */
[----:B-1----:R-:W-:Y:S01]  /*12290*/  IADD3.X R5, R14, UR13, RZ, P0, !PT ;  /* 0x0000000d0e057c10 */ /* 0x002fe200087fe4ff */
[----:B------:R-:W-:Y:S01]  /*122a0*/  ULDC.64 UR12, c[0x0][0x218] ;  /* 0x00008600000c7ab9 */ /* 0x000fe20000000a00 */
[----:B------:R-:W3:Y:S04]  /*122b0*/  LDL.LU R14, [R1+0x1878] ;  /* 0x00187800010e7983 */ /* 0x000ee80000300800 */
[----:B------:R-:W-:Y:S04]  /*122c0*/  STL [R1+0x824], R7 ;  /* 0x0008240701007387 */ /* 0x000fe80000100800 */
[----:B------:R1:W-:Y:S02]  /*122d0*/  STL [R1+0x818], R5 ;  /* 0x0008180501007387 */ /* 0x0003e40000100800 */
[----:B-1----:R-:W-:-:S02]  /*122e0*/  IADD3 R5, P0, R15, UR12, RZ ;  /* 0x0000000c0f057c10 */ /* 0x002fc4000ff1e0ff */
[----:B------:R-:W4:Y:S01]  /*122f0*/  LDL.LU R15, [R1+0x1874] ;  /* 0x00187400010f7983 */ /* 0x000f220000300800 */
[----:B------:R-:W-:Y:S01]  /*12300*/  IADD3.X R7, R4, UR13, RZ, P1, !PT ;  /* 0x0000000d04077c10 */ /* 0x000fe20008ffe4ff */
[----:B------:R-:W-:Y:S02]  /*12310*/  ULDC.64 UR12, c[0x0][0x218] ;  /* 0x00008600000c7ab9 */ /* 0x000fe40000000a00 */
[----:B------:R-:W2:Y:S04]  /*12320*/  LDL.LU R4, [R1+0x1870] ;  /* 0x0018700001047983 */ /* 0x000ea80000300800 */
[----:B------:R1:W-:Y:S04]  /*12330*/  STL [R1+0x82c], R5 ;  /* 0x00082c0501007387 */ /* 0x0003e80000100800 */
[----:B------:R1:W-:Y:S02]  /*12340*/  STL [R1+0x820], R7 ;  /* 0x0008200701007387 */ /* 0x0003e40000100800 */
[----:B-1----:R-:W-:-:S02]  /*12350*/  IADD3 R5, P1, R118, UR14, RZ ;  /* 0x0000000e76057c10 */ /* 0x002fc4000ff3e0ff */
[----:B------:R-:W-:-:S03]  /*12360*/  IADD3.X R7, R3, UR15, RZ, P0, !PT ;  /* 0x0000000f03077c10 */ /* 0x000fc600087fe4ff */
[----:B------:R1:W-:Y:S04]  /*12370*/  STL [R1+0x834], R5 ;  /* 0x0008340501007387 */ /* 0x0003e80000100800 */
[----:B------:R-:W2:Y:S01]  /*12380*/  LDL.LU R3, [R1+0x186c] ;  /* 0x00186c0001037983 */ /* 0x000ea20000300800 */
[----:B-1----:R-:W-:Y:S02]  /*12390*/  IADD3 R5, P0, R0, UR12, RZ ;  /* 0x0000000c00057c10 */ /* 0x002fe4000ff1e0ff */
[----:B------:R-:W-:Y:S01]  /*123a0*/  IADD3.X R0, R115, UR13, RZ, P1, !PT ;  /* 0x0000000d73007c10 */ /* 0x000fe20008ffe4ff */
[----:B------:R-:W-:Y:S01]  /*123b0*/  STL [R1+0x828], R7 ;  /* 0x0008280701007387 */ /* 0x000fe20000100800 */
[----:B------:R-:W-:-:S03]  /*123c0*/  ULDC.64 UR12, c[0x0][0x218] ;  /* 0x00008600000c7ab9 */ /* 0x000fc60000000a00 */
[----:B------:R-:W-:Y:S04]  /*123d0*/  STL [R1+0x83c], R5 ;  /* 0x00083c0501007387 */ /* 0x000fe80000100800 */
[----:B------:R1:W-:Y:S02]  /*123e0*/  STL [R1+0x830], R0 ;  /* 0x0008300001007387 */ /* 0x0003e40000100800 */
[----:B-1----:R-:W-:Y:S02]  /*123f0*/  IADD3.X R0, R116, UR13, RZ, P0, !PT ;  /* 0x0000000d74007c10 */ /* 0x002fe400087fe4ff */
[----:B----4-:R-:W-:Y:S02]  /*12400*/  LEA R8, P2, R15, R2, 0x3 ;  /* 0x000000020f087211 */ /* 0x010fe400078418ff */
[----:B------:R-:W-:Y:S01]  /*12410*/  IADD3 R2, P1, R113, UR12, RZ ;  /* 0x0000000c71027c10 */ /* 0x000fe2000ff3e0ff */
[----:B------:R-:W-:-:S04]  /*12420*/  ULDC.64 UR12, c[0x0][0x218] ;  /* 0x00008600000c7ab9 */ /* 0x000fc80000000a00 */
[----:B------:R1:W-:Y:S04]  /*12430*/  STL [R1+0x844], R2 ;  /* 0x0008440201007387 */ /* 0x0003e80000100800 */
[----:B------:R3:W-:Y:S01]  /*12440*/  STL [R1+0x838], R0 ;  /* 0x0008380001007387 */ /* 0x0007e20000100800 */
[----:B------:R-:W-:-:S03]  /*12450*/  SHF.R.S32.HI R5, RZ, 0x1f, R15 ;  /* 0x0000001fff057819 */ /* 0x000fc6000001140f */
[----:B------:R-:W4:Y:S01]  /*12460*/  LDL R18, [R1+0x8e0] ;  /* 0x0008e00001127983 */ /* 0x000f220000100800 */
[----:B-1----:R-:W-:Y:S02]  /*12470*/  IADD3.X R2, R117, UR13, RZ, P1, !PT ;  /* 0x0000000d75027c10 */ /* 0x002fe40008ffe4ff */
[----:B---3--:R-:W-:Y:S01]  /*12480*/  IADD3 R0, P0, R14, UR12, RZ ;  /* 0x0000000c0e007c10 */ /* 0x008fe2000ff1e0ff */
[----:B------:R-:W-:Y:S01]  /*12490*/  ULDC UR12, c[0x0][0x21c] ;  /* 0x00008700000c7ab9 */ /* 0x000fe20000000800 */
[----:B--2---:R-:W-:-:S03]  /*124a0*/  LEA.HI.X R7, R15, R6, R5, 0x3, P2 ;  /* 0x000000060f077211 */ /* 0x004fc600010f1c05 */
[----:B------:R1:W-:Y:S04]  /*124b0*/  STL [R1+0x848], R0 ;  /* 0x0008480001007387 */ /* 0x0003e80000100800 */
[----:B-1----:R-:W2:Y:S04]  /*124c0*/  LDL R0, [R1+0x8e4] ;  /* 0x0008e40001007983 */ /* 0x002ea80000100800 */
[----:B------:R1:W-:Y:S04]  /*124d0*/  STL [R1+0x840], R2 ;  /* 0x0008400201007387 */ /* 0x0003e80000100800 */
[----:B------:R-:W3:Y:S04]  /*124e0*/  LDL R14, [R1+0x8d4] ;  /* 0x0008d400010e7983 */ /* 0x000ee80000100800 */
[----:B------:R-:W3:Y:S04]  /*124f0*/  LDL R6, [R1+0x8ec] ;  /* 0x0008ec0001067983 */ /* 0x000ee80000100800 */
[----:B-1----:R-:W3:Y:S04]  /*12500*/  LDL R2, [R1+0x8e8] ;  /* 0x0008e80001027983 */ /* 0x002ee80000100800 */
[----:B------:R-:W3:Y:S04]  /*12510*/  LDL R151, [R1+0x8f0] ;  /* 0x0008f00001977983 */ /* 0x000ee80000100800 */
        /* <DEDUP_REMOVED lines=24> */
[----:B------:R-:W-:Y:S04]  /*126a0*/  STL [R1+0x400], RZ ;  /* 0x000400ff01007387 */ /* 0x000fe80000100800 */
        /* <DEDUP_REMOVED lines=255> */
[----:B------:R-:W-:Y:S04]  /*136a0*/  STL [R1], RZ ;  /* 0x000000ff01007387 */ /* 0x000fe80000100800 */
        /* <DEDUP_REMOVED lines=118> */
[----:B------:R-:W-:Y:S01]  /*13e10*/  STL [R1+0x1dc], RZ ;  /* 0x0001dcff01007387 */ /* 0x000fe20000100800 */
[----:B----4-:R-:W-:-:S03]  /*13e20*/  SHF.R.S32.HI R9, RZ, 0x1f, R18 ;  /* 0x0000001fff097819 */ /* 0x010fc60000011412 */
[----:B------:R-:W-:Y:S01]  /*13e30*/  STL [R1+0x1e0], RZ ;  /* 0x0001e0ff01007387 */ /* 0x000fe20000100800 */
[----:B--2---:R-:W-:-:S03]  /*13e40*/  SHF.R.S32.HI R10, RZ, 0x1f, R0 ;  /* 0x0000001fff0a7819 */ /* 0x004fc60000011400 */
[----:B------:R-:W-:Y:S04]  /*13e50*/  STL [R1+0x1e4], RZ ;  /* 0x0001e4ff01007387 */ /* 0x000fe80000100800 */
[----:B------:R-:W-:Y:S04]  /*13e60*/  STL [R1+0x1e8], RZ ;  /* 0x0001e8ff01007387 */ /* 0x000fe80000100800 */
[----:B------:R-:W-:Y:S01]  /*13e70*/  STL [R1+0x1ec], RZ ;  /* 0x0001ecff01007387 */ /* 0x000fe20000100800 */
[----:B------:R-:W-:-:S03]  /*13e80*/  SHF.L.U64.HI R5, R15, 0x2, R5 ;  /* 0x000000020f057819 */ /* 0x000fc60000010205 */
[----:B------:R-:W-:Y:S01]  /*13e90*/  STL [R1+0x1f0], RZ ;  /* 0x0001f0ff01007387 */ /* 0x000fe20000100800 */
[----:B------:R-:W-:-:S03]  /*13ea0*/  SHF.L.U64.HI R9, R18, 0x2, R9 ;  /* 0x0000000212097819 */ /* 0x000fc60000010209 */
[----:B------:R-:W-:Y:S01]  /*13eb0*/  STL [R1+0x1f4], RZ ;  /* 0x0001f4ff01007387 */ /* 0x000fe20000100800 */
[----:B------:R-:W-:-:S03]  /*13ec0*/  SHF.L.U64.HI R5, R0, 0x2, R10 ;  /* 0x0000000200057819 */ /* 0x000fc6000001020a */
[----:B------:R-:W-:Y:S04]  /*13ed0*/  STL [R1+0x1f8], RZ ;  /* 0x0001f8ff01007387 */ /* 0x000fe80000100800 */
[----:B------:R-:W-:Y:S04]  /*13ee0*/  STL [R1+0x1fc], RZ ;  /* 0x0001fcff01007387 */ /* 0x000fe80000100800 */
[----:B------:R1:W5:Y:S04]  /*13ef0*/  LDL.LU R18, [R1+0x1868] ;  /* 0x0018680001127983 */ /* 0x0003680000300800 */
[----:B------:R-:W2:Y:S01]  /*13f00*/  LDL.LU R0, [R1+0x1864] ;  /* 0x0018640001007983 */ /* 0x000ea20000300800 */
[----:B---3--:R-:W-:-:S02]  /*13f10*/  SHF.R.S32.HI R11, RZ, 0x1f, R2 ;  /* 0x0000001fff0b7819 */ /* 0x008fc40000011402 */
[----:B------:R-:W-:Y:S01]  /*13f20*/  SHF.R.S32.HI R12, RZ, 0x1f, R14 ;  /* 0x0000001fff0c7819 */ /* 0x000fe2000001140e */
[----:B------:R3:W-:Y:S01]  /*13f30*/  STL [R1+0x854], R9 ;  /* 0x0008540901007387 */ /* 0x0007e20000100800 */
[----:B------:R-:W-:Y:S02]  /*13f40*/  SHF.R.S32.HI R13, RZ, 0x1f, R6 ;  /* 0x0000001fff0d7819 */ /* 0x000fe40000011406 */
[----:B------:R-:W-:Y:S02]  /*13f50*/  SHF.R.S32.HI R16, RZ, 0x1f, R151 ;  /* 0x0000001fff107819 */ /* 0x000fe40000011497 */
[----:B---3--:R-:W-:Y:S02]  /*13f60*/  SHF.L.U64.HI R9, R2, 0x2, R11 ;  /* 0x0000000202097819 */ /* 0x008fe4000001020b */
[----:B------:R1:W5:Y:S04]  /*13f70*/  LDL.LU R2, [R1+0x1860] ;  /* 0x0018600001027983 */ /* 0x0003680000300800 */
[----:B------:R3:W-:Y:S01]  /*13f80*/  STL [R1+0x85c], R5 ;  /* 0x00085c0501007387 */ /* 0x0007e20000100800 */
[----:B------:R-:W-:-:S02]  /*13f90*/  SHF.R.S32.HI R103, RZ, 0x1f, R150 ;  /* 0x0000001fff677819 */ /* 0x000fc40000011496 */
[----:B------:R-:W-:Y:S02]  /*13fa0*/  SHF.R.S32.HI R104, RZ, 0x1f, R148 ;  /* 0x0000001fff687819 */ /* 0x000fe40000011494 */
[----:B---3--:R-:W-:Y:S02]  /*13fb0*/  SHF.L.U64.HI R5, R14, 0x2, R12 ;  /* 0x000000020e057819 */ /* 0x008fe4000001020c */
[----:B------:R1:W5:Y:S04]  /*13fc0*/  LDL.LU R14, [R1+0x185c] ;  /* 0x00185c00010e7983 */ /* 0x0003680000300800 */
[----:B------:R3:W-:Y:S01]  /*13fd0*/  STL [R1+0x860], R9 ;  /* 0x0008600901007387 */ /* 0x0007e20000100800 */
[----:B------:R-:W-:Y:S02]  /*13fe0*/  SHF.R.S32.HI R105, RZ, 0x1f, R149 ;  /* 0x0000001fff697819 */ /* 0x000fe40000011495 */
[----:B------:R-:W-:-:S02]  /*13ff0*/  SHF.L.U64.HI R10, R150, 0x2, R103 ;  /* 0x00000002960a7819 */ /* 0x000fc40000010267 */
[----:B---3--:R-:W-:Y:S02]  /*14000*/  SHF.L.U64.HI R9, R6, 0x2, R13 ;  /* 0x0000000206097819 */ /* 0x008fe4000001020d */
[----:B------:R1:W5:Y:S04]  /*14010*/  LDL.LU R6, [R1+0x1858] ;  /* 0x0018580001067983 */ /* 0x0003680000300800 */
[----:B------:R3:W-:Y:S01]  /*14020*/  STL [R1+0x864], R5 ;  /* 0x0008640501007387 */ /* 0x0007e20000100800 */
[----:B------:R-:W-:-:S03]  /*14030*/  SHF.R.S32.HI R106, RZ, 0x1f, R146 ;  /* 0x0000001fff6a7819 */ /* 0x000fc60000011492 */
[----:B------:R4:W-:Y:S01]  /*14040*/  STL [R1+0x868], R9 ;  /* 0x0008680901007387 */ /* 0x0009e20000100800 */
[----:B---3--:R-:W-:Y:S02]  /*14050*/  SHF.L.U64.HI R5, R151, 0x2, R16 ;  /* 0x0000000297057819 */ /* 0x008fe40000010210 */
[----:B------:R-:W-:Y:S02]  /*14060*/  SHF.R.S32.HI R107, RZ, 0x1f, R145 ;  /* 0x0000001fff6b7819 */ /* 0x000fe40000011491 */
[----:B----4-:R-:W-:Y:S01]  /*14070*/  SHF.L.U64.HI R9, R148, 0x2, R104 ;  /* 0x0000000294097819 */ /* 0x010fe20000010268 */
[----:B------:R3:W-:Y:S01]  /*14080*/  STL [R1+0x86c], R5 ;  /* 0x00086c0501007387 */ /* 0x0007e20000100800 */
[----:B------:R-:W-:-:S03]  /*14090*/  SHF.R.S32.HI R108, RZ, 0x1f, R143 ;  /* 0x0000001fff6c7819 */ /* 0x000fc6000001148f */
[----:B------:R4:W-:Y:S01]  /*140a0*/  STL [R1+0x870], R10 ;  /* 0x0008700a01007387 */ /* 0x0009e20000100800 */
[----:B---3--:R-:W-:-:S03]  /*140b0*/  SHF.L.U64.HI R5, R149, 0x2, R105 ;  /* 0x0000000295057819 */ /* 0x008fc60000010269 */
[----:B------:R3:W-:Y:S01]  /*140c0*/  STL [R1+0x874], R9 ;  /* 0x0008740901007387 */ /* 0x0007e20000100800 */
[----:B------:R-:W-:Y:S02]  /*140d0*/  SHF.R.S32.HI R109, RZ, 0x1f, R147 ;  /* 0x0000001fff6d7819 */ /* 0x000fe40000011493 */
[----:B----4-:R-:W-:Y:S01]  /*140e0*/  SHF.L.U64.HI R10, R146, 0x2, R106 ;  /* 0x00000002920a7819 */ /* 0x010fe2000001026a */
[----:B------:R4:W-:Y:S01]  /*140f0*/  STL [R1+0x878], R5 ;  /* 0x0008780501007387 */ /* 0x0009e20000100800 */
[----:B------:R-:W-:Y:S02]  /*14100*/  SHF.R.S32.HI R110, RZ, 0x1f, R142 ;  /* 0x0000001fff6e7819 */ /* 0x000fe4000001148e */
[----:B------:R-:W-:Y:S02]  /*14110*/  SHF.R.S32.HI R111, RZ, 0x1f, R144 ;  /* 0x0000001fff6f7819 */ /* 0x000fe40000011490 */
[----:B---3--:R-:W-:Y:S01]  /*14120*/  SHF.L.U64.HI R9, R145, 0x2, R107 ;  /* 0x0000000291097819 */ /* 0x008fe2000001026b */
[----:B------:R3:W-:Y:S01]  /*14130*/  STL [R1+0x87c], R10 ;  /* 0x00087c0a01007387 */ /* 0x0007e20000100800 */
[----:B----4-:R-:W-:-:S03]  /*14140*/  SHF.L.U64.HI R5, R143, 0x2, R108 ;  /* 0x000000028f057819 */ /* 0x010fc6000001026c */
[----:B------:R4:W-:Y:S01]  /*14150*/  STL [R1+0x880], R9 ;  /* 0x0008800901007387 */ /* 0x0009e20000100800 */
[----:B------:R-:W-:-:S03]  /*14160*/  SHF.R.S32.HI R112, RZ, 0x1f, R140 ;  /* 0x0000001fff707819 */ /* 0x000fc6000001148c */
[----:B------:R1:W-:Y:S01]  /*14170*/  STL [R1+0x884], R5 ;  /* 0x0008840501007387 */ /* 0x0003e20000100800 */
[----:B---3--:R-:W-:Y:S02]  /*14180*/  SHF.L.U64.HI R10, R147, 0x2, R109 ;  /* 0x00000002930a7819 */ /* 0x008fe4000001026d */
[----:B------:R-:W-:Y:S02]  /*14190*/  SHF.R.S32.HI R113, RZ, 0x1f, R141 ;  /* 0x0000001fff717819 */ /* 0x000fe4000001148d */
[----:B----4-:R-:W-:Y:S01]  /*141a0*/  SHF.L.U64.HI R9, R142, 0x2, R110 ;  /* 0x000000028e097819 */ /* 0x010fe2000001026e */
[----:B------:R3:W-:Y:S01]  /*141b0*/  STL [R1+0x888], R10 ;  /* 0x0008880a01007387 */ /* 0x0007e20000100800 */
[----:B------:R-:W-:Y:S02]  /*141c0*/  SHF.R.S32.HI R114, RZ, 0x1f, R138 ;  /* 0x0000001fff727819 */ /* 0x000fe4000001148a */
[----:B-1----:R-:W-:Y:S01]  /*141d0*/  SHF.L.U64.HI R5, R144, 0x2, R111 ;  /* 0x0000000290057819 */ /* 0x002fe2000001026f */
[----:B------:R1:W-:Y:S01]  /*141e0*/  STL [R1+0x88c], R9 ;  /* 0x00088c0901007387 */ /* 0x0003e20000100800 */
[----:B------:R-:W-:-:S03]  /*141f0*/  SHF.R.S32.HI R115, RZ, 0x1f, R137 ;  /* 0x0000001fff737819 */ /* 0x000fc60000011489 */
[----:B------:R4:W-:Y:S01]  /*14200*/  STL [R1+0x890], R5 ;  /* 0x0008900501007387 */ /* 0x0009e20000100800 */
[----:B---3--:R-:W-:Y:S02]  /*14210*/  SHF.L.U64.HI R10, R140, 0x2, R112 ;  /* 0x000000028c0a7819 */ /* 0x008fe40000010270 */
[----:B------:R-:W-:Y:S02]  /*14220*/  SHF.R.S32.HI R116, RZ, 0x1f, R135 ;  /* 0x0000001fff747819 */ /* 0x000fe40000011487 */
[----:B-1----:R-:W-:Y:S01]  /*14230*/  SHF.L.U64.HI R9, R141, 0x2, R113 ;  /* 0x000000028d097819 */ /* 0x002fe20000010271 */
[----:B------:R1:W-:Y:S01]  /*14240*/  STL [R1+0x894], R10 ;  /* 0x0008940a01007387 */ /* 0x0003e20000100800 */
[----:B------:R-:W-:Y:S02]  /*14250*/  SHF.R.S32.HI R117, RZ, 0x1f, R139 ;  /* 0x0000001fff757819 */ /* 0x000fe4000001148b */
[----:B----4-:R-:W-:Y:S01]  /*14260*/  SHF.L.U64.HI R5, R138, 0x2, R114 ;  /* 0x000000028a057819 */ /* 0x010fe20000010272 */
[----:B------:R3:W-:Y:S01]  /*14270*/  STL [R1+0x898], R9 ;  /* 0x0008980901007387 */ /* 0x0007e20000100800 */
[----:B------:R-:W-:-:S03]  /*14280*/  SHF.R.S32.HI R118, RZ, 0x1f, R134 ;  /* 0x0000001fff767819 */ /* 0x000fc60000011486 */
[----:B------:R4:W-:Y:S01]  /*14290*/  STL [R1+0x89c], R5 ;  /* 0x00089c0501007387 */ /* 0x0009e20000100800 */
[----:B-1----:R-:W-:Y:S02]  /*142a0*/  SHF.L.U64.HI R10, R137, 0x2, R115 ;  /* 0x00000002890a7819 */ /* 0x002fe40000010273 */
[----:B------:R-:W-:Y:S02]  /*142b0*/  SHF.R.S32.HI R119, RZ, 0x1f, R136 ;  /* 0x0000001fff777819 */ /* 0x000fe40000011488 */
[----:B---3--:R-:W-:Y:S01]  /*142c0*/  SHF.L.U64.HI R9, R135, 0x2, R116 ;  /* 0x0000000287097819 */ /* 0x008fe20000010274 */
        /* <DEDUP_REMOVED lines=21> */
[----:B------:R3:W-:Y:S04]  /*14420*/  STL [R1+0x8bc], R9 ;  /* 0x0008bc0901007387 */ /* 0x0007e80000100800 */
[----:B------:R4:W-:Y:S01]  /*14430*/  STL [R1+0x8c0], R5 ;  /* 0x0008c00501007387 */ /* 0x0009e20000100800 */
[----:B-1----:R-:W-:-:S02]  /*14440*/  SHF.L.U64.HI R10, R127, 0x2, R124 ;  /* 0x000000027f0a7819 */ /* 0x002fc4000001027c */
[----:B---3--:R-:W-:-:S03]  /*14450*/  SHF.L.U64.HI R9, R131, 0x2, R125 ;  /* 0x0000000283097819 */ /* 0x008fc6000001027d */
[----:B------:R1:W-:Y:S01]  /*14460*/  STL [R1+0x8c4], R10 ;  /* 0x0008c40a01007387 */ /* 0x0003e20000100800 */
[----:B----4-:R-:W-:-:S03]  /*14470*/  SHF.L.U64.HI R5, R128, 0x2, R126 ;  /* 0x0000000280057819 */ /* 0x010fc6000001027e */
[----:B------:R1:W-:Y:S04]  /*14480*/  STL [R1+0x8c8], R9 ;  /* 0x0008c80901007387 */ /* 0x0003e80000100800 */
[----:B------:R1:W-:Y:S01]  /*14490*/  STL [R1+0x8cc], R5 ;  /* 0x0008cc0501007387 */ /* 0x0003e20000100800 */
[----:B--2---:R-:W-:-:S03]  /*144a0*/  IADD3.X R16, R0, UR12, RZ, P0, !PT ;  /* 0x0000000c00107c10 */ /* 0x004fc600087fe4ff */
[----:B------:R1:W5:Y:S01]  /*144b0*/  LDL.LU R0, [R1+0x1854] ;  /* 0x0018540001007983 */ /* 0x0003620000300800 */
[----:B------:R-:W-:Y:S01]  /*144c0*/  IADD3 R8, P3, R8, UR8, RZ ;  /* 0x0000000808087c10 */ /* 0x000fe2000ff7e0ff */
[----:B------:R-:W-:-:S04]  /*144d0*/  USHF.R.S32.HI UR8, URZ, 0x1f, UR4 ;  /* 0x0000001f3f087899 */ /* 0x000fc80008011404 */
[----:B------:R-:W-:Y:S01]  /*144e0*/  ULEA.HI UR8, UR8, UR4, URZ, 0x5 ;  /* 0x0000000408087291 */ /* 0x000fe2000f8f283f */
[C---:B------:R-:W-:Y:S01]  /*144f0*/  SHF.L.U64.HI R3, R4.reuse, 0x2, R3 ;  /* 0x0000000204037819 */ /* 0x040fe20000010203 */
[----:B------:R-:W-:Y:S01]  /*14500*/  IMAD.SHL.U32 R4, R4, 0x4, RZ ;  /* 0x0000000404047824 */ /* 0x000fe200078e00ff */
[----:B------:R-:W-:Y:S01]  /*14510*/  CS2R R24, SRZ ;  /* 0x0000000000187805 */ /* 0x000fe2000001ff00 */
[----:B------:R-:W-:Y:S01]  /*14520*/  USHF.R.S32.HI UR8, URZ, 0x5, UR8 ;  /* 0x000000053f087899 */ /* 0x000fe20008011408 */
        /* <DEDUP_REMOVED lines=63> */
[----:B------:R-:W-:Y:S01]  /*14920*/  IADD3.X R7, R7, UR9, RZ, P3, !PT ;  /* 0x0000000907077c10 */ /* 0x000fe20009ffe4ff */
[----:B------:R-:W-:Y:S01]  /*14930*/  UMOV UR9, 0x1 ;  /* 0x0000000100097882 */ /* 0x000fe20000000000 */
[----:B------:R-:W-:Y:S01]  /*14940*/  UMOV UR7, 0xffffffff ;  /* 0xffffffff00077882 */ /* 0x000fe20000000000 */
[----:B------:R-:W-:Y:S01]  /*14950*/  UIADD3 UR48, UR8, -0x2, URZ ;  /* 0xfffffffe08307890 */ /* 0x000fe2000fffe03f */
[----:B-1----:R-:W-:-:S11]  /*14960*/  UMOV UR4, URZ ;  /* 0x0000003f00047c82 */ /* 0x002fd60008000000 */
.L_x_1:
[----:B------:R-:W-:Y:S01]  /*14970*/  STL.64 [R1+0x1c88], R250 ;  /* 0x001c88fa01007387 */ /* 0x000fe20000100a00 */
[----:B------:R-:W-:Y:S01]  /*14980*/  UIADD3 UR7, UR7, 0x1, URZ ;  /* 0x0000000107077890 */ /* 0x000fe2000fffe03f */
[----:B------:R-:W-:-:S04]  /*14990*/  DEPBAR.LE SB0, 0x2 ;  /* 0x000080800000791a */ /* 0x000fc80000000000 */
[----:B------:R-:W-:Y:S04]  /*149a0*/  STL.64 [R1+0x1c80], R248 ;  /* 0x001c80f801007387 */ /* 0x000fe80000100a00 */
        /* <DEDUP_REMOVED lines=48> */
[----:B-----5:R-:W-:Y:S04]  /*14cb0*/  STL.64 [R1+0x1af8], R150 ;  /* 0x001af89601007387 */ /* 0x020fe80000100a00 */
        /* <DEDUP_REMOVED lines=12> */
[----:B------:R1:W-:Y:S04]  /*14d80*/  STL.64 [R1+0x1a90], R124 ;  /* 0x001a907c01007387 */ /* 0x0003e80000100a00 */
[----:B-1----:R-:W2:Y:S04]  /*14d90*/  LDL.LU.64 R124, [R1] ;  /* 0x00000000017c7983 */ /* 0x002ea80000300a00 */
[----:B------:R-:W3:Y:S04]  /*14da0*/  LDL.LU.64 R126, [R1+0x8] ;  /* 0x00000800017e7983 */ /* 0x000ee80000300a00 */
[----:B------:R-:W4:Y:S04]  /*14db0*/  LDL.LU.64 R128, [R1+0x10] ;  /* 0x0000100001807983 */ /* 0x000f280000300a00 */
[----:B------:R-:W2:Y:S04]  /*14dc0*/  LDL.LU.64 R130, [R1+0x18] ;  /* 0x0000180001827983 */ /* 0x000ea80000300a00 */
        /* <DEDUP_REMOVED lines=9> */
[----:B------:R-:W3:Y:S01]  /*14e60*/  LDL.LU.64 R150, [R1+0x68] ;  /* 0x0000680001967983 */ /* 0x000ee20000300a00 */
[----:B------:R-:W-:Y:S01]  /*14e70*/  UISETP.GT.AND UP0, UPT, UR7, 0x2, UPT ;  /* 0x000000020700788c */ /* 0x000fe2000bf04270 */
[----:B------:R-:W-:Y:S01]  /*14e80*/  UMOV UR39, 0x40000040 ;  /* 0x4000004000277882 */ /* 0x000fe20000000000 */
[----:B------:R-:W-:Y:S01]  /*14e90*/  UMOV UR37, 0x40000040 ;  /* 0x4000004000257882 */ /* 0x000fe20000000000 */
[----:B------:R-:W-:Y:S06]  /*14ea0*/  BAR.SYNC.DEFER_BLOCKING 0x0 ;  /* 0x0000000000007b1d */ /* 0x000fec0000010000 */
[----:B---3--:R-:W-:Y:S04]  /*14eb0*/  STL.64 [R1+0x1e88], R150 ;  /* 0x001e889601007387 */ /* 0x008fe80000100a00 */
[----:B--2---:R-:W-:Y:S04]  /*14ec0*/  STL.64 [R1+0x1e80], R148 ;  /* 0x001e809401007387 */ /* 0x004fe80000100a00 */
[----:B----4-:R-:W-:Y:S04]  /*14ed0*/  STL.64 [R1+0x1e78], R146 ;  /* 0x001e789201007387 */ /* 0x010fe80000100a00 */
        /* <DEDUP_REMOVED lines=61> */
[----:B-1----:R-:W2:Y:S04]  /*152b0*/  LDL.LU.64 R24, [R1+0x200] ;  /* 0x0002000001187983 */ /* 0x002ea80000300a00 */
        /* <DEDUP_REMOVED lines=63> */
[----:B--2---:R-:W-:Y:S04]  /*156b0*/  STL.64 [R1+0x2088], R150 ;  /* 0x0020889601007387 */ /* 0x004fe80000100a00 */
[----:B----4-:R-:W-:Y:S04]  /*156c0*/  STL.64 [R1+0x2080], R148 ;  /* 0x0020809401007387 */ /* 0x010fe80000100a00 */
[----:B---3--:R-:W-:Y:S04]  /*156d0*/  STL.64 [R1+0x2078], R146 ;  /* 0x0020789201007387 */ /* 0x008fe80000100a00 */
        /* <DEDUP_REMOVED lines=62> */
[----:B------:R-:W2:Y:S04]  /*15ac0*/  LDL.LU.64 R26, [R1+0x408] ;  /* 0x00040800011a7983 */ /* 0x000ea80000300a00 */
        /* <DEDUP_REMOVED lines=61> */
[----:B------:R-:W2:Y:S01]  /*15ea0*/  LDL.LU.64 R150, [R1+0x5f8] ;  /* 0x0005f80001967983 */ /* 0x000ea20000300a00 */
[----:B------:R-:W-:-:S03]  /*15eb0*/  USEL UR7, UR7, URZ, !UP0 ;  /* 0x0000003f07077287 */ /* 0x000fc6000c000000 */
[----:B------:R-:W3:Y:S01]  /*15ec0*/  LDL.LU.64 R152, [R1+0x70] ;  /* 0x0000700001987983 */ /* 0x000ee20000300a00 */
[----:B------:R-:W-:Y:S02]  /*15ed0*/  ULEA UR12, UR7, UR5, 0xe ;  /* 0x00000005070c7291 */ /* 0x000fe4000f8e703f */
[----:B------:R-:W-:Y:S01]  /*15ee0*/  ULEA UR13, UR7, UR5, 0x10 ;  /* 0x00000005070d7291 */ /* 0x000fe2000f8e803f */
[----:B------:R-:W3:Y:S01]  /*15ef0*/  LDL.LU.64 R154, [R1+0x78] ;  /* 0x00007800019a7983 */ /* 0x000ee20000300a00 */
[----:B------:R-:W-:Y:S02]  /*15f00*/  UIADD3 UR12, UR12, 0x30000, URZ ;  /* 0x000300000c0c7890 */ /* 0x000fe4000fffe03f */
[----:B------:R-:W-:Y:S01]  /*15f10*/  USHF.R.U32.HI UR13, URZ, 0x4, UR13 ;  /* 0x000000043f0d7899 */ /* 0x000fe2000801160d */
[----:B------:R-:W3:Y:S01]  /*15f20*/  LDL.LU.64 R156, [R1+0x80] ;  /* 0x00008000019c7983 */ /* 0x000ee20000300a00 */
[----:B------:R-:W-:Y:S02]  /*15f30*/  USHF.R.U32.HI UR12, URZ, 0x4, UR12 ;  /* 0x000000043f0c7899 */ /* 0x000fe4000801160c */
[----:B------:R-:W-:Y:S01]  /*15f40*/  USGXT.U32 UR38, UR13, 0xe ;  /* 0x0000000e0d26789a */ /* 0x000fe20008000000 */
[----:B------:R-:W3:Y:S01]  /*15f50*/  LDL.LU.64 R158, [R1+0x88] ;  /* 0x00008800019e7983 */ /* 0x000ee20000300a00 */
[----:B------:R-:W-:-:S02]  /*15f60*/  USGXT.U32 UR36, UR12, 0xe ;  /* 0x0000000e0c24789a */ /* 0x000fc40008000000 */
[----:B------:R-:W-:Y:S01]  /*15f70*/  UIADD3 UR42, UP1, UR38, 0x2, URZ ;  /* 0x00000002262a7890 */ /* 0x000fe2000ff3e03f */
[----:B------:R-:W3:Y:S01]  /*15f80*/  LDL.LU.64 R160, [R1+0x90] ;  /* 0x0000900001a07983 */ /* 0x000ee20000300a00 */
[----:B------:R-:W-:Y:S01]  /*15f90*/  UIADD3 UR40, UP0, UR36, 0x2, URZ ;  /* 0x0000000224287890 */ /* 0x000fe2000ff1e03f */
[----:B------:R-:W-:Y:S01]  /*15fa0*/  UMOV UR12, URZ ;  /* 0x0000003f000c7c82 */ /* 0x000fe20008000000 */
[----:B------:R-:W-:Y:S02]  /*15fb0*/  UMOV UR13, URZ ;  /* 0x0000003f000d7c82 */ /* 0x000fe40008000000 */
[----:B------:R-:W-:Y:S01]  /*15fc0*/  UIADD3.X UR41, UR12, 0x40000040, URZ, UP0, !UPT ;  /* 0x400000400c297890 */ /* 0x000fe200087fe43f */
[----:B------:R-:W3:Y:S01]  /*15fd0*/  LDL.LU.64 R162, [R1+0x98] ;  /* 0x0000980001a27983 */ /* 0x000ee20000300a00 */
[----:B------:R-:W-:Y:S01]  /*15fe0*/  UIADD3.X UR43, UR13, 0x40000040, URZ, UP1, !UPT ;  /* 0x400000400d2b7890 */ /* 0x000fe20008ffe43f */
[----:B--2---:R-:W-:Y:S01]  /*15ff0*/  WARPGROUP.ARRIVE ;  /* 0x00000000000079c5 */ /* 0x004fe20000000000 */
[----:B------:R-:W-:Y:S01]  /*16000*/  UIADD3.64 UR44, UR40, 0x2, URZ ;  /* 0x00000002282c7897 */ /* 0x000fe2000fffe03f */
[----:B------:R-:W3:Y:S04]  /*16010*/  LDL.LU.64 R164, [R1+0xa0] ;  /* 0x0000a00001a47983 */ /* 0x000ee80000300a00 */
[----:B------:R-:W-:Y:S01]  /*16020*/  HGMMA.64x256x8.F32.TF32 R24, gdesc[UR36], R24, gsb0 ;  /* 0x07e00000241879f0 */ /* 0x000fe20008002818 */
[----:B------:R-:W-:Y:S01]  /*16030*/  UIADD3.64 UR46, UR42, 0x2, URZ ;  /* 0x000000022a2e7897 */ /* 0x000fe2000fffe03f */
[----:B------:R-:W3:Y:S01]  /*16040*/  LDL.LU.64 R166, [R1+0xa8] ;  /* 0x0000a80001a67983 */ /* 0x000ee20000300a00 */
[----:B------:R-:W-:-:S02]  /*16050*/  UIADD3.64 UR14, UR42, 0x4, URZ ;  /* 0x000000042a0e7897 */ /* 0x000fc4000fffe03f */
[----:B------:R-:W-:Y:S01]  /*16060*/  UIADD3.64 UR12, UR40, 0x4, URZ ;  /* 0x00000004280c7897 */ /* 0x000fe2000fffe03f */
[----:B------:R-:W3:Y:S04]  /*16070*/  LDL.LU.64 R168, [R1+0xb0] ;  /* 0x0000b00001a87983 */ /* 0x000ee80000300a00 */
        /* <DEDUP_REMOVED lines=41> */
[----:B------:R-:W-:Y:S04]  /*16310*/  STL [R1+0x1868], R15 ;  /* 0x0018680f01007387 */ /* 0x000fe80000100800 */
[----:B-----5:R-:W-:Y:S01]  /*16320*/  STL [R1+0x1854], R6 ;  /* 0x0018540601007387 */ /* 0x020fe20000100800 */
[----:B------:R-:W-:-:S02]  /*16330*/  WARPGROUP.DEPBAR.LE gsb0, 0x0 ;  /* 0x00008000000079c5 */ /* 0x000fc40000010000 */
[----:B------:R-:W-:-:S06]  /*16340*/  WARPGROUP.ARRIVE ;  /* 0x00000000000079c5 */ /* 0x000fcc0000000000 */
[----:B------:R-:W-:Y:S03]  /*16350*/  HGMMA.64x256x8.F32.TF32 R24, gdesc[UR40], R24, gsb0 ;  /* 0x07e00000281879f0 */ /* 0x000fe60008002818 */
[----:B------:R-:W-:Y:S02]  /*16360*/  WARPGROUP.DEPBAR.LE gsb0, 0x0 ;  /* 0x00008000000079c5 */ /* 0x000fe40000010000 */
[----:B------:R-:W-:-:S15]  /*16370*/  WARPGROUP.ARRIVE ;  /* 0x00000000000079c5 */ /* 0x000fde0000000000 */
[----:B------:R-:W-:-:S08]  /*16380*/  NOP ;  /* 0x0000000000007918 */ /* 0x000fd00000000000 */
[----:B------:R-:W-:Y:S03]  /*16390*/  HGMMA.64x256x8.F32.TF32 R24, gdesc[UR44], R24, gsb0 ;  /* 0x07e000002c1879f0 */ /* 0x000fe60008002818 */
[----:B------:R-:W-:Y:S02]  /*163a0*/  WARPGROUP.DEPBAR.LE gsb0, 0x0 ;  /* 0x00008000000079c5 */ /* 0x000fe40000010000 */
[----:B------:R-:W-:-:S15]  /*163b0*/  WARPGROUP.ARRIVE ;  /* 0x00000000000079c5 */ /* 0x000fde0000000000 */
[----:B------:R-:W-:-:S08]  /*163c0*/  NOP ;  /* 0x0000000000007918 */ /* 0x000fd00000000000 */
[----:B------:R-:W-:Y:S03]  /*163d0*/  HGMMA.64x256x8.F32.TF32 R24, gdesc[UR12], R24, gsb0 ;  /* 0x07e000000c1879f0 */ /* 0x000fe60008002818 */
[----:B------:R-:W-:Y:S02]  /*163e0*/  WARPGROUP.DEPBAR.LE gsb0, 0x0 ;  /* 0x00008000000079c5 */ /* 0x000fe40000010000 */
        /* <DEDUP_REMOVED lines=128> */
[----:B------:R-:W-:Y:S01]  /*16bf0*/  UIADD3.64 UR30, UR42, 0x7fe, URZ ;  /* 0x000007fe2a1e7897 */ /* 0x000fe2000fffe03f */
[----:B------:R-:W-:Y:S01]  /*16c00*/  UMOV UR28, UR36 ;  /* 0x00000024001c7c82 */ /* 0x000fe20008000000 */
[----:B------:R-:W-:Y:S01]  /*16c10*/  UMOV UR29, UR37 ;  /* 0x00000025001d7c82 */ /* 0x000fe20008000000 */
        /* <DEDUP_REMOVED lines=9> */
[----:B--2---:R-:W-:-:S06]  /*16cb0*/  WARPGROUP.ARRIVE ;  /* 0x00000000000079c5 */ /* 0x004fcc0000000000 */
        /* <DEDUP_REMOVED lines=78> */
[----:B-1----:R-:W3:Y:S04]  /*171a0*/  LDL.LU.64 R150, [R1+0x1e88] ;  /* 0x001e880001967983 */ /* 0x002ee80000300a00 */
        /* <DEDUP_REMOVED lines=12> */
[----:B------:R-:W3:Y:S01]  /*17270*/  LDL.LU.64 R124, [R1+0x1e20] ;  /* 0x001e2000017c7983 */ /* 0x000ee20000300a00 */
[----:B------:R-:W-:-:S02]  /*17280*/  UIADD3.64 UR36, UR40, 0x1fe, URZ ;  /* 0x000001fe28247897 */ /* 0x000fc4000fffe03f */
[----:B------:R-:W-:Y:S01]  /*17290*/  UIADD3.64 UR32, UR40, 0x200, URZ ;  /* 0x0000020028207897 */ /* 0x000fe2000fffe03f */
[----:B------:R-:W2:Y:S01]  /*172a0*/  LDL.LU.64 R122, [R1+0x1e18] ;  /* 0x001e1800017a7983 */ /* 0x000ea20000300a00 */
[----:B------:R-:W-:Y:S01]  /*172b0*/  UMOV UR34, UR42 ;  /* 0x0000002a00227c82 */ /* 0x000fe20008000000 */
[----:B------:R-:W-:Y:S01]  /*172c0*/  UMOV UR35, UR43 ;  /* 0x0000002b00237c82 */ /* 0x000fe20008000000 */
[----:B------:R-:W-:Y:S01]  /*172d0*/  UIADD3.64 UR44, UR40, 0x202, URZ ;  /* 0x00000202282c7897 */ /* 0x000fe2000fffe03f */
[----:B------:R-:W2:Y:S01]  /*172e0*/  LDL.LU.64 R120, [R1+0x1e10] ;  /* 0x001e100001787983 */ /* 0x000ea20000300a00 */
[----:B------:R-:W-:-:S03]  /*172f0*/  UIADD3.64 UR12, UR40, 0x204, URZ ;  /* 0x00000204280c7897 */ /* 0x000fc6000fffe03f */
        /* <DEDUP_REMOVED lines=48> */
[----:B---3--:R-:W-:-:S06]  /*17600*/  WARPGROUP.ARRIVE ;  /* 0x00000000000079c5 */ /* 0x008fcc0000000000 */
        /* <DEDUP_REMOVED lines=14> */
[----:B------:R-:W-:Y:S04]  /*176f0*/  STL.64 [R1], R124 ;  /* 0x0000007c01007387 */ /* 0x000fe80000100a00 */
        /* <DEDUP_REMOVED lines=64> */
[----:B------:R-:W4:Y:S04]  /*17b00*/  LDL.LU.64 R248, [R1+0x1c80] ;  /* 0x001c800001f87983 */ /* 0x000f280000300a00 */
        /* <DEDUP_REMOVED lines=62> */
[----:B------:R-:W-:Y:S01]  /*17ef0*/  UMOV UR28, UR36 ;  /* 0x00000024001c7c82 */ /* 0x000fe20008000000 */
[----:B------:R-:W-:Y:S01]  /*17f00*/  UMOV UR29, UR37 ;  /* 0x00000025001d7c82 */ /* 0x000fe20008000000 */
[----:B------:R-:W-:Y:S01]  /*17f10*/  UMOV UR24, UR32 ;  /* 0x0000002000187c82 */ /* 0x000fe20008000000 */
[----:B------:R-:W-:Y:S01]  /*17f20*/  UMOV UR25, UR33 ;  /* 0x0000002100197c82 */ /* 0x000fe20008000000 */
[----:B------:R-:W-:Y:S01]  /*17f30*/  UMOV UR20, UR44 ;  /* 0x0000002c00147c82 */ /* 0x000fe20008000000 */
[----:B------:R-:W-:Y:S01]  /*17f40*/  UMOV UR21, UR45 ;  /* 0x0000002d00157c82 */ /* 0x000fe20008000000 */
[----:B------:R-:W-:Y:S01]  /*17f50*/  UISETP.GT.AND UP1, UPT, UR6, URZ, UPT ;  /* 0x0000003f0600728c */ /* 0x000fe2000bf24270 */
[----:B------:R-:W3:Y:S01]  /*17f60*/  LDL R15, [R1+0x8d0] ;  /* 0x0008d000010f7983 */ /* 0x000ee20000100800 */
[----:B--2---:R-:W-:Y:S01]  /*17f70*/  WARPGROUP.ARRIVE ;  /* 0x00000000000079c5 */ /* 0x004fe20000000000 */
[----:B------:R-:W-:-:S02]  /*17f80*/  UISETP.GE.AND UP0, UPT, UR4, UR48, UPT ;  /* 0x000000300400728c */ /* 0x000fc4000bf06270 */
[----:B------:R-:W2:Y:S03]  /*17f90*/  LDL R13, [R1+0x8cc] ;  /* 0x0008cc00010d7983 */ /* 0x000ea60000100800 */
[----:B------:R-:W-:Y:S01]  /*17fa0*/  HGMMA.64x256x8.F32.TF32 R24, gdesc[UR28], R24, gsb0 ;  /* 0x07e000001c1879f0 */ /* 0x000fe20008002818 */
[----:B------:R-:W-:Y:S01]  /*17fb0*/  UISETP.GT.AND UP2, UPT, UR6, 0x1, UPT ;  /* 0x000000010600788c */ /* 0x000fe2000bf44270 */
[----:B------:R-:W4:Y:S01]  /*17fc0*/  LDL R12, [R1+0x944] ;  /* 0x00094400010c7983 */ /* 0x000f220000100800 */
[----:B------:R-:W-:-:S03]  /*17fd0*/  UIADD3 UR9, UR9, 0x1, URZ ;  /* 0x0000000109097890 */ /* 0x000fc6000fffe03f */
[----:B------:R-:W4:Y:S01]  /*17fe0*/  LDL R6, [R1+0x8c8] ;  /* 0x0008c80001067983 */ /* 0x000f220000100800 */
[----:B------:R-:W-:Y:S02]  /*17ff0*/  USEL UR14, URZ, 0x4, !UP1 ;  /* 0x000000043f0e7887 */ /* 0x000fe4000c800000 */
[----:B------:R-:W-:Y:S01]  /*18000*/  USEL UR15, URZ, 0x4, !UP2 ;  /* 0x000000043f0f7887 */ /* 0x000fe2000d000000 */
[----:B------:R1:W-:Y:S01]  /*18010*/  STL [R1+0x1858], R14 ;  /* 0x0018580e01007387 */ /* 0x0003e20000100800 */
[----:B------:R-:W-:Y:S02]  /*18020*/  USEL UR14, UR14, URZ, !UP0 ;  /* 0x0000003f0e0e7287 */ /* 0x000fe4000c000000 */
[----:B------:R-:W-:Y:S02]  /*18030*/  USEL UR16, UR15, URZ, !UP0 ;  /* 0x0000003f0f107287 */ /* 0x000fe4000c000000 */
[----:B------:R-:W-:Y:S02]  /*18040*/  UISETP.GT.AND UP1, UPT, UR9, 0x2, UPT ;  /* 0x000000020900788c */ /* 0x000fe4000bf24270 */
[----:B------:R-:W-:Y:S01]  /*18050*/  ISETP.NE.U32.AND P0, PT, RZ, UR14, PT ;  /* 0x0000000eff007c0c */ /* 0x000fe2000bf05070 */
[----:B------:R-:W-:Y:S01]  /*18060*/  UMOV UR14, UR18 ;  /* 0x00000012000e7c82 */ /* 0x000fe20008000000 */
[----:B------:R-:W-:Y:S01]  /*18070*/  UMOV UR15, UR19 ;  /* 0x00000013000f7c82 */ /* 0x000fe20008000000 */
[----:B------:R-:W-:-:S04]  /*18080*/  USEL UR9, UR9, URZ, !UP1 ;  /* 0x0000003f09097287 */ /* 0x000fc8000c800000 */
[----:B------:R-:W-:-:S06]  /*18090*/  ULEA UR17, UR9, UR5, 0xe ;  /* 0x0000000509117291 */ /* 0x000fcc000f8e703f */
[----:B------:R-:W-:Y:S02]  /*180a0*/  VIADD R5, R14, UR17 ;  /* 0x000000110e057c36 */ /* 0x000fe40008000000 */
[----:B-1----:R-:W2:Y:S01]  /*180b0*/  LDL R14, [R1+0x948] ;  /* 0x00094800010e7983 */ /* 0x002ea20000100800 */
[----:B------:R-:W-:Y:S02]  /*180c0*/  WARPGROUP.DEPBAR.LE gsb0, 0x0 ;  /* 0x00008000000079c5 */ /* 0x000fe40000010000 */
        /* <DEDUP_REMOVED lines=11> */
[----:B------:R-:W-:Y:S04]  /*18180*/  STL [R1+0x1a5c], R24 ;  /* 0x001a5c1801007387 */ /* 0x000fe80000100800 */
[----:B------:R-:W-:Y:S04]  /*18190*/  STL [R1+0x1a58], R25 ;  /* 0x001a581901007387 */ /* 0x000fe80000100800 */
[----:B------:R1:W-:Y:S04]  /*181a0*/  STL [R1+0x1a54], R26 ;  /* 0x001a541a01007387 */ /* 0x0003e80000100800 */
[----:B-1----:R-:W3:Y:S04]  /*181b0*/  LDL R26, [R1+0x84c] ;  /* 0x00084c00011a7983 */ /* 0x002ee80000100800 */
        /* <DEDUP_REMOVED lines=121> */
[----:B------:R-:W-:Y:S01]  /*18950*/  STL [R1+0x186c], R148 ;  /* 0x00186c9401007387 */ /* 0x000fe20000100800 */
[----:B------:R-:W-:Y:S01]  /*18960*/  BAR.SYNC.DEFER_BLOCKING 0x0 ;  /* 0x0000000000007b1d */ /* 0x000fe20000010000 */
[----:B---3--:R-:W-:-:S05]  /*18970*/  IADD3 R10, P1, R26, R8, RZ ;  /* 0x000000081a0a7210 */ /* 0x008fca0007f3e0ff */
[----:B------:R-:W-:Y:S04]  /*18980*/  STL [R1+0x1864], R149 ;  /* 0x0018649501007387 */ /* 0x000fe80000100800 */
[----:B------:R3:W-:Y:S04]  /*18990*/  STL [R1+0x1860], R150 ;  /* 0x0018609601007387 */ /* 0x0007e80000100800 */
[----:B------:R3:W-:Y:S04]  /*189a0*/  STL [R1+0x185c], R151 ;  /* 0x00185c9701007387 */ /* 0x0007e80000100800 */
[----:B------:R-:W3:Y:S01]  /*189b0*/  LDL R25, [R1+0x8c4] ;  /* 0x0008c40001197983 */ /* 0x000ee20000100800 */
[----:B------:R-:W-:-:S02]  /*189c0*/  IMAD.MOV.U32 R9, RZ, RZ, R7 ;  /* 0x000000ffff097224 */ /* 0x000fc400078e0007 */
[----:B------:R-:W-:Y:S02]  /*189d0*/  IMAD.X R11, R7, 0x1, R15, P1 ;  /* 0x00000001070b7824 */ /* 0x000fe400008e060f */
[----:B------:R-:W3:Y:S04]  /*189e0*/  LDL R15, [R1+0x940] ;  /* 0x00094000010f7983 */ /* 0x000ee80000100800 */
[----:B------:R-:W-:Y:S01]  /*189f0*/  @!PT LDS RZ, [RZ] ;  /* 0x00000000fffff984 */ /* 0x000fe20000000800 */
[----:B------:R-:W-:Y:S01]  /*18a00*/  @!PT LDS RZ, [RZ] ;  /* 0x00000000fffff984 */ /* 0x000fe20000000800 */
[----:B------:R-:W-:Y:S01]  /*18a10*/  @!PT LDS RZ, [RZ] ;  /* 0x00000000fffff984 */ /* 0x000fe20000000800 */
[----:B------:R-:W-:Y:S04]  /*18a20*/  LDGSTS.E [R5+0x30000], desc[UR10][R8.64], P0 ;  /* 0x3000000008057fae */ /* 0x000fe8000812184a */
[----:B------:R-:W3:Y:S01]  /*18a30*/  LDL R9, [R1+0x8c0] ;  /* 0x0008c00001097983 */ /* 0x000ee20000100800 */
[----:B------:R-:W-:Y:S01]  /*18a40*/  ISETP.NE.U32.AND P0, PT, RZ, UR16, PT ;  /* 0x00000010ff007c0c */ /* 0x000fe2000bf05070 */
[----:B------:R-:W-:Y:S01]  /*18a50*/  UISETP.GT.AND UP1, UPT, UR6, 0x2, UPT ;  /* 0x000000020600788c */ /* 0x000fe2000bf24270 */
[----:B-1----:R-:W1:Y:S03]  /*18a60*/  S2R R27, SR_TID.X ;  /* 0x00000000001b7919 */ /* 0x002e660000002100 */
[----:B------:R-:W-:-:S04]  /*18a70*/  USEL UR12, URZ, 0x4, !UP1 ;  /* 0x000000043f0c7887 */ /* 0x000fc8000c800000 */
[----:B------:R-:W-:-:S04]  /*18a80*/  USEL UR12, UR12, URZ, !UP0 ;  /* 0x0000003f0c0c7287 */ /* 0x000fc8000c000000 */
[----:B------:R2:W-:Y:S01]  /*18a90*/  LDGSTS.E [R5+0x30004], desc[UR10][R10.64], P0 ;  /* 0x300040000a057fae */ /* 0x0005e2000812184a */
[----:B------:R-:W-:Y:S01]  /*18aa0*/  UISETP.GT.AND UP1, UPT, UR6, 0x3, UPT ;  /* 0x000000030600788c */ /* 0x000fe2000bf24270 */
[----:B------:R-:W-:-:S03]  /*18ab0*/  ISETP.NE.U32.AND P0, PT, RZ, UR12, PT ;  /* 0x0000000cff007c0c */ /* 0x000fc6000bf05070 */
[----:B------:R-:W-:Y:S01]  /*18ac0*/  USEL UR12, URZ, 0x4, !UP1 ;  /* 0x000000043f0c7887 */ /* 0x000fe2000c800000 */
[----:B--2---:R-:W-:Y:S02]  /*18ad0*/  LEA R10, P1, R14, R8, 0x2 ;  /* 0x000000080e0a7211 */ /* 0x004fe400078210ff */
[----:B------:R-:W2:Y:S03]  /*18ae0*/  LDL R14, [R1+0x93c] ;  /* 0x00093c00010e7983 */ /* 0x000ea60000100800 */
[----:B------:R-:W-:Y:S02]  /*18af0*/  IMAD.X R11, R7, 0x1, R13, P1 ;  /* 0x00000001070b7824 */ /* 0x000fe400008e060d */
[----:B------:R-:W2:Y:S01]  /*18b00*/  LDL R13, [R1+0x8bc] ;  /* 0x0008bc00010d7983 */ /* 0x000ea20000100800 */
[----:B------:R-:W-:Y:S02]  /*18b10*/  USEL UR12, UR12, URZ, !UP0 ;  /* 0x0000003f0c0c7287 */ /* 0x000fe4000c000000 */
[----:B------:R-:W-:Y:S01]  /*18b20*/  UISETP.GT.AND UP1, UPT, UR6, 0x4, UPT ;  /* 0x000000040600788c */ /* 0x000fe2000bf24270 */
[----:B------:R4:W-:Y:S01]  /*18b30*/  LDGSTS.E [R5+0x30008], desc[UR10][R10.64], P0 ;  /* 0x300080000a057fae */ /* 0x0009e2000812184a */
[----:B-1----:R-:W-:-:S02]  /*18b40*/  IMAD.SHL.U32 R24, R27, 0x10, RZ ;  /* 0x000000101b187824 */ /* 0x002fc400078e00ff */
[----:B------:R-:W-:Y:S01]  /*18b50*/  ISETP.NE.U32.AND P0, PT, RZ, UR12, PT ;  /* 0x0000000cff007c0c */ /* 0x000fe2000bf05070 */
[----:B------:R-:W-:Y:S01]  /*18b60*/  USEL UR12, URZ, 0x4, !UP1 ;  /* 0x000000043f0c7887 */ /* 0x000fe2000c800000 */
[----:B------:R-:W-:Y:S02]  /*18b70*/  LOP3.LUT R27, R27, 0x7f, RZ, 0xc0, !PT ;  /* 0x0000007f1b1b7812 */ /* 0x000fe400078ec0ff */
[----:B------:R-:W-:Y:S02]  /*18b80*/  LOP3.LUT R24, R24, 0x70, RZ, 0xc0, !PT ;  /* 0x0000007018187812 */ /* 0x000fe400078ec0ff */
[----:B----4-:R-:W-:Y:S02]  /*18b90*/  LEA R10, P1, R12, R8, 0x2 ;  /* 0x000000080c0a7211 */ /* 0x010fe400078210ff */
[----:B------:R-:W4:Y:S01]  /*18ba0*/  LDL R12, [R1+0x938] ;  /* 0x00093800010c7983 */ /* 0x000f220000100800 */
[----:B------:R-:W-:Y:S02]  /*18bb0*/  USEL UR12, UR12, URZ, !UP0 ;  /* 0x0000003f0c0c7287 */ /* 0x000fe4000c000000 */
[----:B------:R-:W-:-:S02]  /*18bc0*/  IMAD.X R11, R7, 0x1, R6, P1 ;  /* 0x00000001070b7824 */ /* 0x000fc400008e0606 */
[----:B------:R-:W4:Y:S01]  /*18bd0*/  LDL R6, [R1+0x8b8] ;  /* 0x0008b80001067983 */ /* 0x000f220000100800 */
[----:B------:R-:W-:-:S03]  /*18be0*/  IMAD R24, R27, 0x80, R24 ;  /* 0x000000801b187824 */ /* 0x000fc600078e0218 */
[----:B------:R1:W-:Y:S01]  /*18bf0*/  LDGSTS.E [R5+0x3000c], desc[UR10][R10.64], P0 ;  /* 0x3000c0000a057fae */ /* 0x0003e2000812184a */
[----:B------:R-:W-:Y:S02]  /*18c00*/  ISETP.NE.U32.AND P0, PT, RZ, UR12, PT ;  /* 0x0000000cff007c0c */ /* 0x000fe4000bf05070 */
[----:B------:R-:W-:Y:S02]  /*18c10*/  LOP3.LUT R24, R24, 0x10, RZ, 0x3c, !PT ;  /* 0x0000001018187812 */ /* 0x000fe400078e3cff */
[----:B-1----:R-:W-:Y:S02]  /*18c20*/  LEA R10, P1, R26, R8, 0x2 ;  /* 0x000000081a0a7211 */ /* 0x002fe400078210ff */
[----:B------:R-:W4:Y:S01]  /*18c30*/  LDL R26, [R1+0x934] ;  /* 0x00093400011a7983 */ /* 0x000f220000100800 */
[----:B------:R-:W-:Y:S02]  /*18c40*/  VIADD R5, R24, UR17 ;  /* 0x0000001118057c36 */ /* 0x000fe40008000000 */
[----:B---3--:R-:W-:-:S02]  /*18c50*/  IMAD.X R11, R7, 0x1, R25, P1 ;  /* 0x00000001070b7824 */ /* 0x008fc400008e0619 */
[----:B------:R-:W3:Y:S04]  /*18c60*/  LDL R25, [R1+0x8b4] ;  /* 0x0008b40001197983 */ /* 0x000ee80000100800 */
[----:B------:R1:W-:Y:S02]  /*18c70*/  LDGSTS.E [R5+0x30000], desc[UR10][R10.64], P0 ;  /* 0x300000000a057fae */ /* 0x0003e4000812184a */
[----:B-1----:R-:W-:Y:S02]  /*18c80*/  LEA R10, P1, R15, R8, 0x2 ;  /* 0x000000080f0a7211 */ /* 0x002fe400078210ff */
[----:B------:R-:W3:Y:S03]  /*18c90*/  LDL R15, [R1+0x930] ;  /* 0x00093000010f7983 */ /* 0x000ee60000100800 */
[----:B------:R-:W-:-:S02]  /*18ca0*/  IMAD.X R11, R7, 0x1, R9, P1 ;  /* 0x00000001070b7824 */ /* 0x000fc400008e0609 */
[----:B------:R-:W3:Y:S01]  /*18cb0*/  LDL R9, [R1+0x8b0] ;  /* 0x0008b00001097983 */ /* 0x000ee20000100800 */
[----:B------:R-:W-:-:S04]  /*18cc0*/  UISETP.GT.AND UP1, UPT, UR6, 0x5, UPT ;  /* 0x000000050600788c */ /* 0x000fc8000bf24270 */
[----:B------:R-:W-:-:S04]  /*18cd0*/  USEL UR12, URZ, 0x4, !UP1 ;  /* 0x000000043f0c7887 */ /* 0x000fc8000c800000 */
[----:B------:R-:W-:Y:S01]  /*18ce0*/  USEL UR12, UR12, URZ, !UP0 ;  /* 0x0000003f0c0c7287 */ /* 0x000fe2000c000000 */
[----:B------:R-:W1:Y:S01]  /*18cf0*/  S2R R27, SR_TID.X ;  /* 0x00000000001b7919 */ /* 0x000e620000002100 */
[----:B------:R-:W-:-:S04]  /*18d00*/  UISETP.GT.AND UP1, UPT, UR6, 0x6, UPT ;  /* 0x000000060600788c */ /* 0x000fc8000bf24270 */
[----:B------:R-:W-:Y:S01]  /*18d10*/  ISETP.NE.U32.AND P0, PT, RZ, UR12, PT ;  /* 0x0000000cff007c0c */ /* 0x000fe2000bf05070 */
[----:B------:R-:W-:-:S04]  /*18d20*/  USEL UR12, URZ, 0x4, !UP1 ;  /* 0x000000043f0c7887 */ /* 0x000fc8000c800000 */
[----:B------:R-:W-:Y:S02]  /*18d30*/  USEL UR12, UR12, URZ, !UP0 ;  /* 0x0000003f0c0c7287 */ /* 0x000fe4000c000000 */
[----:B------:R-:W-:-:S06]  /*18d40*/  UISETP.GT.AND UP1, UPT, UR6, 0x7, UPT ;  /* 0x000000070600788c */ /* 0x000fcc000bf24270 */
[----:B------:R2:W-:Y:S01]  /*18d50*/  LDGSTS.E [R5+0x30004], desc[UR10][R10.64], P0 ;  /* 0x300040000a057fae */ /* 0x0005e2000812184a */
[----:B------:R-:W-:Y:S01]  /*18d60*/  ISETP.NE.U32.AND P0, PT, RZ, UR12, PT ;  /* 0x0000000cff007c0c */ /* 0x000fe2000bf05070 */
[----:B------:R-:W-:Y:S01]  /*18d70*/  USEL UR12, URZ, 0x4, !UP1 ;  /* 0x000000043f0c7887 */ /* 0x000fe2000c800000 */
[----:B--2---:R-:W-:Y:S02]  /*18d80*/  LEA R10, P1, R14, R8, 0x2 ;  /* 0x000000080e0a7211 */ /* 0x004fe400078210ff */
[----:B------:R-:W2:Y:S03]  /*18d90*/  LDL R14, [R1+0x92c] ;  /* 0x00092c00010e7983 */ /* 0x000ea60000100800 */
[----:B------:R-:W-:Y:S02]  /*18da0*/  IMAD.X R11, R7, 0x1, R13, P1 ;  /* 0x00000001070b7824 */ /* 0x000fe400008e060d */
[----:B------:R-:W2:Y:S01]  /*18db0*/  LDL R13, [R1+0x8ac] ;  /* 0x0008ac00010d7983 */ /* 0x000ea20000100800 */
[----:B------:R-:W-:-:S02]  /*18dc0*/  USEL UR12, UR12, URZ, !UP0 ;  /* 0x0000003f0c0c7287 */ /* 0x000fc4000c000000 */
[----:B------:R-:W-:Y:S01]  /*18dd0*/  UISETP.GT.AND UP1, UPT, UR6, 0x8, UPT ;  /* 0x000000080600788c */ /* 0x000fe2000bf24270 */
[----:B------:R4:W-:Y:S01]  /*18de0*/  LDGSTS.E [R5+0x30008], desc[UR10][R10.64], P0 ;  /* 0x300080000a057fae */ /* 0x0009e2000812184a */
[C---:B-1----:R-:W-:Y:S02]  /*18df0*/  IMAD.SHL.U32 R24, R27.reuse, 0x10, RZ ;  /* 0x000000101b187824 */ /* 0x042fe400078e00ff */
[----:B------:R-:W-:Y:S01]  /*18e00*/  ISETP.NE.U32.AND P0, PT, RZ, UR12, PT ;  /* 0x0000000cff007c0c */ /* 0x000fe2000bf05070 */
[----:B------:R-:W-:Y:S01]  /*18e10*/  USEL UR12, URZ, 0x4, !UP1 ;  /* 0x000000043f0c7887 */ /* 0x000fe2000c800000 */
[----:B------:R-:W-:Y:S02]  /*18e20*/  LOP3.LUT R27, R27, 0x7f, RZ, 0xc0, !PT ;  /* 0x0000007f1b1b7812 */ /* 0x000fe400078ec0ff */
[----:B------:R-:W-:Y:S02]  /*18e30*/  LOP3.LUT R24, R24, 0x70, RZ, 0xc0, !PT ;  /* 0x0000007018187812 */ /* 0x000fe400078ec0ff */
[----:B----4-:R-:W-:-:S02]  /*18e40*/  LEA R10, P1, R12, R8, 0x2 ;  /* 0x000000080c0a7211 */ /* 0x010fc400078210ff */
[----:B------:R-:W4:Y:S01]  /*18e50*/  LDL R12, [R1+0x928] ;  /* 0x00092800010c7983 */ /* 0x000f220000100800 */
[----:B------:R-:W-:Y:S02]  /*18e60*/  USEL UR12, UR12, URZ, !UP0 ;  /* 0x0000003f0c0c7287 */ /* 0x000fe4000c000000 */
[----:B------:R-:W-:Y:S02]  /*18e70*/  IMAD.X R11, R7, 0x1, R6, P1 ;  /* 0x00000001070b7824 */ /* 0x000fe400008e0606 */
        /* <DEDUP_REMOVED lines=211> */
[----:B----4-:R-:W-:Y:S01]  /*19bb0*/  LEA R10, P1, R12, R8, 0x2 ;  /* 0x000000080c0a7211 */ /* 0x010fe200078210ff */
[----:B------:R-:W-:-:S02]  /*19bc0*/  USEL UR12, UR12, URZ, !UP0 ;  /* 0x0000003f0c0c7287 */ /* 0x000fc4000c000000 */
[----:B------:R-:W-:Y:S01]  /*19bd0*/  IMAD R24, R27, 0x80, R24 ;  /* 0x000000801b187824 */ /* 0x000fe200078e0218 */
[----:B------:R-:W4:Y:S01]  /*19be0*/  LDL R12, [R1+0x854] ;  /* 0x00085400010c7983 */ /* 0x000f220000100800 */
[----:B------:R-:W-:-:S03]  /*19bf0*/  IMAD.X R11, R7, 0x1, R6, P1 ;  /* 0x00000001070b7824 */ /* 0x000fc600008e0606 */
[----:B------:R-:W4:Y:S04]  /*19c00*/  LDL R6, [R1+0x8e0] ;  /* 0x0008e00001067983 */ /* 0x000f280000100800 */
[----:B------:R1:W-:Y:S01]  /*19c10*/  LDGSTS.E [R5+0x3000c], desc[UR10][R10.64], P0 ;  /* 0x3000c0000a057fae */ /* 0x0003e2000812184a */
[----:B------:R-:W-:Y:S02]  /*19c20*/  ISETP.NE.U32.AND P0, PT, RZ, UR12, PT ;  /* 0x0000000cff007c0c */ /* 0x000fe4000bf05070 */
[----:B------:R-:W-:Y:S02]  /*19c30*/  LOP3.LUT R24, R24, 0x70, RZ, 0x3c, !PT ;  /* 0x0000007018187812 */ /* 0x000fe400078e3cff */
[----:B-1----:R-:W-:-:S03]  /*19c40*/  LEA R10, P1, R26, R8, 0x2 ;  /* 0x000000081a0a7211 */ /* 0x002fc600078210ff */
[----:B------:R-:W-:Y:S02]  /*19c50*/  VIADD R5, R24, UR17 ;  /* 0x0000001118057c36 */ /* 0x000fe40008000000 */
[----:B---3--:R-:W-:-:S05]  /*19c60*/  IMAD.X R11, R7, 0x1, R25, P1 ;  /* 0x00000001070b7824 */ /* 0x008fca00008e0619 */
[----:B------:R1:W-:Y:S02]  /*19c70*/  LDGSTS.E [R5+0x30000], desc[UR10][R10.64], P0 ;  /* 0x300000000a057fae */ /* 0x0003e4000812184a */
[----:B-1----:R-:W-:-:S05]  /*19c80*/  LEA R10, P1, R15, R8, 0x2 ;  /* 0x000000080f0a7211 */ /* 0x002fca00078210ff */
[----:B------:R-:W-:Y:S02]  /*19c90*/  IMAD.X R11, R7, 0x1, R9, P1 ;  /* 0x00000001070b7824 */ /* 0x000fe400008e0609 */
[----:B------:R-:W3:Y:S04]  /*19ca0*/  LDL R9, [R1+0x850] ;  /* 0x0008500001097983 */ /* 0x000ee80000100800 */
[----:B------:R-:W3:Y:S01]  /*19cb0*/  LDL.LU R150, [R1+0x848] ;  /* 0x0008480001967983 */ /* 0x000ee20000300800 */
[----:B------:R-:W-:-:S04]  /*19cc0*/  UISETP.GT.AND UP1, UPT, UR6, 0x1d, UPT ;  /* 0x0000001d0600788c */ /* 0x000fc8000bf24270 */
[----:B------:R-:W-:-:S04]  /*19cd0*/  USEL UR12, URZ, 0x4, !UP1 ;  /* 0x000000043f0c7887 */ /* 0x000fc8000c800000 */
[----:B------:R-:W-:-:S06]  /*19ce0*/  USEL UR12, UR12, URZ, !UP0 ;  /* 0x0000003f0c0c7287 */ /* 0x000fcc000c000000 */
[----:B------:R-:W-:Y:S01]  /*19cf0*/  ISETP.NE.U32.AND P0, PT, RZ, UR12, PT ;  /* 0x0000000cff007c0c */ /* 0x000fe2000bf05070 */
[----:B------:R-:W-:-:S04]  /*19d00*/  UISETP.GT.AND UP1, UPT, UR6, 0x1e, UPT ;  /* 0x0000001e0600788c */ /* 0x000fc8000bf24270 */
[----:B------:R-:W-:-:S08]  /*19d10*/  USEL UR12, URZ, 0x4, !UP1 ;  /* 0x000000043f0c7887 */ /* 0x000fd0000c800000 */
[----:B------:R2:W-:Y:S01]  /*19d20*/  LDGSTS.E [R5+0x30004], desc[UR10][R10.64], P0 ;  /* 0x300040000a057fae */ /* 0x0005e2000812184a */
[----:B------:R-:W-:Y:S01]  /*19d30*/  USEL UR12, UR12, URZ, !UP0 ;  /* 0x0000003f0c0c7287 */ /* 0x000fe2000c000000 */
[----:B--2---:R-:W-:-:S05]  /*19d40*/  LEA R10, P1, R14, R8, 0x2 ;  /* 0x000000080e0a7211 */ /* 0x004fca00078210ff */
[----:B------:R-:W-:Y:S02]  /*19d50*/  IMAD.X R11, R7, 0x1, R13, P1 ;  /* 0x00000001070b7824 */ /* 0x000fe400008e060d */
[----:B------:R-:W1:Y:S01]  /*19d60*/  S2R R13, SR_TID.X ;  /* 0x00000000000d7919 */ /* 0x000e620000002100 */
[----:B------:R-:W-:Y:S01]  /*19d70*/  UISETP.GT.AND UP1, UPT, UR6, 0x1f, UPT ;  /* 0x0000001f0600788c */ /* 0x000fe2000bf24270 */
[----:B------:R-:W-:-:S03]  /*19d80*/  ISETP.NE.U32.AND P0, PT, RZ, UR12, PT ;  /* 0x0000000cff007c0c */ /* 0x000fc6000bf05070 */
[----:B------:R-:W-:-:S04]  /*19d90*/  USEL UR12, URZ, 0x4, !UP1 ;  /* 0x000000043f0c7887 */ /* 0x000fc8000c800000 */
[----:B------:R-:W-:-:S06]  /*19da0*/  USEL UR12, UR12, URZ, !UP0 ;  /* 0x0000003f0c0c7287 */ /* 0x000fcc000c000000 */
[----:B------:R4:W-:Y:S01]  /*19db0*/  LDGSTS.E [R5+0x30008], desc[UR10][R10.64], P0 ;  /* 0x300080000a057fae */ /* 0x0009e2000812184a */
[----:B------:R-:W-:Y:S02]  /*19dc0*/  ISETP.NE.U32.AND P0, PT, RZ, UR12, PT ;  /* 0x0000000cff007c0c */ /* 0x000fe4000bf05070 */
[----:B----4-:R-:W-:-:S05]  /*19dd0*/  LEA R10, P1, R6, R8, 0x2 ;  /* 0x00000008060a7211 */ /* 0x010fca00078210ff */
[----:B------:R-:W-:Y:S01]  /*19de0*/  IMAD.X R11, R7, 0x1, R12, P1 ;  /* 0x00000001070b7824 */ /* 0x000fe200008e060c */
[----:B-1----:R-:W-:-:S05]  /*19df0*/  LOP3.LUT R6, R13, 0x1f, RZ, 0xc0, !PT ;  /* 0x0000001f0d067812 */ /* 0x002fca00078ec0ff */
[----:B------:R1:W-:Y:S01]  /*19e00*/  LDGSTS.E [R5+0x3000c], desc[UR10][R10.64], P0 ;  /* 0x3000c0000a057fae */ /* 0x0003e2000812184a */
[----:B------:R-:W-:Y:S02]  /*19e10*/  ISETP.GE.AND P0, PT, R6, UR6, PT ;  /* 0x0000000606007c0c */ /* 0x000fe4000bf06270 */
[----:B------:R-:W-:Y:S01]  /*19e20*/  PLOP3.LUT P1, PT, PT, PT, UP0, 0x40, 0x0 ;  /* 0x000000000000781c */ /* 0x000fe20003f2e808 */
[----:B------:R-:W-:Y:S04]  /*19e30*/  STL [R1+0x1a60], R8 ;  /* 0x001a600801007387 */ /* 0x000fe80000100800 */
[----:B------:R2:W-:Y:S01]  /*19e40*/  STL [R1+0x1a64], R7 ;  /* 0x001a640701007387 */ /* 0x0005e20000100800 */
[----:B-1----:R-:W-:-:S03]  /*19e50*/  SEL R5, RZ, 0x4, P0 ;  /* 0x00000004ff057807 */ /* 0x002fc60000000000 */
[----:B------:R-:W4:Y:S01]  /*19e60*/  LDL.LU R147, [R1+0x83c] ;  /* 0x00083c0001937983 */ /* 0x000f220000300800 */
[----:B------:R-:W-:-:S03]  /*19e70*/  SEL R5, R5, RZ, P1 ;  /* 0x000000ff05057207 */ /* 0x000fc60000800000 */
[----:B------:R-:W4:Y:S04]  /*19e80*/  LDL.LU R151, [R1+0x818] ;  /* 0x0008180001977983 */ /* 0x000f280000300800 */
[----:B------:R-:W4:Y:S01]  /*19e90*/  LDL.LU R6, [R1+0x828] ;  /* 0x0008280001067983 */ /* 0x000f220000300800 */
[----:B------:R-:W-:Y:S01]  /*19ea0*/  ISETP.NE.U32.AND P0, PT, R5, RZ, PT ;  /* 0x000000ff0500720c */ /* 0x000fe20003f05070 */
[----:B------:R-:W-:Y:S02]  /*19eb0*/  ULEA UR12, UR9, UR5, 0x10 ;  /* 0x00000005090c7291 */ /* 0x000fe4000f8e803f */
[----:B------:R-:W0:Y:S01]  /*19ec0*/  LDGDEPBAR ;  /* 0x00000000000079af */ /* 0x000e220000000000 */
[----:B---3--:R-:W-:-:S03]  /*19ed0*/  IADD3 R12, P1, R0, R150, RZ ;  /* 0x00000096000c7210 */ /* 0x008fc60007f3e0ff */
[----:B------:R-:W-:Y:S04]  /*19ee0*/  STL [R1+0x1a68], R150 ;  /* 0x001a689601007387 */ /* 0x000fe80000100800 */
[----:B------:R1:W-:Y:S01]  /*19ef0*/  STL [R1+0x1a6c], R16 ;  /* 0x001a6c1001007387 */ /* 0x0003e20000100800 */
[----:B------:R-:W-:-:S03]  /*19f00*/  IMAD.X R13, R16, 0x1, R2, P1 ;  /* 0x00000001100d7824 */ /* 0x000fc600008e0602 */
[----:B--2---:R-:W2:Y:S04]  /*19f10*/  LDL R7, [R1+0x63c] ;  /* 0x00063c0001077983 */ /* 0x004ea80000100800 */
[----:B-1----:R-:W3:Y:S04]  /*19f20*/  LDL.LU R16, [R1+0x608] ;  /* 0x0006080001107983 */ /* 0x002ee80000300800 */
[----:B------:R-:W2:Y:S04]  /*19f30*/  LDL.LU R8, [R1+0x64c] ;  /* 0x00064c0001087983 */ /* 0x000ea80000300800 */
[----:B------:R-:W3:Y:S04]  /*19f40*/  LDL.LU R24, [R1+0x618] ;  /* 0x0006180001187983 */ /* 0x000ee80000300800 */
        /* <DEDUP_REMOVED lines=54> */
[----:B------:R-:W3:Y:S04]  /*1a2b0*/  LDL.LU R133, [R1+0x804] ;  /* 0x0008040001857983 */ /* 0x000ee80000300800 */
[----:B------:R-:W2:Y:S04]  /*1a2c0*/  LDL.LU R135, [R1+0x80c] ;  /* 0x00080c0001877983 */ /* 0x000ea80000300800 */
[----:B------:R-:W3:Y:S04]  /*1a2d0*/  LDL.LU R136, [R1+0x7d8] ;  /* 0x0007d80001887983 */ /* 0x000ee80000300800 */
[----:B------:R-:W3:Y:S04]  /*1a2e0*/  LDL.LU R137, [R1+0x814] ;  /* 0x0008140001897983 */ /* 0x000ee80000300800 */
[----:B------:R-:W2:Y:S04]  /*1a2f0*/  LDL.LU R139, [R1+0x81c] ;  /* 0x00081c00018b7983 */ /* 0x000ea80000300800 */
[----:B------:R-:W3:Y:S04]  /*1a300*/  LDL.LU R140, [R1+0x7e8] ;  /* 0x0007e800018c7983 */ /* 0x000ee80000300800 */
[----:B------:R-:W3:Y:S04]  /*1a310*/  LDL.LU R141, [R1+0x824] ;  /* 0x00082400018d7983 */ /* 0x000ee80000300800 */
[----:B------:R-:W3:Y:S01]  /*1a320*/  LDL.LU R142, [R1+0x7f0] ;  /* 0x0007f000018e7983 */ /* 0x000ee20000300800 */
[----:B------:R-:W-:-:S03]  /*1a330*/  VIADD R5, R9, UR12 ;  /* 0x0000000c09057c36 */ /* 0x000fc60008000000 */
[----:B------:R-:W2:Y:S04]  /*1a340*/  LDL.LU R143, [R1+0x82c] ;  /* 0x00082c00018f7983 */ /* 0x000ea80000300800 */
[----:B------:R-:W3:Y:S04]  /*1a350*/  LDL.LU R144, [R1+0x7f8] ;  /* 0x0007f80001907983 */ /* 0x000ee80000300800 */
[----:B------:R-:W3:Y:S04]  /*1a360*/  LDL.LU R145, [R1+0x834] ;  /* 0x0008340001917983 */ /* 0x000ee80000300800 */
[----:B------:R-:W3:Y:S04]  /*1a370*/  LDL.LU R146, [R1+0x800] ;  /* 0x0008000001927983 */ /* 0x000ee80000300800 */
[----:B------:R-:W3:Y:S04]  /*1a380*/  LDL.LU R148, [R1+0x808] ;  /* 0x0008080001947983 */ /* 0x000ee80000300800 */
[----:B------:R-:W3:Y:S04]  /*1a390*/  LDL.LU R15, [R1+0x844] ;  /* 0x00084400010f7983 */ /* 0x000ee80000300800 */
[----:B------:R-:W3:Y:S04]  /*1a3a0*/  LDL.LU R149, [R1+0x810] ;  /* 0x0008100001957983 */ /* 0x000ee80000300800 */
[----:B------:R-:W3:Y:S04]  /*1a3b0*/  LDL.LU R14, [R1+0x820] ;  /* 0x00082000010e7983 */ /* 0x000ee80000300800 */
[----:B------:R-:W3:Y:S04]  /*1a3c0*/  LDL.LU R9, [R1+0x840] ;  /* 0x0008400001097983 */ /* 0x000ee80000300800 */
[----:B------:R-:W-:Y:S04]  /*1a3d0*/  LDGSTS.E [R5], desc[UR10][R12.64], P0 ;  /* 0x000000000c057fae */ /* 0x000fe8000812184a */
[----:B------:R-:W3:Y:S04]  /*1a3e0*/  LDL.LU R12, [R1+0x830] ;  /* 0x00083000010c7983 */ /* 0x000ee80000300800 */
[----:B------:R-:W2:Y:S01]  /*1a3f0*/  LDL.LU R13, [R1+0x838] ;  /* 0x00083800010d7983 */ /* 0x000ea20000300800 */
[----:B----4-:R-:W-:-:S03]  /*1a400*/  IADD3 R10, P1, R0, R147, RZ ;  /* 0x00000093000a7210 */ /* 0x010fc60007f3e0ff */
[----:B------:R-:W-:Y:S02]  /*1a410*/  STL [R1+0x1a70], R147 ;  /* 0x001a709301007387 */ /* 0x000fe40000100800 */
[----:B--2---:R-:W-:-:S05]  /*1a420*/  IMAD.X R11, R13, 0x1, R2, P1 ;  /* 0x000000010d0b7824 */ /* 0x004fca00008e0602 */
[----:B------:R1:W-:Y:S02]  /*1a430*/  LDGSTS.E [R5+0x400], desc[UR10][R10.64], P0 ;  /* 0x004000000a057fae */ /* 0x0003e4000812184a */
[----:B-1----:R-:W-:-:S05]  /*1a440*/  IADD3 R10, P1, R0, R143, RZ ;  /* 0x0000008f000a7210 */ /* 0x002fca0007f3e0ff */
[----:B------:R-:W-:-:S05]  /*1a450*/  IMAD.X R11, R6, 0x1, R2, P1 ;  /* 0x00000001060b7824 */ /* 0x000fca00008e0602 */
[----:B------:R1:W-:Y:S02]  /*1a460*/  LDGSTS.E [R5+0x800], desc[UR10][R10.64], P0 ;  /* 0x008000000a057fae */ /* 0x0003e4000812184a */
[----:B-1----:R-:W-:-:S05]  /*1a470*/  IADD3 R10, P1, R0, R139, RZ ;  /* 0x0000008b000a7210 */ /* 0x002fca0007f3e0ff */
[----:B------:R-:W-:-:S05]  /*1a480*/  IMAD.X R11, R151, 0x1, R2, P1 ;  /* 0x00000001970b7824 */ /* 0x000fca00008e0602 */
[----:B------:R1:W-:Y:S02]  /*1a490*/  LDGSTS.E [R5+0xc00], desc[UR10][R10.64], P0 ;  /* 0x00c000000a057fae */ /* 0x0003e4000812184a */
[----:B-1----:R-:W-:-:S05]  /*1a4a0*/  IADD3 R10, P1, R0, R135, RZ ;  /* 0x00000087000a7210 */ /* 0x002fca0007f3e0ff */
[----:B---3--:R-:W-:-:S05]  /*1a4b0*/  IMAD.X R11, R148, 0x1, R2, P1 ;  /* 0x00000001940b7824 */ /* 0x008fca00008e0602 */
[----:B------:R1:W-:Y:S02]  /*1a4c0*/  LDGSTS.E [R5+0x1000], desc[UR10][R10.64], P0 ;  /* 0x010000000a057fae */ /* 0x0003e4000812184a */
[----:B-1----:R-:W-:-:S05]  /*1a4d0*/  IADD3 R10, P1, R0, R131, RZ ;  /* 0x00000083000a7210 */ /* 0x002fca0007f3e0ff */
[----:B------:R-:W-:-:S05]  /*1a4e0*/  IMAD.X R11, R144, 0x1, R2, P1 ;  /* 0x00000001900b7824 */ /* 0x000fca00008e0602 */
[----:B------:R1:W-:Y:S04]  /*1a4f0*/  LDGSTS.E [R5+0x1400], desc[UR10][R10.64], P0 ;  /* 0x014000000a057fae */ /* 0x0003e8000812184a */
[----:B------:R-:W-:Y:S01]  /*1a500*/  STL [R1+0x1a74], R13 ;  /* 0x001a740d01007387 */ /* 0x000fe20000100800 */
[----:B-1----:R-:W-:-:S03]  /*1a510*/  IADD3 R10, P1, R0, R127, RZ ;  /* 0x0000007f000a7210 */ /* 0x002fc60007f3e0ff */
[----:B------:R1:W-:Y:S02]  /*1a520*/  STL [R1+0x1a78], R143 ;  /* 0x001a788f01007387 */ /* 0x0003e40000100800 */
[----:B------:R-:W-:-:S05]  /*1a530*/  IMAD.X R11, R140, 0x1, R2, P1 ;  /* 0x000000018c0b7824 */ /* 0x000fca00008e0602 */
[----:B------:R2:W-:Y:S04]  /*1a540*/  LDGSTS.E [R5+0x1800], desc[UR10][R10.64], P0 ;  /* 0x018000000a057fae */ /* 0x0005e8000812184a */
[----:B-1----:R-:W3:Y:S01]  /*1a550*/  LDL.LU R143, [R1+0x62c] ;  /* 0x00062c00018f7983 */ /* 0x002ee20000300800 */
[----:B--2---:R-:W-:-:S03]  /*1a560*/  IADD3 R10, P1, R0, R123, RZ ;  /* 0x0000007b000a7210 */ /* 0x004fc60007f3e0ff */
[----:B------:R-:W-:Y:S02]  /*1a570*/  STL [R1+0x1a7c], R6 ;  /* 0x001a7c0601007387 */ /* 0x000fe40000100800 */
[----:B------:R-:W-:Y:S02]  /*1a580*/  IMAD.X R11, R136, 0x1, R2, P1 ;  /* 0x00000001880b7824 */ /* 0x000fe400008e0602 */
[----:B------:R1:W-:Y:S04]  /*1a590*/  STL [R1+0x1a80], R139 ;  /* 0x001a808b01007387 */ /* 0x0003e80000100800 */
[----:B------:R2:W-:Y:S04]  /*1a5a0*/  LDGSTS.E [R5+0x1c00], desc[UR10][R10.64], P0 ;  /* 0x01c000000a057fae */ /* 0x0005e8000812184a */
[----:B-1----:R-:W4:Y:S01]  /*1a5b0*/  LDL.LU R139, [R1+0x61c] ;  /* 0x00061c00018b7983 */ /* 0x002f220000300800 */
[----:B--2---:R-:W-:-:S03]  /*1a5c0*/  IADD3 R10, P1, R0, R119, RZ ;  /* 0x00000077000a7210 */ /* 0x004fc60007f3e0ff */
[----:B------:R-:W-:Y:S02]  /*1a5d0*/  STL [R1+0x1a84], R151 ;  /* 0x001a849701007387 */ /* 0x000fe40000100800 */
[----:B------:R-:W-:Y:S02]  /*1a5e0*/  IMAD.X R11, R132, 0x1, R2, P1 ;  /* 0x00000001840b7824 */ /* 0x000fe400008e0602 */
[----:B------:R1:W-:Y:S04]  /*1a5f0*/  STL [R1+0x1a88], R135 ;  /* 0x001a888701007387 */ /* 0x0003e80000100800 */
[----:B------:R2:W-:Y:S04]  /*1a600*/  LDGSTS.E [R5+0x2000], desc[UR10][R10.64], P0 ;  /* 0x020000000a057fae */ /* 0x0005e8000812184a */
[----:B-1----:R-:W4:Y:S01]  /*1a610*/  LDL.LU R135, [R1+0x60c] ;  /* 0x00060c0001877983 */ /* 0x002f220000300800 */
[----:B--2---:R-:W-:-:S05]  /*1a620*/  IADD3 R10, P1, R0, R115, RZ ;  /* 0x00000073000a7210 */ /* 0x004fca0007f3e0ff */
[----:B------:R-:W-:-:S05]  /*1a630*/  IMAD.X R11, R128, 0x1, R2, P1 ;  /* 0x00000001800b7824 */ /* 0x000fca00008e0602 */
        /* <DEDUP_REMOVED lines=73> */
[----:B---3--:R-:W-:-:S05]  /*1aad0*/  IADD3 R10, P1, R0, R143, RZ ;  /* 0x0000008f000a7210 */ /* 0x008fca0007f3e0ff */
[----:B------:R-:W-:-:S05]  /*1aae0*/  IMAD.X R11, R28, 0x1, R2, P1 ;  /* 0x000000011c0b7824 */ /* 0x000fca00008e0602 */
[----:B------:R4:W-:Y:S02]  /*1aaf0*/  LDGSTS.E [R5+0x8800], desc[UR10][R10.64], P0 ;  /* 0x088000000a057fae */ /* 0x0009e4000812184a */
[----:B----4-:R-:W-:-:S05]  /*1ab00*/  IADD3 R10, P1, R0, R139, RZ ;  /* 0x0000008b000a7210 */ /* 0x010fca0007f3e0ff */
[----:B------:R-:W-:-:S05]  /*1ab10*/  IMAD.X R11, R24, 0x1, R2, P1 ;  /* 0x00000001180b7824 */ /* 0x000fca00008e0602 */
[----:B------:R1:W-:Y:S04]  /*1ab20*/  LDGSTS.E [R5+0x8c00], desc[UR10][R10.64], P0 ;  /* 0x08c000000a057fae */ /* 0x0003e8000812184a */
[----:B------:R2:W-:Y:S04]  /*1ab30*/  STL [R1+0x1a8c], R148 ;  /* 0x001a8c9401007387 */ /* 0x0005e80000100800 */
[----:B------:R-:W3:Y:S01]  /*1ab40*/  LDL R6, [R1+0x95c] ;  /* 0x00095c0001067983 */ /* 0x000ee20000100800 */
[----:B-1----:R-:W-:-:S03]  /*1ab50*/  IADD3 R10, P1, R0, R135, RZ ;  /* 0x00000087000a7210 */ /* 0x002fc60007f3e0ff */
[----:B--2---:R-:W2:Y:S02]  /*1ab60*/  LDL.LU R148, [R1+0x604] ;  /* 0x0006040001947983 */ /* 0x004ea40000300800 */
[----:B------:R-:W-:Y:S02]  /*1ab70*/  IMAD.X R11, R16, 0x1, R2, P1 ;  /* 0x00000001100b7824 */ /* 0x000fe400008e0602 */
[----:B------:R-:W4:Y:S04]  /*1ab80*/  LDL.LU R151, [R1+0x614] ;  /* 0x0006140001977983 */ /* 0x000f280000300800 */
        /* <DEDUP_REMOVED lines=82> */
[----:B---3--:R-:W-:Y:S02]  /*1b0b0*/  VIADD R5, R6, UR12 ;  /* 0x0000000c06057c36 */ /* 0x008fe40008000000 */
[----:B------:R-:W3:Y:S04]  /*1b0c0*/  LDL.LU R6, [R1+0x624] ;  /* 0x0006240001067983 */ /* 0x000ee80000300800 */
[----:B------:R-:W2:Y:S04]  /*1b0d0*/  LDL.LU R13, [R1+0x634] ;  /* 0x00063400010d7983 */ /* 0x000ea80000300800 */
[----:B------:R-:W4:Y:S04]  /*1b0e0*/  LDL.LU R147, [R1+0x600] ;  /* 0x0006000001937983 */ /* 0x000f280000300800 */
[----:B------:R-:W3:Y:S04]  /*1b0f0*/  LDL.LU R150, [R1+0x644] ;  /* 0x0006440001967983 */ /* 0x000ee80000300800 */
[----:B------:R-:W4:Y:S04]  /*1b100*/  LDL.LU R7, [R1+0x610] ;  /* 0x0006100001077983 */ /* 0x000f280000300800 */
        /* <DEDUP_REMOVED lines=54> */
[----:B------:R-:W4:Y:S04]  /*1b470*/  LDL.LU R134, [R1+0x7d0] ;  /* 0x0007d00001867983 */ /* 0x000f280000300800 */
[----:B------:R-:W4:Y:S01]  /*1b480*/  LDL.LU R138, [R1+0x7e0] ;  /* 0x0007e000018a7983 */ /* 0x000f220000300800 */
[----:B------:R-:W-:-:S05]  /*1b490*/  IADD3 R10, P1, R0, R15, RZ ;  /* 0x0000000f000a7210 */ /* 0x000fca0007f3e0ff */
        /* <DEDUP_REMOVED lines=14> */
[----:B--2---:R-:W-:-:S05]  /*1b580*/  IADD3 R10, P1, R0, R129, RZ ;  /* 0x00000081000a7210 */ /* 0x004fca0007f3e0ff */
[----:B------:R-:W-:-:S05]  /*1b590*/  IMAD.X R11, R142, 0x1, R2, P1 ;  /* 0x000000018e0b7824 */ /* 0x000fca00008e0602 */
[----:B------:R3:W-:Y:S02]  /*1b5a0*/  LDGSTS.E [R5+0x1600], desc[UR10][R10.64], P0 ;  /* 0x016000000a057fae */ /* 0x0007e4000812184a */
[----:B---3--:R-:W-:-:S05]  /*1b5b0*/  IADD3 R10, P1, R0, R125, RZ ;  /* 0x0000007d000a7210 */ /* 0x008fca0007f3e0ff */
[----:B----4-:R-:W-:-:S05]  /*1b5c0*/  IMAD.X R11, R138, 0x1, R2, P1 ;  /* 0x000000018a0b7824 */ /* 0x010fca00008e0602 */
        /* <DEDUP_REMOVED lines=171> */
[----:B------:R1:W-:Y:S04]  /*1c080*/  LDGSTS.E [R5+0xfe00], desc[UR10][R10.64], P0 ;  /* 0x0fe000000a057fae */ /* 0x0003e8000812184a */
[----:B------:R-:W1:Y:S01]  /*1c090*/  LDL.LU R11, [R1+0x63c] ;  /* 0x00063c00010b7983 */ /* 0x000e620000300800 */
[-C--:B------:R-:W-:Y:S02]  /*1c0a0*/  IADD3 R156, P6, R156, R4.reuse, RZ ;  /* 0x000000049c9c7210 */ /* 0x080fe40007fde0ff */
[-C--:B------:R-:W-:Y:S01]  /*1c0b0*/  IADD3 R18, P0, R18, R4.reuse, RZ ;  /* 0x0000000412127210 */ /* 0x080fe20007f1e0ff */
[----:B------:R-:W-:Y:S01]  /*1c0c0*/  UIADD3 UR4, UR4, 0x1, URZ ;  /* 0x0000000104047890 */ /* 0x000fe2000fffe03f */
[-C--:B------:R-:W-:Y:S01]  /*1c0d0*/  IADD3 R158, P5, R158, R4.reuse, RZ ;  /* 0x000000049e9e7210 */ /* 0x080fe20007fbe0ff */
[--C-:B------:R-:W-:Y:S01]  /*1c0e0*/  IMAD.X R155, R155, 0x1, R3.reuse, P6 ;  /* 0x000000019b9b7824 */ /* 0x100fe200030e0603 */
        /* <DEDUP_REMOVED lines=9> */
[----:B------:R-:W-:Y:S01]  /*1c180*/  UIADD3 UR6, UR6, -0x20, URZ ;  /* 0xffffffe006067890 */ /* 0x000fe2000fffe03f */
        /* <DEDUP_REMOVED lines=17> */
[----:B------:R-:W0:Y:S01]  /*1c2a0*/  LDGDEPBAR ;  /* 0x00000000000079af */ /* 0x000e220000000000 */
        /* <DEDUP_REMOVED lines=65> */
[----:B------:R2:W-:Y:S01]  /*1c6c0*/  STL [R1+0x604], R148 ;  /* 0x0006049401007387 */ /* 0x0005e20000100800 */
[-C--:B------:R-:W-:Y:S01]  /*1c6d0*/  IADD3 R224, P1, R224, R4.reuse, RZ ;  /* 0x00000004e0e07210 */ /* 0x080fe20007f3e0ff */
[--C-:B------:R-:W-:Y:S01]  /*1c6e0*/  IMAD.X R243, R243, 0x1, R3.reuse, P0 ;  /* 0x00000001f3f37824 */ /* 0x100fe200000e0603 */
[-C--:B------:R-:W-:Y:S01]  /*1c6f0*/  IADD3 R236, P2, R236, R4.reuse, RZ ;  /* 0x00000004ecec7210 */ /* 0x080fe20007f5e0ff */
[--C-:B------:R-:W-:Y:S01]  /*1c700*/  IMAD.X R233, R233, 0x1, R3.reuse, P3 ;  /* 0x00000001e9e97824 */ /* 0x100fe200018e0603 */
[-C--:B------:R-:W-:Y:S01]  /*1c710*/  IADD3 R151, P0, R151, R4.reuse, RZ ;  /* 0x0000000497977210 */ /* 0x080fe20007f1e0ff */
[----:B------:R-:W-:Y:S01]  /*1c720*/  IMAD.X R245, R245, 0x1, R3, P4 ;  /* 0x00000001f5f57824 */ /* 0x000fe200020e0603 */
[----:B--2---:R-:W2:Y:S01]  /*1c730*/  LDL.LU R148, [R1+0x1a8c] ;  /* 0x001a8c0001947983 */ /* 0x004ea20000300800 */
[----:B------:R-:W-:-:S03]  /*1c740*/  IADD3 R248, P3, R248, R4, RZ ;  /* 0x00000004f8f87210 */ /* 0x000fc60007f7e0ff */
[----:B------:R3:W-:Y:S01]  /*1c750*/  STL [R1+0x60c], R135 ;  /* 0x00060c8701007387 */ /* 0x0007e20000100800 */
[-C--:B------:R-:W-:Y:S01]  /*1c760*/  IADD3 R139, P4, R139, R4.reuse, RZ ;  /* 0x000000048b8b7210 */ /* 0x080fe20007f9e0ff */
[--C-:B------:R-:W-:Y:S01]  /*1c770*/  IMAD.X R223, R223, 0x1, R3.reuse, P1 ;  /* 0x00000001dfdf7824 */ /* 0x100fe200008e0603 */
[-C--:B------:R-:W-:Y:S01]  /*1c780*/  IADD3 R238, P1, R238, R4.reuse, RZ ;  /* 0x00000004eeee7210 */ /* 0x080fe20007f3e0ff */
[--C-:B------:R-:W-:Y:S01]  /*1c790*/  IMAD.X R235, R235, 0x1, R3.reuse, P2 ;  /* 0x00000001ebeb7824 */ /* 0x100fe200010e0603 */
[----:B------:R-:W-:Y:S01]  /*1c7a0*/  IADD3 R250, P2, R250, R4, RZ ;  /* 0x00000004fafa7210 */ /* 0x000fe20007f5e0ff */
[----:B---3--:R-:W3:Y:S01]  /*1c7b0*/  LDL.LU R135, [R1+0x1a88] ;  /* 0x001a880001877983 */ /* 0x008ee20000300800 */
[----:B------:R-:W-:-:S03]  /*1c7c0*/  IMAD.X R247, R247, 0x1, R3, P3 ;  /* 0x00000001f7f77824 */ /* 0x000fc600018e0603 */
[----:B------:R4:W-:Y:S01]  /*1c7d0*/  STL [R1+0x614], R151 ;  /* 0x0006149701007387 */ /* 0x0009e20000100800 */
[-C--:B------:R-:W-:Y:S01]  /*1c7e0*/  IADD3 R6, P3, R6, R4.reuse, RZ ;  /* 0x0000000406067210 */ /* 0x080fe20007f7e0ff */
[--C-:B------:R-:W-:Y:S01]  /*1c7f0*/  IMAD.X R237, R237, 0x1, R3.reuse, P1 ;  /* 0x00000001eded7824 */ /* 0x100fe200008e0603 */
[-C--:B------:R-:W-:Y:S01]  /*1c800*/  IADD3 R252, P1, R252, R4.reuse, RZ ;  /* 0x00000004fcfc7210 */ /* 0x080fe20007f3e0ff */
[--C-:B------:R-:W-:Y:S01]  /*1c810*/  IMAD.X R249, R249, 0x1, R3.reuse, P2 ;  /* 0x00000001f9f97824 */ /* 0x100fe200010e0603 */
[-C--:B------:R-:W-:Y:S01]  /*1c820*/  IADD3 R143, P2, R143, R4.reuse, RZ ;  /* 0x000000048f8f7210 */ /* 0x080fe20007f5e0ff */
[----:B----4-:R-:W4:Y:S04]  /*1c830*/  LDL.LU R151, [R1+0x1a84] ;  /* 0x001a840001977983 */ /* 0x010f280000300800 */
[----:B------:R1:W-:Y:S01]  /*1c840*/  STL [R1+0x61c], R139 ;  /* 0x00061c8b01007387 */ /* 0x0003e20000100800 */
[----:B------:R-:W-:Y:S01]  /*1c850*/  IMAD.X R251, R251, 0x1, R3, P1 ;  /* 0x00000001fbfb7824 */ /* 0x000fe200008e0603 */
[----:B------:R-:W-:-:S02]  /*1c860*/  IADD3 R13, P1, R13, R4, RZ ;  /* 0x000000040d0d7210 */ /* 0x000fc40007f3e0ff */
[----:B-1----:R-:W2:Y:S04]  /*1c870*/  LDL.LU R139, [R1+0x1a80] ;  /* 0x001a8000018b7983 */ /* 0x002ea80000300800 */
[----:B------:R1:W-:Y:S01]  /*1c880*/  STL [R1+0x624], R6 ;  /* 0x0006240601007387 */ /* 0x0003e20000100800 */
[----:B------:R-:W-:-:S03]  /*1c890*/  IMAD.X R147, R147, 0x1, R3, P6 ;  /* 0x0000000193937824 */ /* 0x000fc600030e0603 */
[----:B-1----:R-:W4:Y:S04]  /*1c8a0*/  LDL.LU R6, [R1+0x1a7c] ;  /* 0x001a7c0001067983 */ /* 0x002f280000300800 */
[----:B------:R1:W-:Y:S04]  /*1c8b0*/  STL [R1+0x62c], R143 ;  /* 0x00062c8f01007387 */ /* 0x0003e80000100800 */
[----:B-1----:R-:W4:Y:S04]  /*1c8c0*/  LDL.LU R143, [R1+0x1a78] ;  /* 0x001a7800018f7983 */ /* 0x002f280000300800 */
[----:B------:R1:W-:Y:S04]  /*1c8d0*/  STL [R1+0x634], R13 ;  /* 0x0006340d01007387 */ /* 0x0003e80000100800 */
[----:B-1----:R-:W4:Y:S04]  /*1c8e0*/  LDL.LU R13, [R1+0x1a74] ;  /* 0x001a7400010d7983 */ /* 0x002f280000300800 */
[----:B------:R1:W-:Y:S04]  /*1c8f0*/  STL [R1+0x600], R147 ;  /* 0x0006009301007387 */ /* 0x0003e80000100800 */
[----:B-1----:R-:W4:Y:S01]  /*1c900*/  LDL.LU R147, [R1+0x1a70] ;  /* 0x001a700001937983 */ /* 0x002f220000300800 */
[--C-:B------:R-:W-:Y:S01]  /*1c910*/  IMAD.X R16, R16, 0x1, R3.reuse, P5 ;  /* 0x0000000110107824 */ /* 0x100fe200028e0603 */
[-C--:B------:R-:W-:Y:S01]  /*1c920*/  IADD3 R150, P5, R150, R4.reuse, RZ ;  /* 0x0000000496967210 */ /* 0x080fe20007fbe0ff */
[----:B------:R-:W-:Y:S01]  /*1c930*/  IMAD.X R7, R7, 0x1, R3, P0 ;  /* 0x0000000107077824 */ /* 0x000fe200000e0603 */
[----:B------:R-:W-:-:S02]  /*1c940*/  IADD3 R8, P0, R8, R4, RZ ;  /* 0x0000000408087210 */ /* 0x000fc40007f1e0ff */
[----:B------:R1:W-:Y:S01]  /*1c950*/  STL [R1+0x608], R16 ;  /* 0x0006081001007387 */ /* 0x0003e20000100800 */
[--C-:B------:R-:W-:Y:S01]  /*1c960*/  IMAD.X R24, R24, 0x1, R3.reuse, P4 ;  /* 0x0000000118187824 */ /* 0x100fe200020e0603 */
[-C--:B------:R-:W-:Y:S01]  /*1c970*/  IADD3 R25, P4, R25, R4.reuse, RZ ;  /* 0x0000000419197210 */ /* 0x080fe20007f9e0ff */
[--C-:B------:R-:W-:Y:S01]  /*1c980*/  IMAD.X R26, R26, 0x1, R3.reuse, P3 ;  /* 0x000000011a1a7824 */ /* 0x100fe200018e0603 */
[----:B-1----:R-:W4:Y:S01]  /*1c990*/  LDL.LU R16, [R1+0x1a6c] ;  /* 0x001a6c0001107983 */ /* 0x002f220000300800 */
        /* <DEDUP_REMOVED lines=17> */
[----:B------:R-:W-:Y:S01]  /*1cab0*/  IMAD.X R48, R48, 0x1, R3, P5 ;  /* 0x0000000130307824 */ /* 0x000fe200028e0603 */
[----:B------:R-:W-:-:S02]  /*1cac0*/  IADD3 R49, P5, R49, R4, RZ ;  /* 0x0000000431317210 */ /* 0x000fc40007fbe0ff */
[----:B------:R-:W-:-:S05]  /*1cad0*/  IADD3 R11, P6, R11, R4, RZ ;  /* 0x000000040b0b7210 */ /* 0x000fca0007fde0ff */
[----:B------:R-:W-:Y:S04]  /*1cae0*/  STL [R1+0x63c], R11 ;  /* 0x00063c0b01007387 */ /* 0x000fe80000100800 */
[----:B------:R1:W-:Y:S04]  /*1caf0*/  STL [R1+0x644], R150 ;  /* 0x0006449601007387 */ /* 0x0003e80000100800 */
[----:B-1----:R-:W4:Y:S04]  /*1cb00*/  LDL.LU R150, [R1+0x1a68] ;  /* 0x001a680001967983 */ /* 0x002f280000300800 */
[----:B------:R1:W-:Y:S04]  /*1cb10*/  STL [R1+0x610], R7 ;  /* 0x0006100701007387 */ /* 0x0003e80000100800 */
[----:B-1----:R-:W4:Y:S04]  /*1cb20*/  LDL.LU R7, [R1+0x1a64] ;  /* 0x001a640001077983 */ /* 0x002f280000300800 */
[----:B------:R1:W-:Y:S04]  /*1cb30*/  STL [R1+0x64c], R8 ;  /* 0x00064c0801007387 */ /* 0x0003e80000100800 */
[----:B-1----:R-:W4:Y:S04]  /*1cb40*/  LDL.LU R8, [R1+0x1a60] ;  /* 0x001a600001087983 */ /* 0x002f280000300800 */
[----:B------:R1:W-:Y:S04]  /*1cb50*/  STL [R1+0x618], R24 ;  /* 0x0006181801007387 */ /* 0x0003e80000100800 */
[----:B-1----:R1:W5:Y:S04]  /*1cb60*/  LDL.LU R24, [R1+0x1a5c] ;  /* 0x001a5c0001187983 */ /* 0x0023680000300800 */
[----:B------:R1:W-:Y:S01]  /*1cb70*/  STL [R1+0x654], R25 ;  /* 0x0006541901007387 */ /* 0x0003e20000100800 */
[----:B------:R-:W-:-:S03]  /*1cb80*/  IMAD.X R32, R32, 0x1, R3, P6 ;  /* 0x0000000120207824 */ /* 0x000fc600030e0603 */
[----:B-1----:R1:W5:Y:S04]  /*1cb90*/  LDL.LU R25, [R1+0x1a58] ;  /* 0x001a580001197983 */ /* 0x0023680000300800 */
[----:B------:R1:W-:Y:S01]  /*1cba0*/  STL [R1+0x620], R26 ;  /* 0x0006201a01007387 */ /* 0x0003e20000100800 */
[----:B------:R-:W-:-:S03]  /*1cbb0*/  IADD3 R33, P6, R33, R4, RZ ;  /* 0x0000000421217210 */ /* 0x000fc60007fde0ff */
[----:B-1----:R1:W5:Y:S04]  /*1cbc0*/  LDL.LU R26, [R1+0x1a54] ;  /* 0x001a5400011a7983 */ /* 0x0023680000300800 */
[----:B------:R1:W-:Y:S04]  /*1cbd0*/  STL [R1+0x65c], R27 ;  /* 0x00065c1b01007387 */ /* 0x0003e80000100800 */
[----:B-1----:R1:W5:Y:S04]  /*1cbe0*/  LDL.LU R27, [R1+0x1a50] ;  /* 0x001a5000011b7983 */ /* 0x0023680000300800 */
[----:B------:R1:W-:Y:S04]  /*1cbf0*/  STL [R1+0x628], R28 ;  /* 0x0006281c01007387 */ /* 0x0003e80000100800 */
[----:B-1----:R1:W5:Y:S04]  /*1cc00*/  LDL.LU R28, [R1+0x1a4c] ;  /* 0x001a4c00011c7983 */ /* 0x0023680000300800 */
[----:B------:R3:W-:Y:S04]  /*1cc10*/  STL [R1+0x664], R29 ;  /* 0x0006641d01007387 */ /* 0x0007e80000100800 */
[----:B---3--:R1:W5:Y:S04]  /*1cc20*/  LDL.LU R29, [R1+0x1a48] ;  /* 0x001a4800011d7983 */ /* 0x0083680000300800 */
        /* <DEDUP_REMOVED lines=18> */
[----:B------:R3:W-:Y:S01]  /*1cd50*/  STL [R1+0x68c], R39 ;  /* 0x00068c2701007387 */ /* 0x0007e20000100800 */
[----:B------:R-:W-:-:S03]  /*1cd60*/  IMAD.X R46, R46, 0x1, R3, P6 ;  /* 0x000000012e2e7824 */ /* 0x000fc600030e0603 */
[----:B---3--:R1:W5:Y:S04]  /*1cd70*/  LDL.LU R39, [R1+0x1a20] ;  /* 0x001a200001277983 */ /* 0x0083680000300800 */
[----:B------:R3:W-:Y:S01]  /*1cd80*/  STL [R1+0x658], R40 ;  /* 0x0006582801007387 */ /* 0x0007e20000100800 */
[----:B------:R-:W-:-:S03]  /*1cd90*/  IADD3 R47, P6, R47, R4, RZ ;  /* 0x000000042f2f7210 */ /* 0x000fc60007fde0ff */
        /* <DEDUP_REMOVED lines=273> */
[----:B--2---:R-:W-:-:S03]  /*1deb0*/  IADD3 R139, P3, R139, R4, RZ ;  /* 0x000000048b8b7210 */ /* 0x004fc60007f7e0ff */
[----:B---3--:R1:W5:Y:S04]  /*1dec0*/  LDL.LU R132, [R1+0x18ac] ;  /* 0x0018ac0001847983 */ /* 0x0083680000300800 */
[----:B------:R2:W-:Y:S01]  /*1ded0*/  STL [R1+0x804], R133 ;  /* 0x0008048501007387 */ /* 0x0005e20000100800 */
[----:B------:R-:W-:-:S03]  /*1dee0*/  IMAD.X R140, R140, 0x1, R3, P2 ;  /* 0x000000018c8c7824 */ /* 0x000fc600010e0603 */
[----:B--2---:R1:W5:Y:S04]  /*1def0*/  LDL.LU R133, [R1+0x18a8] ;  /* 0x0018a80001857983 */ /* 0x0043680000300800 */
[----:B------:R2:W-:Y:S01]  /*1df00*/  STL [R1+0x7d0], R134 ;  /* 0x0007d08601007387 */ /* 0x0005e20000100800 */
[----:B------:R-:W-:-:S03]  /*1df10*/  IADD3 R141, P2, R141, R4, RZ ;  /* 0x000000048d8d7210 */ /* 0x000fc60007f5e0ff */
[----:B--2---:R1:W5:Y:S04]  /*1df20*/  LDL.LU R134, [R1+0x18a4] ;  /* 0x0018a40001867983 */ /* 0x0043680000300800 */
[----:B------:R2:W-:Y:S01]  /*1df30*/  STL [R1+0x80c], R135 ;  /* 0x00080c8701007387 */ /* 0x0005e20000100800 */
[----:B------:R-:W-:-:S03]  /*1df40*/  IMAD.X R142, R142, 0x1, R3, P1 ;  /* 0x000000018e8e7824 */ /* 0x000fc600008e0603 */
[----:B--2---:R1:W5:Y:S04]  /*1df50*/  LDL.LU R135, [R1+0x18a0] ;  /* 0x0018a00001877983 */ /* 0x0043680000300800 */
[----:B------:R2:W-:Y:S01]  /*1df60*/  STL [R1+0x7d8], R136 ;  /* 0x0007d88801007387 */ /* 0x0005e20000100800 */
[----:B----4-:R-:W-:-:S03]  /*1df70*/  IADD3 R143, P1, R143, R4, RZ ;  /* 0x000000048f8f7210 */ /* 0x010fc60007f3e0ff */
[----:B--2---:R1:W5:Y:S04]  /*1df80*/  LDL.LU R136, [R1+0x189c] ;  /* 0x00189c0001887983 */ /* 0x0043680000300800 */
        /* <DEDUP_REMOVED lines=18> */
[----:B------:R2:W-:Y:S04]  /*1e0b0*/  STL [R1+0x82c], R143 ;  /* 0x00082c8f01007387 */ /* 0x0005e80000100800 */
        /* <DEDUP_REMOVED lines=12> */
[----:B--2---:R-:W2:Y:S01]  /*1e180*/  LDL.LU R15, [R1+0x1868] ;  /* 0x00186800010f7983 */ /* 0x004ea20000300800 */
[--C-:B------:R-:W-:Y:S01]  /*1e190*/  IMAD.X R149, R149, 0x1, R3.reuse, P4 ;  /* 0x0000000195957824 */ /* 0x100fe200020e0603 */
[----:B------:R-:W-:Y:S01]  /*1e1a0*/  IADD3 R150, P4, R150, R4, RZ ;  /* 0x0000000496967210 */ /* 0x000fe20007f9e0ff */
[----:B------:R-:W-:-:S02]  /*1e1b0*/  IMAD.X R151, R151, 0x1, R3, P3 ;  /* 0x0000000197977824 */ /* 0x000fc400018e0603 */
[--C-:B------:R-:W-:Y:S01]  /*1e1c0*/  IMAD.X R14, R14, 0x1, R3.reuse, P2 ;  /* 0x000000010e0e7824 */ /* 0x100fe200010e0603 */
[----:B------:R3:W-:Y:S01]  /*1e1d0*/  STL [R1+0x810], R149 ;  /* 0x0008109501007387 */ /* 0x0007e20000100800 */
[--C-:B------:R-:W-:Y:S02]  /*1e1e0*/  IMAD.X R6, R6, 0x1, R3.reuse, P1 ;  /* 0x0000000106067824 */ /* 0x100fe400008e0603 */
[--C-:B------:R-:W-:Y:S02]  /*1e1f0*/  IMAD.X R12, R12, 0x1, R3.reuse, P6 ;  /* 0x000000010c0c7824 */ /* 0x100fe400030e0603 */
[--C-:B------:R-:W-:Y:S01]  /*1e200*/  IMAD.X R13, R13, 0x1, R3.reuse, P5 ;  /* 0x000000010d0d7824 */ /* 0x100fe200028e0603 */
[----:B---3--:R1:W5:Y:S04]  /*1e210*/  LDL.LU R149, [R1+0x1864] ;  /* 0x0018640001957983 */ /* 0x0083680000300800 */
[----:B------:R3:W-:Y:S01]  /*1e220*/  STL [R1+0x848], R150 ;  /* 0x0008489601007387 */ /* 0x0007e20000100800 */
[----:B------:R-:W-:Y:S01]  /*1e230*/  IMAD.X R9, R9, 0x1, R3, P0 ;  /* 0x0000000109097824 */ /* 0x000fe200000e0603 */
[----:B------:R-:W-:-:S02]  /*1e240*/  UISETP.NE.U32.AND UP0, UPT, UR8, UR4, UPT ;  /* 0x000000040800728c */ /* 0x000fc4000bf05070 */
[----:B---3--:R1:W5:Y:S04]  /*1e250*/  LDL.LU R150, [R1+0x1860] ;  /* 0x0018600001967983 */ /* 0x0083680000300800 */
[----:B------:R3:W-:Y:S04]  /*1e260*/  STL [R1+0x818], R151 ;  /* 0x0008189701007387 */ /* 0x0007e80000100800 */
[----:B---3--:R1:W5:Y:S04]  /*1e270*/  LDL.LU R151, [R1+0x185c] ;  /* 0x00185c0001977983 */ /* 0x0083680000300800 */
[----:B------:R3:W-:Y:S04]  /*1e280*/  STL [R1+0x820], R14 ;  /* 0x0008200e01007387 */ /* 0x0007e80000100800 */
[----:B---3--:R1:W5:Y:S04]  /*1e290*/  LDL.LU R14, [R1+0x1858] ;  /* 0x00185800010e7983 */ /* 0x0083680000300800 */
[----:B------:R3:W-:Y:S01]  /*1e2a0*/  STL [R1+0x828], R6 ;  /* 0x0008280601007387 */ /* 0x0007e20000100800 */
[----:B------:R-:W-:-:S03]  /*1e2b0*/  PLOP3.LUT P2, PT, PT, PT, UP0, 0x80, 0x0 ;  /* 0x000000000000781c */ /* 0x000fc60003f4f008 */
[----:B---3--:R1:W5:Y:S04]  /*1e2c0*/  LDL.LU R6, [R1+0x1854] ;  /* 0x0018540001067983 */ /* 0x0083680000300800 */
[----:B------:R1:W-:Y:S04]  /*1e2d0*/  STL [R1+0x830], R12 ;  /* 0x0008300c01007387 */ /* 0x0003e80000100800 */
[----:B------:R1:W-:Y:S04]  /*1e2e0*/  STL [R1+0x838], R13 ;  /* 0x0008380d01007387 */ /* 0x0003e80000100800 */
[----:B------:R1:W-:Y:S01]  /*1e2f0*/  STL [R1+0x840], R9 ;  /* 0x0008400901007387 */ /* 0x0003e20000100800 */
[----:B------:R-:W-:Y:S01]  /*1e300*/  IMAD.X R16, R16, 0x1, R3, P4 ;  /* 0x0000000110107824 */ /* 0x000fe200020e0603 */
[----:B--2---:R-:W-:-:S02]  /*1e310*/  SHF.R.S32.HI R5, RZ, 0x1f, R15 ;  /* 0x0000001fff057819 */ /* 0x004fc4000001140f */
[C---:B------:R-:W-:Y:S02]  /*1e320*/  LEA R8, P3, R15.reuse, R8, 0x2 ;  /* 0x000000080f087211 */ /* 0x040fe400078610ff */
[----:B------:R-:W-:-:S05]  /*1e330*/  SHF.L.U64.HI R5, R15, 0x2, R5 ;  /* 0x000000020f057819 */ /* 0x000fca0000010205 */
[----:B------:R-:W-:Y:S01]  /*1e340*/  IMAD.X R7, R7, 0x1, R5, P3 ;  /* 0x0000000107077824 */ /* 0x000fe200018e0605 */
[----:B-1----:R-:W-:Y:S06]  /*1e350*/  @P2 BRA `(.L_x_1) ;  /* 0xffffff6400842947 */ /* 0x002fec000383ffff */
.L_x_0:
[----:B------:R-:W2:Y:S01]  /*1e360*/  LDL.LU R13, [R1] ;  /* 0x00000000010d7983 */ /* 0x000ea20000300800 */
[----:B------:R-:W-:Y:S01]  /*1e370*/  ULDC UR4, c[0x0][0x248] ;  /* 0x0000920000047ab9 */ /* 0x000fe20000000800 */
[----:B------:R-:W-:Y:S01]  /*1e380*/  ULDC UR6, c[0x0][0x22c] ;  /* 0x00008b0000067ab9 */ /* 0x000fe20000000800 */
[----:B------:R-:W1:Y:S01]  /*1e390*/  S2R R4, SR_TID.X ;  /* 0x0000000000047919 */ /* 0x000e620000002100 */
[----:B------:R-:W-:Y:S01]  /*1e3a0*/  LOP3.LUT R3, R3, 0xfffffeff, RZ, 0xc0, !PT ;  /* 0xfffffeff03037812 */ /* 0x000fe200078ec0ff */
[----:B------:R-:W-:Y:S01]  /*1e3b0*/  ULDC UR8, c[0x0][0x22c] ;  /* 0x00008b0000087ab9 */ /* 0x000fe20000000800 */
[----:B------:R-:W-:Y:S01]  /*1e3c0*/  ULDC UR9, c[0x0][0x248] ;  /* 0x0000920000097ab9 */ /* 0x000fe20000000800 */
[----:B------:R-:W3:Y:S01]  /*1e3d0*/  LDL.LU R12, [R1+0x8] ;  /* 0x00000800010c7983 */ /* 0x000ee20000300800 */
[----:B------:R-:W-:Y:S01]  /*1e3e0*/  ULDC UR13, c[0x0][0x248] ;  /* 0x00009200000d7ab9 */ /* 0x000fe20000000800 */
[----:B------:R-:W-:Y:S01]  /*1e3f0*/  ULDC UR14, c[0x0][0x248] ;  /* 0x00009200000e7ab9 */ /* 0x000fe20000000800 */
[----:B------:R-:W-:Y:S01]  /*1e400*/  ULDC UR16, c[0x0][0x248] ;  /* 0x0000920000107ab9 */ /* 0x000fe20000000800 */
[----:B------:R-:W4:Y:S01]  /*1e410*/  LDL.LU R11, [R1+0x414] ;  /* 0x00041400010b7983 */ /* 0x000f220000300800 */
        /* <DEDUP_REMOVED lines=15> */
[----:B-----5:R-:W-:Y:S01]  /*1e510*/  STL.64 [R1+0x1a40], R48 ;  /* 0x001a403001007387 */ /* 0x020fe20000100a00 */
[----:B------:R-:W-:Y:S01]  /*1e520*/  ULDC UR29, c[0x0][0x248] ;  /* 0x00009200001d7ab9 */ /* 0x000fe20000000800 */
[----:B------:R-:W-:Y:S01]  /*1e530*/  ULDC UR30, c[0x0][0x248] ;  /* 0x00009200001e7ab9 */ /* 0x000fe20000000800 */
[----:B------:R-:W-:Y:S01]  /*1e540*/  ULDC UR31, c[0x0][0x248] ;  /* 0x00009200001f7ab9 */ /* 0x000fe20000000800 */
[----:B------:R-:W-:Y:S01]  /*1e550*/  STL.64 [R1+0x1a38], R50 ;  /* 0x001a383201007387 */ /* 0x000fe20000100a00 */
[----:B------:R-:W-:Y:S01]  /*1e560*/  ULDC UR32, c[0x0][0x248] ;  /* 0x0000920000207ab9 */ /* 0x000fe20000000800 */
[----:B------:R-:W-:Y:S01]  /*1e570*/  ULDC UR33, c[0x0][0x248] ;  /* 0x0000920000217ab9 */ /* 0x000fe20000000800 */
[----:B------:R-:W-:Y:S01]  /*1e580*/  ULDC UR34, c[0x0][0x248] ;  /* 0x0000920000227ab9 */ /* 0x000fe20000000800 */
[----:B------:R-:W-:Y:S01]  /*1e590*/  STL.64 [R1+0x1a30], R52 ;  /* 0x001a303401007387 */ /* 0x000fe20000100a00 */
[----:B------:R-:W-:Y:S01]  /*1e5a0*/  ULDC UR35, c[0x0][0x248] ;  /* 0x0000920000237ab9 */ /* 0x000fe20000000800 */
[----:B------:R-:W-:Y:S01]  /*1e5b0*/  ULDC UR36, c[0x0][0x248] ;  /* 0x0000920000247ab9 */ /* 0x000fe20000000800 */
[----:B------:R-:W-:Y:S01]  /*1e5c0*/  ULDC UR37, c[0x0][0x248] ;  /* 0x0000920000257ab9 */ /* 0x000fe20000000800 */
[----:B------:R1:W-:Y:S01]  /*1e5d0*/  STL.64 [R1+0x1a28], R54 ;  /* 0x001a283601007387 */ /* 0x0003e20000100a00 */
[----:B------:R-:W-:Y:S01]  /*1e5e0*/  ULDC UR38, c[0x0][0x248] ;  /* 0x0000920000267ab9 */ /* 0x000fe20000000800 */
        /* <DEDUP_REMOVED lines=10> */
[----:B-1----:R-:W4:Y:S01]  /*1e690*/  LDL.LU R54, [R1+0x950] ;  /* 0x0009500001367983 */ /* 0x002f220000300800 */
[----:B------:R-:W-:Y:S01]  /*1e6a0*/  ULDC UR50, c[0x0][0x248] ;  /* 0x0000920000327ab9 */ /* 0x000fe20000000800 */
[----:B------:R-:W-:Y:S01]  /*1e6b0*/  ULDC UR51, c[0x0][0x248] ;  /* 0x0000920000337ab9 */ /* 0x000fe20000000800 */
[----:B------:R-:W-:Y:S01]  /*1e6c0*/  ULDC UR52, c[0x0][0x248] ;  /* 0x0000920000347ab9 */ /* 0x000fe20000000800 */
[----:B------:R-:W-:Y:S01]  /*1e6d0*/  STL [R1+0x1a24], R57 ;  /* 0x001a243901007387 */ /* 0x000fe20000100800 */
        /* <DEDUP_REMOVED lines=14> */
[----:B------:R-:W-:-:S04]  /*1e7c0*/  DEPBAR.LE SB0, 0x0 ;  /* 0x000080000000791a */ /* 0x000fc80000000000 */
        /* <DEDUP_REMOVED lines=37> */
[----:B------:R1:W-:Y:S02]  /*1ea20*/  STL [R1+0x194c], R23 ;  /* 0x00194c1701007387 */ /* 0x0003e40000100800 */
[----:B-1----:R-:W-:Y:S01]  /*1ea30*/  IMAD R23, R6, UR4, RZ ;  /* 0x0000000406177c24 */ /* 0x002fe2000f8e02ff */
[----:B------:R-:W-:-:S03]  /*1ea40*/  ULDC UR4, c[0x0][0x248] ;  /* 0x0000920000047ab9 */ /* 0x000fc60000000800 */
[----:B------:R-:W-:Y:S01]  /*1ea50*/  VIADD R52, R23, UR4 ;  /* 0x0000000417347c36 */ /* 0x000fe20008000000 */
        /* <DEDUP_REMOVED lines=30> */
[----:B------:R-:W-:Y:S01]  /*1ec40*/  ULDC UR4, c[0x0][0x248] ;  /* 0x0000920000047ab9 */ /* 0x000fe20000000800 */
[----:B--2---:R-:W-:Y:S02]  /*1ec50*/  IMAD.MOV.U32 R55, RZ, RZ, R13 ;  /* 0x000000ffff377224 */ /* 0x004fe400078e000d */
[----:B------:R-:W-:Y:S01]  /*1ec60*/  VIADD R193, R194, UR4 ;  /* 0x00000004c2c17c36 */ /* 0x000fe20008000000 */
[----:B------:R-:W-:-:S03]  /*1ec70*/  ULDC UR4, c[0x0][0x248] ;  /* 0x0000920000047ab9 */ /* 0x000fc60000000800 */
[----:B------:R-:W-:Y:S01]  /*1ec80*/  VIADD R192, R193, UR4 ;  /* 0x00000004c1c07c36 */ /* 0x000fe20008000000 */
[----:B------:R-:W-:Y:S01]  /*1ec90*/  ULDC UR4, c[0x0][0x248] ;  /* 0x0000920000047ab9 */ /* 0x000fe20000000800 */
[----:B---3--:R-:W-:Y:S02]  /*1eca0*/  IMAD.MOV.U32 R50, RZ, RZ, R12 ;  /* 0x000000ffff327224 */ /* 0x008fe400078e000c */
[----:B------:R-:W-:Y:S01]  /*1ecb0*/  VIADD R191, R192, UR4 ;  /* 0x00000004c0bf7c36 */ /* 0x000fe20008000000 */
[----:B------:R-:W-:Y:S01]  /*1ecc0*/  ULDC UR4, c[0x0][0x248] ;  /* 0x0000920000047ab9 */ /* 0x000fe20000000800 */
[----:B----4-:R-:W-:Y:S02]  /*1ecd0*/  IMAD.MOV.U32 R49, RZ, RZ, R11 ;  /* 0x000000ffff317224 */ /* 0x010fe400078e000b */
[----:B------:R-:W-:Y:S01]  /*1ece0*/  VIADD R190, R191, UR4 ;  /* 0x00000004bfbe7c36 */ /* 0x000fe20008000000 */
[----:B------:R-:W-:Y:S01]  /*1ecf0*/  ULDC UR4, c[0x0][0x248] ;  /* 0x0000920000047ab9 */ /* 0x000fe20000000800 */
[----:B------:R-:W-:-:S02]  /*1ed00*/  IMAD.MOV.U32 R51, RZ, RZ, R10 ;  /* 0x000000ffff337224 */ /* 0x000fc400078e000a */
[----:B------:R-:W-:Y:S01]  /*1ed10*/  VIADD R189, R190, UR4 ;  /* 0x00000004bebd7c36 */ /* 0x000fe20008000000 */
[----:B------:R-:W-:Y:S01]  /*1ed20*/  ULDC UR4, c[0x0][0x248] ;  /* 0x0000920000047ab9 */ /* 0x000fe20000000800 */
[----:B------:R-:W-:Y:S02]  /*1ed30*/  IMAD.MOV.U32 R48, RZ, RZ, R9 ;  /* 0x000000ffff307224 */ /* 0x000fe400078e0009 */
        /* <DEDUP_REMOVED lines=154> */
[----:B------:R-:W-:Y:S02]  /*1f6e0*/  STL [R1+0x1948], R151 ;  /* 0x0019489701007387 */ /* 0x000fe40000100800 */
[----:B------:R-:W-:Y:S01]  /*1f6f0*/  VIADD R241, R238, UR4 ;  /* 0x00000004eef17c36 */ /* 0x000fe20008000000 */
[----:B------:R-:W-:Y:S01]  /*1f700*/  ULDC UR4, c[0x0][0x248] ;  /* 0x0000920000047ab9 */ /* 0x000fe20000000800 */
[----:B------:R-:W-:Y:S02]  /*1f710*/  STL [R1+0x1944], R150 ;  /* 0x0019449601007387 */ /* 0x000fe40000100800 */
[----:B------:R-:W-:Y:S01]  /*1f720*/  VIADD R240, R241, UR4 ;  /* 0x00000004f1f07c36 */ /* 0x000fe20008000000 */
[----:B------:R-:W-:Y:S01]  /*1f730*/  ULDC UR4, c[0x0][0x248] ;  /* 0x0000920000047ab9 */ /* 0x000fe20000000800 */
[----:B------:R-:W-:Y:S04]  /*1f740*/  STL [R1+0x1940], R149 ;  /* 0x0019409501007387 */ /* 0x000fe80000100800 */
[----:B------:R-:W-:Y:S01]  /*1f750*/  STL [R1+0x193c], R148 ;  /* 0x00193c9401007387 */ /* 0x000fe20000100800 */
[----:B------:R-:W-:Y:S01]  /*1f760*/  VIADD R243, R240, UR4 ;  /* 0x00000004f0f37c36 */ /* 0x000fe20008000000 */
[----:B------:R-:W-:-:S02]  /*1f770*/  ULDC UR4, c[0x0][0x248] ;  /* 0x0000920000047ab9 */ /* 0x000fc40000000800 */
[----:B------:R-:W-:Y:S04]  /*1f780*/  STL [R1+0x1938], R147 ;  /* 0x0019389301007387 */ /* 0x000fe80000100800 */
[----:B------:R-:W-:Y:S04]  /*1f790*/  STL [R1+0x1934], R146 ;  /* 0x0019349201007387 */ /* 0x000fe80000100800 */
        /* <DEDUP_REMOVED lines=55> */
[----:B------:R-:W-:Y:S04]  /*1fb10*/  STL [R1+0x189c], R108 ;  /* 0x00189c6c01007387 */ /* 0x000fe80000100800 */
[----:B------:R-:W-:Y:S04]  /*1fb20*/  STL [R1+0x1898], R107 ;  /* 0x0018986b01007387 */ /* 0x000fe80000100800 */
[----:B------:R-:W-:Y:S04]  /*1fb30*/  STL [R1+0x1894], R106 ;  /* 0x0018946a01007387 */ /* 0x000fe80000100800 */
[----:B------:R1:W-:Y:S02]  /*1fb40*/  STL [R1+0x1890], R105 ;  /* 0x0018906901007387 */ /* 0x0003e40000100800 */
[----:B-1----:R-:W-:Y:S01]  /*1fb50*/  VIADD R105, R250, UR4 ;  /* 0x00000004fa697c36 */ /* 0x002fe20008000000 */
        /* <DEDUP_REMOVED lines=8> */
[----:B------:R-:W-:Y:S04]  /*1fbe0*/  STL [R1+0x1888], R103 ;  /* 0x0018886701007387 */ /* 0x000fe80000100800 */
[----:B------:R-:W-:Y:S04]  /*1fbf0*/  STL [R1+0x1884], R102 ;  /* 0x0018846601007387 */ /* 0x000fe80000100800 */
[----:B------:R1:W-:Y:S04]  /*1fc00*/  STL [R1+0x1880], R101 ;  /* 0x0018806501007387 */ /* 0x0003e80000100800 */
[----:B------:R-:W-:Y:S01]  /*1fc10*/  STL [R1+0x187c], R100 ;  /* 0x00187c6401007387 */ /* 0x000fe20000100800 */
[----:B-1----:R-:W-:Y:S01]  /*1fc20*/  VIADD R101, R112, UR4 ;  /* 0x0000000470657c36 */ /* 0x002fe20008000000 */
[----:B------:R-:W-:-:S03]  /*1fc30*/  ULDC UR4, c[0x0][0x248] ;  /* 0x0000920000047ab9 */ /* 0x000fc60000000800 */
[----:B------:R-:W-:Y:S01]  /*1fc40*/  VIADD R111, R101, UR4 ;  /* 0x00000004656f7c36 */ /* 0x000fe20008000000 */
[----:B------:R-:W-:Y:S01]  /*1fc50*/  ULDC UR4, c[0x0][0x248] ;  /* 0x0000920000047ab9 */ /* 0x000fe20000000800 */
[----:B------:R1:W-:Y:S04]  /*1fc60*/  STL [R1+0x1878], R99 ;  /* 0x0018786301007387 */ /* 0x0003e80000100800 */
[----:B------:R-:W-:Y:S01]  /*1fc70*/  STL [R1+0x1874], R98 ;  /* 0x0018746201007387 */ /* 0x000fe20000100800 */
[----:B-1----:R-:W-:Y:S01]  /*1fc80*/  VIADD R99, R111, UR4 ;  /* 0x000000046f637c36 */ /* 0x002fe20008000000 */
[----:B------:R-:W-:-:S03]  /*1fc90*/  ULDC UR4, c[0x0][0x248] ;  /* 0x0000920000047ab9 */ /* 0x000fc60000000800 */
[----:B------:R-:W-:Y:S01]  /*1fca0*/  VIADD R104, R99, UR4 ;  /* 0x0000000463687c36 */ /* 0x000fe20008000000 */
[----:B------:R-:W-:Y:S01]  /*1fcb0*/  ULDC UR4, c[0x0][0x248] ;  /* 0x0000920000047ab9 */ /* 0x000fe20000000800 */
[----:B------:R-:W-:Y:S02]  /*1fcc0*/  STL [R1+0x1870], R97 ;  /* 0x0018706101007387 */ /* 0x000fe40000100800 */
[----:B------:R-:W-:Y:S01]  /*1fcd0*/  VIADD R60, R104, UR4 ;  /* 0x00000004683c7c36 */ /* 0x000fe20008000000 */
[----:B------:R-:W-:Y:S01]  /*1fce0*/  ULDC UR4, c[0x0][0x248] ;  /* 0x0000920000047ab9 */ /* 0x000fe20000000800 */
[----:B------:R1:W-:Y:S04]  /*1fcf0*/  STL [R1+0x186c], R96 ;  /* 0x00186c6001007387 */ /* 0x0003e80000100800 */
[----:B------:R-:W-:Y:S01]  /*1fd00*/  STL [R1+0x1868], R95 ;  /* 0x0018685f01007387 */ /* 0x000fe20000100800 */
[----:B------:R-:W-:Y:S01]  /*1fd10*/  VIADD R103, R60, UR4 ;  /* 0x000000043c677c36 */ /* 0x000fe20008000000 */
[----:B------:R-:W-:-:S02]  /*1fd20*/  ULDC UR4, c[0x0][0x248] ;  /* 0x0000920000047ab9 */ /* 0x000fc40000000800 */
[----:B------:R-:W-:Y:S01]  /*1fd30*/  STL [R1+0x1864], R94 ;  /* 0x0018645e01007387 */ /* 0x000fe20000100800 */
[----:B-1----:R-:W-:Y:S01]  /*1fd40*/  MOV R96, UR11 ;  /* 0x0000000b00607c02 */ /* 0x002fe20008000f00 */
[----:B------:R-:W-:Y:S02]  /*1fd50*/  IMAD.SHL.U32 R0, R4, 0x10, RZ ;  /* 0x0000001004007824 */ /* 0x000fe400078e00ff */
[----:B------:R-:W-:Y:S01]  /*1fd60*/  STL [R1+0x1860], R93 ;  /* 0x0018605d01007387 */ /* 0x000fe20000100800 */
[----:B------:R-:W-:Y:S01]  /*1fd70*/  ISETP.GE.AND P0, PT, R2, R54, PT ;  /* 0x000000360200720c */ /* 0x000fe20003f06270 */
[----:B------:R-:W-:Y:S01]  /*1fd80*/  VIADD R5, R6, 0x7 ;  /* 0x0000000706057836 */ /* 0x000fe20000000000 */
[----:B------:R-:W-:Y:S01]  /*1fd90*/  ULDC UR11, c[0x0][0x22c] ;  /* 0x00008b00000b7ab9 */ /* 0x000fe20000000800 */
        /* <DEDUP_REMOVED lines=16> */
[----:B------:R-:W-:Y:S01]  /*1fea0*/  MOV R94, UR10 ;  /* 0x0000000a005e7c02 */ /* 0x000fe20008000f00 */
[----:B------:R-:W1:Y:S01]  /*1feb0*/  S2R R125, SR_TID.X ;  /* 0x00000000007d7919 */ /* 0x000e620000002100 */
[----:B------:R-:W-:Y:S01]  /*1fec0*/  VIADD R95, R117, UR4 ;  /* 0x00000004755f7c36 */ /* 0x000fe20008000000 */
[----:B------:R-:W-:Y:S01]  /*1fed0*/  ULDC UR4, c[0x0][0x248] ;  /* 0x0000920000047ab9 */ /* 0x000fe20000000800 */
[----:B------:R-:W-:Y:S01]  /*1fee0*/  LOP3.LUT R0, R0, 0xf0, RZ, 0xc0, !PT ;  /* 0x000000f000007812 */ /* 0x000fe200078ec0ff */
[----:B------:R-:W-:Y:S01]  /*1fef0*/  IMAD.MOV.U32 R22, RZ, RZ, R50 ;  /* 0x000000ffff167224 */ /* 0x000fe200078e0032 */
[----:B------:R-:W-:Y:S01]  /*1ff00*/  ISETP.LT.AND P2, PT, R5, UR8, !P0 ;  /* 0x0000000805007c0c */ /* 0x000fe2000c741270 */
[----:B------:R-:W-:Y:S01]  /*1ff10*/  VIADD R118, R95, UR4 ;  /* 0x000000045f767c36 */ /* 0x000fe20008000000 */
[----:B------:R-:W-:Y:S01]  /*1ff20*/  ULDC UR4, c[0x0][0x248] ;  /* 0x0000920000047ab9 */ /* 0x000fe20000000800 */
[----:B------:R2:W-:Y:S01]  /*1ff30*/  STL [R1+0x1960], R94 ;  /* 0x0019605e01007387 */ /* 0x0005e20000100800 */
[----:B------:R-:W-:Y:S01]  /*1ff40*/  IMAD.MOV.U32 R54, RZ, RZ, R51 ;  /* 0x000000ffff367224 */ /* 0x000fe200078e0033 */
[----:B------:R-:W-:Y:S01]  /*1ff50*/  ULDC UR8, c[0x0][0x248] ;  /* 0x0000920000087ab9 */ /* 0x000fe20000000800 */
[----:B------:R-:W-:Y:S01]  /*1ff60*/  IMAD.MOV.U32 R21, RZ, RZ, R55 ;  /* 0x000000ffff157224 */ /* 0x000fe200078e0037 */
[----:B------:R-:W-:Y:S01]  /*1ff70*/  ULDC UR10, c[0x0][0x22c] ;  /* 0x00008b00000a7ab9 */ /* 0x000fe20000000800 */
[----:B--2---:R-:W-:Y:S01]  /*1ff80*/  VIADD R94, R118, UR4 ;  /* 0x00000004765e7c36 */ /* 0x004fe20008000000 */
        /* <DEDUP_REMOVED lines=57> */
[----:B-1----:R-:W-:Y:S02]  /*20320*/  IMAD.SHL.U32 R4, R125, 0x40, RZ ;  /* 0x000000407d047824 */ /* 0x002fe400078e00ff */
[----:B------:R-:W-:Y:S01]  /*20330*/  VIADD R65, R61, UR4 ;  /* 0x000000043d417c36 */ /* 0x000fe20008000000 */
[----:B------:R-:W-:-:S03]  /*20340*/  ULDC UR4, c[0x0][0x248] ;  /* 0x0000920000047ab9 */ /* 0x000fc60000000800 */
[----:B------:R-:W-:Y:S01]  /*20350*/  VIADD R145, R65, UR4 ;  /* 0x0000000441917c36 */ /* 0x000fe20008000000 */
[----:B------:R-:W-:Y:S01]  /*20360*/  ULDC UR4, c[0x0][0x248] ;  /* 0x0000920000047ab9 */ /* 0x000fe20000000800 */
[----:B------:R-:W-:Y:S02]  /*20370*/  LOP3.LUT R4, R4, 0x400, RZ, 0xc0, !PT ;  /* 0x0000040004047812 */ /* 0x000fe400078ec0ff */
[----:B------:R-:W-:Y:S01]  /*20380*/  VIADD R144, R145, UR4 ;  /* 0x0000000491907c36 */ /* 0x000fe20008000000 */
[----:B------:R-:W-:Y:S01]  /*20390*/  ULDC UR4, c[0x0][0x248] ;  /* 0x0000920000047ab9 */ /* 0x000fe20000000800 */
[----:B------:R-:W-:Y:S01]  /*203a0*/  IADD3 R4, R4, UR5, R0 ;  /* 0x0000000504047c10 */ /* 0x000fe2000fffe000 */
[----:B------:R-:W-:Y:S01]  /*203b0*/  IMAD.U32 R0, RZ, RZ, UR49 ;  /* 0x00000031ff007e24 */ /* 0x000fe2000f8e00ff */
[----:B------:R-:W-:Y:S01]  /*203c0*/  ULDC UR49, c[0x0][0x248] ;  /* 0x0000920000317ab9 */ /* 0x000fe20000000800 */
[----:B------:R-:W-:Y:S01]  /*203d0*/  VIADD R68, R144, UR4 ;  /* 0x0000000490447c36 */ /* 0x000fe20008000000 */
[----:B------:R-:W-:Y:S01]  /*203e0*/  ULDC UR4, c[0x0][0x248] ;  /* 0x0000920000047ab9 */ /* 0x000fe20000000800 */
[----:B------:R-:W-:-:S02]  /*203f0*/  IMAD R4, R0, 0x8, R4 ;  /* 0x0000000800047824 */ /* 0x000fc400078e0204 */
[----:B------:R-:W-:Y:S01]  /*20400*/  VIADD R148, R68, UR4 ;  /* 0x0000000444947c36 */ /* 0x000fe20008000000 */
[----:B------:R-:W-:Y:S01]  /*20410*/  ULDC UR4, c[0x0][0x248] ;  /* 0x0000920000047ab9 */ /* 0x000fe20000000800 */
[----:B------:R-:W-:Y:S02]  /*20420*/  VIADD R0, R6, 0xa ;  /* 0x0000000a06007836 */ /* 0x000fe40000000000 */
[----:B------:R-:W-:Y:S01]  /*20430*/  VIADD R77, R148, UR4 ;  /* 0x00000004944d7c36 */ /* 0x000fe20008000000 */
[----:B------:R-:W-:Y:S01]  /*20440*/  ULDC UR4, c[0x0][0x248] ;  /* 0x0000920000047ab9 */ /* 0x000fe20000000800 */
[----:B------:R-:W-:Y:S01]  /*20450*/  BAR.SYNC.DEFER_BLOCKING 0x0 ;  /* 0x0000000000007b1d */ /* 0x000fe20000010000 */
[----:B------:R-:W-:Y:S01]  /*20460*/  ISETP.LT.AND P1, PT, R0, UR6, !P0 ;  /* 0x0000000600007c0c */ /* 0x000fe2000c721270 */
[----:B------:R-:W-:-:S04]  /*20470*/  VIADD R83, R77, UR4 ;  /* 0x000000044d537c36 */ /* 0x000fc80008000000 */
[----:B------:R-:W-:Y:S01]  /*20480*/  ULDC UR4, c[0x0][0x248] ;  /* 0x0000920000047ab9 */ /* 0x000fe20000000800 */
[----:B------:R-:W-:Y:S01]  /*20490*/  VIADD R0, R6, 0x9 ;  /* 0x0000000906007836 */ /* 0x000fe20000000000 */
[----:B------:R-:W-:Y:S01]  /*204a0*/  ULDC UR6, c[0x0][0x22c] ;  /* 0x00008b0000067ab9 */ /* 0x000fe20000000800 */
[----:B------:R-:W-:Y:S01]  /*204b0*/  VIADD R82, R83, UR4 ;  /* 0x0000000453527c36 */ /* 0x000fe20008000000 */
[----:B------:R-:W-:-:S03]  /*204c0*/  ULDC UR4, c[0x0][0x248] ;  /* 0x0000920000047ab9 */ /* 0x000fc60000000800 */
[----:B------:R-:W-:Y:S01]  /*204d0*/  VIADD R86, R82, UR4 ;  /* 0x0000000452567c36 */ /* 0x000fe20008000000 */
[----:B------:R-:W-:Y:S01]  /*204e0*/  ULDC UR4, c[0x0][0x248] ;  /* 0x0000920000047ab9 */ /* 0x000fe20000000800 */
[----:B------:R-:W-:Y:S02]  /*204f0*/  @P1 LOP3.LUT R3, R3, 0x100, RZ, 0xfc, !PT ;  /* 0x0000010003031812 */ /* 0x000fe400078efcff */
[----:B------:R-:W-:Y:S01]  /*20500*/  VIADD R143, R86, UR4 ;  /* 0x00000004568f7c36 */ /* 0x000fe20008000000 */
[----:B------:R-:W-:Y:S01]  /*20510*/  ISETP.LT.AND P1, PT, R0, UR6, !P0 ;  /* 0x0000000600007c0c */ /* 0x000fe2000c721270 */
[----:B------:R-:W-:Y:S01]  /*20520*/  ULDC UR4, c[0x0][0x248] ;  /* 0x0000920000047ab9 */ /* 0x000fe20000000800 */
[----:B------:R-:W-:Y:S01]  /*20530*/  VIADD R0, R6, 0x8 ;  /* 0x0000000806007836 */ /* 0x000fe20000000000 */
[----:B------:R-:W-:Y:S01]  /*20540*/  LOP3.LUT R3, R3, 0xffffff7f, RZ, 0xc0, !PT ;  /* 0xffffff7f03037812 */ /* 0x000fe200078ec0ff */
[----:B------:R-:W-:Y:S01]  /*20550*/  VIADD R146, R143, UR4 ;  /* 0x000000048f927c36 */ /* 0x000fe20008000000 */
[----:B------:R-:W-:Y:S01]  /*20560*/  ULDC UR4, c[0x0][0x248] ;  /* 0x0000920000047ab9 */ /* 0x000fe20000000800 */
[----:B------:R-:W-:-:S02]  /*20570*/  ULDC UR6, c[0x0][0x22c] ;  /* 0x00008b0000067ab9 */ /* 0x000fc40000000800 */
[----:B------:R-:W-:Y:S01]  /*20580*/  VIADD R81, R146, UR4 ;  /* 0x0000000492517c36 */ /* 0x000fe20008000000 */
[----:B------:R-:W-:-:S03]  /*20590*/  ULDC UR4, c[0x0][0x248] ;  /* 0x0000920000047ab9 */ /* 0x000fc60000000800 */
[----:B------:R-:W-:Y:S01]  /*205a0*/  VIADD R142, R81, UR4 ;  /* 0x00000004518e7c36 */ /* 0x000fe20008000000 */
[----:B------:R-:W-:Y:S01]  /*205b0*/  @P1 LOP3.LUT R3, R3, 0x80, RZ, 0xfc, !PT ;  /* 0x0000008003031812 */ /* 0x000fe200078efcff */
[----:B------:R-:W-:Y:S01]  /*205c0*/  ULDC UR4, c[0x0][0x248] ;  /* 0x0000920000047ab9 */ /* 0x000fe20000000800 */
[----:B------:R-:W-:Y:S01]  /*205d0*/  ISETP.LT.AND P1, PT, R0, UR6, !P0 ;  /* 0x0000000600007c0c */ /* 0x000fe2000c721270 */
[----:B------:R-:W-:Y:S01]  /*205e0*/  VIADD R84, R142, UR4 ;  /* 0x000000048e547c36 */ /* 0x000fe20008000000 */
[----:B------:R-:W-:Y:S01]  /*205f0*/  ULDC UR4, c[0x0][0x248] ;  /* 0x0000920000047ab9 */ /* 0x000fe20000000800 */
[----:B------:R-:W-:Y:S01]  /*20600*/  LOP3.LUT R3, R3, 0xffffffbf, RZ, 0xc0, !PT ;  /* 0xffffffbf03037812 */ /* 0x000fe200078ec0ff */
[----:B------:R-:W-:Y:S01]  /*20610*/  ULDC UR6, c[0x0][0x248] ;  /* 0x0000920000067ab9 */ /* 0x000fe20000000800 */
[----:B------:R-:W-:Y:S01]  /*20620*/  VIADD R85, R84, UR4 ;  /* 0x0000000454557c36 */ /* 0x000fe20008000000 */
[----:B------:R-:W-:-:S03]  /*20630*/  ULDC UR4, c[0x0][0x248] ;  /* 0x0000920000047ab9 */ /* 0x000fc60000000800 */
[----:B------:R-:W-:Y:S01]  /*20640*/  VIADD R136, R85, UR4 ;  /* 0x0000000455887c36 */ /* 0x000fe20008000000 */
[----:B------:R-:W-:Y:S02]  /*20650*/  ULDC UR4, c[0x0][0x244] ;  /* 0x0000910000047ab9 */ /* 0x000fe40000000800 */
[----:B------:R-:W-:Y:S01]  /*20660*/  IMAD R0, R2, UR4, RZ ;  /* 0x0000000402007c24 */ /* 0x000fe2000f8e02ff */
[----:B------:R-:W-:Y:S01]  /*20670*/  @P1 LOP3.LUT R3, R3, 0x40, RZ, 0xfc, !PT ;  /* 0x0000004003031812 */ /* 0x000fe200078efcff */
[----:B------:R-:W-:Y:S01]  /*20680*/  VIADD R108, R136, UR6 ;  /* 0x00000006886c7c36 */ /* 0x000fe20008000000 */
[----:B------:R-:W-:Y:S01]  /*20690*/  ULDC.64 UR6, c[0x0][0x220] ;  /* 0x0000880000067ab9 */ /* 0x000fe20000000a00 */
[----:B------:R-:W-:Y:S01]  /*206a0*/  IMAD.MOV.U32 R55, RZ, RZ, R48 ;  /* 0x000000ffff377224 */ /* 0x000fe200078e0030 */
[----:B------:R-:W-:Y:S01]  /*206b0*/  LOP3.LUT R3, R3, 0xffffffdf, RZ, 0xc0, !PT ;  /* 0xffffffdf03037812 */ /* 0x000fe200078ec0ff */
[----:B------:R-:W-:Y:S01]  /*206c0*/  IMAD.MOV.U32 R16, RZ, RZ, R49 ;  /* 0x000000ffff107224 */ /* 0x000fe200078e0031 */
[C---:B------:R-:W-:Y:S01]  /*206d0*/  LEA R2, P1, R0.reuse, UR6, 0x2 ;  /* 0x0000000600027c11 */ /* 0x040fe2000f8210ff */
[----:B------:R-:W-:Y:S01]  /*206e0*/  IMAD.MOV.U32 R151, RZ, RZ, R54 ;  /* 0x000000ffff977224 */ /* 0x000fe200078e0036 */
[----:B------:R-:W-:Y:S01]  /*206f0*/  @P2 LOP3.LUT R3, R3, 0x20, RZ, 0xfc, !PT ;  /* 0x0000002003032812 */ /* 0x000fe200078efcff */
[----:B------:R-:W-:Y:S01]  /*20700*/  ULDC UR4, c[0x0][0x248] ;  /* 0x0000920000047ab9 */ /* 0x000fe20000000800 */
[----:B------:R-:W-:Y:S01]  /*20710*/  LEA.HI.X.SX32 R0, R0, UR7, 0x2, P1 ;  /* 0x0000000700007c11 */ /* 0x000fe200088f16ff */
[----:B------:R-:W-:Y:S01]  /*20720*/  ULDC UR6, c[0x0][0x248] ;  /* 0x0000920000067ab9 */ /* 0x000fe20000000800 */
[CC--:B------:R-:W-:Y:S01]  /*20730*/  LEA R50, P2, R23.reuse, R2.reuse, 0x2 ;  /* 0x0000000217327211 */ /* 0x0c0fe200078410ff */
[----:B------:R-:W-:Y:S01]  /*20740*/  VIADD R79, R108, UR4 ;  /* 0x000000046c4f7c36 */ /* 0x000fe20008000000 */
[C---:B------:R-:W-:Y:S01]  /*20750*/  LEA R48, P1, R52.reuse, R2, 0x2 ;  /* 0x0000000234307211 */ /* 0x040fe200078210ff */
[----:B------:R-:W-:Y:S01]  /*20760*/  ULDC UR4, c[0x0][0x248] ;  /* 0x0000920000047ab9 */ /* 0x000fe20000000800 */
[-C--:B------:R-:W-:Y:S01]  /*20770*/  LEA.HI.X.SX32 R51, R23, R0.reuse, 0x2, P2 ;  /* 0x0000000017337211 */ /* 0x080fe200010f16ff */
[----:B------:R-:W-:Y:S01]  /*20780*/  ULDC UR7, c[0x0][0x248] ;  /* 0x0000920000077ab9 */ /* 0x000fe20000000800 */
[----:B------:R-:W-:-:S03]  /*20790*/  LEA.HI.X.SX32 R49, R52, R0, 0x2, P1 ;  /* 0x0000000034317211 */ /* 0x000fc600008f16ff */
[----:B------:R1:W-:Y:S04]  /*207a0*/  STL.64 [R1+0x17e0], R50 ;  /* 0x0017e03201007387 */ /* 0x0003e80000100a00 */
[----:B------:R2:W-:Y:S01]  /*207b0*/  STL.64 [R1+0x17e8], R48 ;  /* 0x0017e83001007387 */ /* 0x0005e20000100a00 */
[----:B-1----:R-:W-:-:S04]  /*207c0*/  LEA R50, P2, R53, R2, 0x2 ;  /* 0x0000000235327211 */ /* 0x002fc800078410ff */
[----:B------:R-:W-:Y:S01]  /*207d0*/  LEA.HI.X.SX32 R51, R53, R0, 0x2, P2 ;  /* 0x0000000035337211 */ /* 0x000fe200010f16ff */
[----:B--2---:R-:W2:Y:S01]  /*207e0*/  LDL.LU.64 R48, [R1+0x1a40] ;  /* 0x001a400001307983 */ /* 0x004ea20000300a00 */
[----:B------:R-:W-:-:S03]  /*207f0*/  LEA R52, P2, R206, R2, 0x2 ;  /* 0x00000002ce347211 */ /* 0x000fc600078410ff */
[----:B------:R1:W-:Y:S01]  /*20800*/  STL.64 [R1+0x17d8], R50 ;  /* 0x0017d83201007387 */ /* 0x0003e20000100a00 */
[----:B------:R-:W-:Y:S02]  /*20810*/  LEA.HI.X.SX32 R53, R206, R0, 0x2, P2 ;  /* 0x00000000ce357211 */ /* 0x000fe400010f16ff */
[-C--:B------:R-:W-:Y:S01]  /*20820*/  LEA R206, P2, R204, R2.reuse, 0x2 ;  /* 0x00000002ccce7211 */ /* 0x080fe200078410ff */
[----:B------:R-:W-:Y:S01]  /*20830*/  IMAD.MOV.U32 R23, RZ, RZ, R55 ;  /* 0x000000ffff177224 */ /* 0x000fe200078e0037 */
[----:B-1----:R-:W-:-:S04]  /*20840*/  LEA R50, P1, R207, R2, 0x2 ;  /* 0x00000002cf327211 */ /* 0x002fc800078210ff */
[----:B------:R-:W-:Y:S02]  /*20850*/  LEA.HI.X.SX32 R51, R207, R0, 0x2, P1 ;  /* 0x00000000cf337211 */ /* 0x000fe400008f16ff */
[C---:B------:R-:W-:Y:S02]  /*20860*/  LEA R54, P1, R205.reuse, R2, 0x2 ;  /* 0x00000002cd367211 */ /* 0x040fe400078210ff */
[-C--:B------:R-:W-:Y:S02]  /*20870*/  LEA.HI.X.SX32 R207, R204, R0.reuse, 0x2, P2 ;  /* 0x00000000cccf7211 */ /* 0x080fe400010f16ff */
[----:B------:R-:W-:Y:S02]  /*20880*/  LEA.HI.X.SX32 R55, R205, R0, 0x2, P1 ;  /* 0x00000000cd377211 */ /* 0x000fe400008f16ff */
[-C--:B------:R-:W-:Y:S01]  /*20890*/  LEA R204, P1, R203, R2.reuse, 0x2 ;  /* 0x00000002cbcc7211 */ /* 0x080fe200078210ff */
[----:B------:R1:W-:Y:S01]  /*208a0*/  STL.64 [R1+0x17d0], R50 ;  /* 0x0017d03201007387 */ /* 0x0003e20000100a00 */
[----:B------:R-:W-:-:S02]  /*208b0*/  LEA R116, P2, R202, R2, 0x2 ;  /* 0x00000002ca747211 */ /* 0x000fc400078410ff */
[-C--:B------:R-:W-:Y:S01]  /*208c0*/  LEA.HI.X.SX32 R205, R203, R0.reuse, 0x2, P1 ;  /* 0x00000000cbcd7211 */ /* 0x080fe200008f16ff */
[----:B-1----:R-:W3:Y:S04]  /*208d0*/  LDL.LU.64 R50, [R1+0x1a38] ;  /* 0x001a380001327983 */ /* 0x002ee80000300a00 */
[----:B------:R1:W-:Y:S04]  /*208e0*/  STL.64 [R1+0x17c8], R52 ;  /* 0x0017c83401007387 */ /* 0x0003e80000100a00 */
[----:B-1----:R-:W4:Y:S04]  /*208f0*/  LDL.LU.64 R52, [R1+0x1a30] ;  /* 0x001a300001347983 */ /* 0x002f280000300a00 */
[----:B------:R1:W-:Y:S04]  /*20900*/  STL.64 [R1+0x17c0], R54 ;  /* 0x0017c03601007387 */ /* 0x0003e80000100a00 */
[----:B-1----:R-:W4:Y:S04]  /*20910*/  LDL.LU.64 R54, [R1+0x1a28] ;  /* 0x001a280001367983 */ /* 0x002f280000300a00 */
[----:B------:R1:W-:Y:S04]  /*20920*/  STL.64 [R1+0x17b8], R206 ;  /* 0x0017b8ce01007387 */ /* 0x0003e80000100a00 */
[----:B------:R1:W-:Y:S02]  /*20930*/  STL.64 [R1+0x17b0], R204 ;  /* 0x0017b0cc01007387 */ /* 0x0003e40000100a00 */
[----:B-1----:R-:W-:Y:S01]  /*20940*/  IMAD.MOV.U32 R206, RZ, RZ, R117 ;  /* 0x000000ffffce7224 */ /* 0x002fe200078e0075 */
[----:B------:R-:W-:-:S02]  /*20950*/  LEA.HI.X.SX32 R117, R202, R0, 0x2, P2 ;  /* 0x00000000ca757211 */ /* 0x000fc400010f16ff */
[CC--:B------:R-:W-:Y:S02]  /*20960*/  LEA R202, P2, R200.reuse, R2.reuse, 0x2 ;  /* 0x00000002c8ca7211 */ /* 0x0c0fe400078410ff */
[C---:B------:R-:W-:Y:S02]  /*20970*/  LEA R204, P1, R201.reuse, R2, 0x2 ;  /* 0x00000002c9cc7211 */ /* 0x040fe400078210ff */
[-C--:B------:R-:W-:Y:S02]  /*20980*/  LEA.HI.X.SX32 R203, R200, R0.reuse, 0x2, P2 ;  /* 0x00000000c8cb7211 */ /* 0x080fe400010f16ff */
[----:B------:R-:W-:Y:S01]  /*20990*/  LEA.HI.X.SX32 R205, R201, R0, 0x2, P1 ;  /* 0x00000000c9cd7211 */ /* 0x000fe200008f16ff */
[----:B------:R-:W-:Y:S04]  /*209a0*/  STL.64 [R1+0x17a8], R116 ;  /* 0x0017a87401007387 */ /* 0x000fe80000100a00 */
[----:B------:R1:W-:Y:S04]  /*209b0*/  STL.64 [R1+0x17a0], R204 ;  /* 0x0017a0cc01007387 */ /* 0x0003e80000100a00 */
[----:B------:R1:W-:Y:S02]  /*209c0*/  STL.64 [R1+0x1798], R202 ;  /* 0x001798ca01007387 */ /* 0x0003e40000100a00 */
[----:B-1----:R-:W-:-:S02]  /*209d0*/  LEA R204, P1, R199, R2, 0x2 ;  /* 0x00000002c7cc7211 */ /* 0x002fc400078210ff */
[C---:B------:R-:W-:Y:S02]  /*209e0*/  LEA R202, P2, R198.reuse, R2, 0x2 ;  /* 0x00000002c6ca7211 */ /* 0x040fe400078410ff */
[-C--:B------:R-:W-:Y:S02]  /*209f0*/  LEA.HI.X.SX32 R205, R199, R0.reuse, 0x2, P1 ;  /* 0x00000000c7cd7211 */ /* 0x080fe400008f16ff */
[----:B------:R-:W-:Y:S02]  /*20a00*/  LEA.HI.X.SX32 R203, R198, R0, 0x2, P2 ;  /* 0x00000000c6cb7211 */ /* 0x000fe400010f16ff */
[CC--:B------:R-:W-:Y:S02]  /*20a10*/  LEA R200, P1, R197.reuse, R2.reuse, 0x2 ;  /* 0x00000002c5c87211 */ /* 0x0c0fe400078210ff */
[----:B------:R-:W-:Y:S02]  /*20a20*/  LEA R198, P2, R196, R2, 0x2 ;  /* 0x00000002c4c67211 */ /* 0x000fe400078410ff */
[----:B------:R-:W-:-:S02]  /*20a30*/  LEA.HI.X.SX32 R201, R197, R0, 0x2, P1 ;  /* 0x00000000c5c97211 */ /* 0x000fc400008f16ff */
[----:B------:R-:W-:Y:S02]  /*20a40*/  LEA.HI.X.SX32 R199, R196, R0, 0x2, P2 ;  /* 0x00000000c4c77211 */ /* 0x000fe400010f16ff */
[C---:B------:R-:W-:Y:S01]  /*20a50*/  LEA R196, P1, R195.reuse, R2, 0x2 ;  /* 0x00000002c3c47211 */ /* 0x040fe200078210ff */
[----:B------:R-:W-:Y:S01]  /*20a60*/  IMAD.MOV.U32 R207, RZ, RZ, R118 ;  /* 0x000000ffffcf7224 */ /* 0x000fe200078e0076 */
[----:B------:R1:W-:Y:S02]  /*20a70*/  STL.64 [R1+0x1790], R204 ;  /* 0x001790cc01007387 */ /* 0x0003e40000100a00 */
[----:B------:R-:W-:Y:S02]  /*20a80*/  LEA.HI.X.SX32 R197, R195, R0, 0x2, P1 ;  /* 0x00000000c3c57211 */ /* 0x000fe400008f16ff */
[----:B------:R1:W-:Y:S04]  /*20a90*/  STL.64 [R1+0x1788], R202 ;  /* 0x001788ca01007387 */ /* 0x0003e80000100a00 */
[----:B------:R-:W-:Y:S01]  /*20aa0*/  STL.64 [R1+0x1780], R200 ;  /* 0x001780c801007387 */ /* 0x000fe20000100a00 */
[----:B-1----:R-:W-:Y:S01]  /*20ab0*/  IMAD.MOV.U32 R204, RZ, RZ, R112 ;  /* 0x000000ffffcc7224 */ /* 0x002fe200078e0070 */
[----:B------:R-:W-:-:S02]  /*20ac0*/  LEA R112, P2, R194, R2, 0x2 ;  /* 0x00000002c2707211 */ /* 0x000fc400078410ff */
[----:B------:R-:W-:Y:S01]  /*20ad0*/  STL.64 [R1+0x1778], R198 ;  /* 0x001778c601007387 */ /* 0x000fe20000100a00 */
[----:B------:R-:W-:Y:S02]  /*20ae0*/  IMAD.MOV.U32 R203, RZ, RZ, R207 ;  /* 0x000000ffffcb7224 */ /* 0x000fe400078e00cf */
[----:B------:R-:W-:Y:S01]  /*20af0*/  IMAD.MOV.U32 R207, RZ, RZ, R113 ;  /* 0x000000ffffcf7224 */ /* 0x000fe200078e0071 */
[----:B------:R1:W-:Y:S01]  /*20b00*/  STL.64 [R1+0x1770], R196 ;  /* 0x001770c401007387 */ /* 0x0003e20000100a00 */
[----:B------:R-:W-:Y:S02]  /*20b10*/  LEA.HI.X.SX32 R113, R194, R0, 0x2, P2 ;  /* 0x00000000c2717211 */ /* 0x000fe400010f16ff */
[----:B------:R-:W-:-:S04]  /*20b20*/  LEA R194, P2, R192, R2, 0x2 ;  /* 0x00000002c0c27211 */ /* 0x000fc800078410ff */
[----:B------:R-:W-:Y:S02]  /*20b30*/  LEA.HI.X.SX32 R195, R192, R0, 0x2, P2 ;  /* 0x00000000c0c37211 */ /* 0x000fe400010f16ff */
[----:B-1----:R-:W-:-:S04]  /*20b40*/  LEA R196, P1, R193, R2, 0x2 ;  /* 0x00000002c1c47211 */ /* 0x002fc800078210ff */
        /* <DEDUP_REMOVED lines=9> */
[----:B------:R-:W-:Y:S01]  /*20be0*/  LEA R190, P2, R188, R2, 0x2 ;  /* 0x00000002bcbe7211 */ /* 0x000fe200078410ff */
[----:B------:R-:W-:Y:S01]  /*20bf0*/  IMAD.MOV.U32 R202, RZ, RZ, R111 ;  /* 0x000000ffffca7224 */ /* 0x000fe200078e006f */
[----:B------:R-:W-:-:S02]  /*20c00*/  LEA.HI.X.SX32 R193, R189, R0, 0x2, P1 ;  /* 0x00000000bdc17211 */ /* 0x000fc400008f16ff */
[----:B------:R-:W-:Y:S02]  /*20c10*/  LEA.HI.X.SX32 R191, R188, R0, 0x2, P2 ;  /* 0x00000000bcbf7211 */ /* 0x000fe400010f16ff */
[C---:B------:R-:W-:Y:S01]  /*20c20*/  LEA R188, P1, R187.reuse, R2, 0x2 ;  /* 0x00000002bbbc7211 */ /* 0x040fe200078210ff */
[----:B------:R-:W-:Y:S02]  /*20c30*/  IMAD.MOV.U32 R201, RZ, RZ, R202 ;  /* 0x000000ffffc97224 */ /* 0x000fe400078e00ca */
[----:B------:R-:W-:Y:S01]  /*20c40*/  IMAD.MOV.U32 R202, RZ, RZ, R206 ;  /* 0x000000ffffca7224 */ /* 0x000fe200078e00ce */
[----:B------:R-:W-:Y:S01]  /*20c50*/  LEA.HI.X.SX32 R189, R187, R0, 0x2, P1 ;  /* 0x00000000bbbd7211 */ /* 0x000fe200008f16ff */
[----:B------:R-:W-:Y:S01]  /*20c60*/  IMAD.MOV.U32 R206, RZ, RZ, R108 ;  /* 0x000000ffffce7224 */ /* 0x000fe200078e006c */
[----:B------:R-:W-:Y:S01]  /*20c70*/  STL.64 [R1+0x1750], R196 ;  /* 0x001750c401007387 */ /* 0x000fe20000100a00 */
[----:B------:R-:W-:Y:S01]  /*20c80*/  LEA R108, P2, R186, R2, 0x2 ;  /* 0x00000002ba6c7211 */ /* 0x000fe200078410ff */
[----:B------:R-:W-:-:S02]  /*20c90*/  IMAD.MOV.U32 R199, RZ, RZ, R109 ;  /* 0x000000ffffc77224 */ /* 0x000fc400078e006d */
[----:B------:R-:W-:Y:S01]  /*20ca0*/  STL.64 [R1+0x1748], R194 ;  /* 0x001748c201007387 */ /* 0x000fe20000100a00 */
[----:B------:R-:W-:-:S03]  /*20cb0*/  LEA.HI.X.SX32 R109, R186, R0, 0x2, P2 ;  /* 0x00000000ba6d7211 */ /* 0x000fc600010f16ff */
        /* <DEDUP_REMOVED lines=8> */
[C---:B------:R-:W-:Y:S02]  /*20d40*/  LEA R184, P2, R182.reuse, R2, 0x2 ;  /* 0x00000002b6b87211 */ /* 0x040fe400078410ff */
[-C--:B------:R-:W-:Y:S01]  /*20d50*/  LEA.HI.X.SX32 R187, R183, R0.reuse, 0x2, P1 ;  /* 0x00000000b7bb7211 */ /* 0x080fe200008f16ff */
[----:B------:R-:W-:Y:S01]  /*20d60*/  STL.64 [R1+0x1728], R108 ;  /* 0x0017286c01007387 */ /* 0x000fe20000100a00 */
[----:B------:R-:W-:-:S03]  /*20d70*/  LEA.HI.X.SX32 R185, R182, R0, 0x2, P2 ;  /* 0x00000000b6b97211 */ /* 0x000fc600010f16ff */
[----:B------:R-:W-:Y:S04]  /*20d80*/  STL.64 [R1+0x1720], R190 ;  /* 0x001720be01007387 */ /* 0x000fe80000100a00 */
[----:B------:R-:W-:Y:S01]  /*20d90*/  STL.64 [R1+0x1718], R188 ;  /* 0x001718bc01007387 */ /* 0x000fe20000100a00 */
[----:B------:R-:W-:-:S03]  /*20da0*/  LEA R182, P2, R180, R2, 0x2 ;  /* 0x00000002b4b67211 */ /* 0x000fc600078410ff */
[----:B------:R-:W-:Y:S04]  /*20db0*/  STL.64 [R1+0x1710], R186 ;  /* 0x001710ba01007387 */ /* 0x000fe80000100a00 */
[----:B------:R1:W-:Y:S01]  /*20dc0*/  STL.64 [R1+0x1708], R184 ;  /* 0x001708b801007387 */ /* 0x0003e20000100a00 */
[----:B------:R-:W-:Y:S02]  /*20dd0*/  LEA.HI.X.SX32 R183, R180, R0, 0x2, P2 ;  /* 0x00000000b4b77211 */ /* 0x000fe400010f16ff */
[----:B-1----:R-:W-:-:S04]  /*20de0*/  LEA R184, P1, R181, R2, 0x2 ;  /* 0x00000002b5b87211 */ /* 0x002fc800078210ff */
[----:B------:R-:W-:-:S05]  /*20df0*/  LEA.HI.X.SX32 R185, R181, R0, 0x2, P1 ;  /* 0x00000000b5b97211 */ /* 0x000fca00008f16ff */
[----:B------:R1:W-:Y:S04]  /*20e00*/  STL.64 [R1+0x1700], R184 ;  /* 0x001700b801007387 */ /* 0x0003e80000100a00 */
[----:B------:R2:W-:Y:S01]  /*20e10*/  STL.64 [R1+0x16f8], R182 ;  /* 0x0016f8b601007387 */ /* 0x0005e20000100a00 */
[CC--:B-1----:R-:W-:Y:S02]  /*20e20*/  LEA R184, P1, R179.reuse, R2.reuse, 0x2 ;  /* 0x00000002b3b87211 */ /* 0x0c2fe400078210ff */
[C---:B--2---:R-:W-:Y:S02]  /*20e30*/  LEA R182, P2, R178.reuse, R2, 0x2 ;  /* 0x00000002b2b67211 */ /* 0x044fe400078410ff */
[-C--:B------:R-:W-:Y:S02]  /*20e40*/  LEA.HI.X.SX32 R185, R179, R0.reuse, 0x2, P1 ;  /* 0x00000000b3b97211 */ /* 0x080fe400008f16ff */
[----:B------:R-:W-:-:S02]  /*20e50*/  LEA.HI.X.SX32 R183, R178, R0, 0x2, P2 ;  /* 0x00000000b2b77211 */ /* 0x000fc400010f16ff */
[CC--:B------:R-:W-:Y:S02]  /*20e60*/  LEA R180, P1, R177.reuse, R2.reuse, 0x2 ;  /* 0x00000002b1b47211 */ /* 0x0c0fe400078210ff */
[C---:B------:R-:W-:Y:S02]  /*20e70*/  LEA R178, P2, R176.reuse, R2, 0x2 ;  /* 0x00000002b0b27211 */ /* 0x040fe400078410ff */
[-C--:B------:R-:W-:Y:S02]  /*20e80*/  LEA.HI.X.SX32 R181, R177, R0.reuse, 0x2, P1 ;  /* 0x00000000b1b57211 */ /* 0x080fe400008f16ff */
[----:B------:R-:W-:Y:S01]  /*20e90*/  LEA.HI.X.SX32 R179, R176, R0, 0x2, P2 ;  /* 0x00000000b0b37211 */ /* 0x000fe200010f16ff */
[----:B------:R-:W-:Y:S04]  /*20ea0*/  STL.64 [R1+0x16f0], R184 ;  /* 0x0016f0b801007387 */ /* 0x000fe80000100a00 */
[----:B------:R-:W-:Y:S01]  /*20eb0*/  STL.64 [R1+0x16e8], R182 ;  /* 0x0016e8b601007387 */ /* 0x000fe20000100a00 */
[----:B------:R-:W-:-:S03]  /*20ec0*/  LEA R176, P2, R174, R2, 0x2 ;  /* 0x00000002aeb07211 */ /* 0x000fc600078410ff */
[----:B------:R-:W-:Y:S04]  /*20ed0*/  STL.64 [R1+0x16e0], R180 ;  /* 0x0016e0b401007387 */ /* 0x000fe80000100a00 */
[----:B------:R1:W-:Y:S01]  /*20ee0*/  STL.64 [R1+0x16d8], R178 ;  /* 0x0016d8b201007387 */ /* 0x0003e20000100a00 */
[----:B------:R-:W-:Y:S02]  /*20ef0*/  LEA.HI.X.SX32 R177, R174, R0, 0x2, P2 ;  /* 0x00000000aeb17211 */ /* 0x000fe400010f16ff */
[----:B-1----:R-:W-:-:S04]  /*20f00*/  LEA R178, P1, R175, R2, 0x2 ;  /* 0x00000002afb27211 */ /* 0x002fc800078210ff */
[----:B------:R-:W-:Y:S02]  /*20f10*/  LEA.HI.X.SX32 R179, R175, R0, 0x2, P1 ;  /* 0x00000000afb37211 */ /* 0x000fe400008f16ff */
        /* <DEDUP_REMOVED lines=72> */
[C---:B------:R-:W-:Y:S01]  /*213a0*/  LEA R14, P1, R13.reuse, R2, 0x2 ;  /* 0x000000020d0e7211 */ /* 0x040fe200078210ff */
[----:B------:R1:W-:Y:S03]  /*213b0*/  STL.64 [R1+0x1610], R152 ;  /* 0x0016109801007387 */ /* 0x0003e60000100a00 */
[----:B------:R-:W-:Y:S01]  /*213c0*/  LEA.HI.X.SX32 R15, R13, R0, 0x2, P1 ;  /* 0x000000000d0f7211 */ /* 0x000fe200008f16ff */
[----:B------:R-:W-:Y:S01]  /*213d0*/  STL.64 [R1+0x1608], R154 ;  /* 0x0016089a01007387 */ /* 0x000fe20000100a00 */
[----:B-1----:R-:W-:-:S03]  /*213e0*/  LEA R152, P2, R12, R2, 0x2 ;  /* 0x000000020c987211 */ /* 0x002fc600078410ff */
[----:B------:R1:W-:Y:S01]  /*213f0*/  STL.64 [R1+0x1600], R14 ;  /* 0x0016000e01007387 */ /* 0x0003e20000100a00 */
[----:B------:R-:W-:Y:S02]  /*21400*/  LEA.HI.X.SX32 R153, R12, R0, 0x2, P2 ;  /* 0x000000000c997211 */ /* 0x000fe400010f16ff */
[----:B------:R-:W-:-:S04]  /*21410*/  LEA R12, P1, R11, R2, 0x2 ;  /* 0x000000020b0c7211 */ /* 0x000fc800078210ff */
[----:B------:R-:W-:Y:S02]  /*21420*/  LEA.HI.X.SX32 R13, R11, R0, 0x2, P1 ;  /* 0x000000000b0d7211 */ /* 0x000fe400008f16ff */
[C---:B-1----:R-:W-:Y:S01]  /*21430*/  LEA R14, P2, R10.reuse, R2, 0x2 ;  /* 0x000000020a0e7211 */ /* 0x042fe200078410ff */
[----:B------:R-:W-:Y:S03]  /*21440*/  STL.64 [R1+0x15f8], R152 ;  /* 0x0015f89801007387 */ /* 0x000fe60000100a00 */
        /* <DEDUP_REMOVED lines=12> */
[----:B------:R-:W-:Y:S01]  /*21510*/  LEA.HI.X.SX32 R11, R208, R0, 0x2, P2 ;  /* 0x00000000d00b7211 */ /* 0x000fe200010f16ff */
[----:B------:R1:W-:Y:S04]  /*21520*/  STL.64 [R1+0x15d0], R8 ;  /* 0x0015d00801007387 */ /* 0x0003e80000100a00 */
[----:B------:R2:W-:Y:S01]  /*21530*/  STL.64 [R1+0x15c8], R10 ;  /* 0x0015c80a01007387 */ /* 0x0005e20000100a00 */
[----:B-1----:R-:W-:-:S02]  /*21540*/  LEA R8, P2, R210, R2, 0x2 ;  /* 0x00000002d2087211 */ /* 0x002fc400078410ff */
[C---:B--2---:R-:W-:Y:S02]  /*21550*/  LEA R10, P1, R211.reuse, R2, 0x2 ;  /* 0x00000002d30a7211 */ /* 0x044fe400078210ff */
[-C--:B------:R-:W-:Y:S02]  /*21560*/  LEA.HI.X.SX32 R9, R210, R0.reuse, 0x2, P2 ;  /* 0x00000000d2097211 */ /* 0x080fe400010f16ff */
[----:B------:R-:W-:-:S05]  /*21570*/  LEA.HI.X.SX32 R11, R211, R0, 0x2, P1 ;  /* 0x00000000d30b7211 */ /* 0x000fca00008f16ff */
[----:B------:R1:W-:Y:S04]  /*21580*/  STL.64 [R1+0x15c0], R10 ;  /* 0x0015c00a01007387 */ /* 0x0003e80000100a00 */
[----:B------:R2:W-:Y:S01]  /*21590*/  STL.64 [R1+0x15b8], R8 ;  /* 0x0015b80801007387 */ /* 0x0005e20000100a00 */
[CC--:B-1----:R-:W-:Y:S02]  /*215a0*/  LEA R10, P1, R213.reuse, R2.reuse, 0x2 ;  /* 0x00000002d50a7211 */ /* 0x0c2fe400078210ff */
[C---:B--2---:R-:W-:Y:S02]  /*215b0*/  LEA R8, P2, R212.reuse, R2, 0x2 ;  /* 0x00000002d4087211 */ /* 0x044fe400078410ff */
[-C--:B------:R-:W-:Y:S02]  /*215c0*/  LEA.HI.X.SX32 R11, R213, R0.reuse, 0x2, P1 ;  /* 0x00000000d50b7211 */ /* 0x080fe400008f16ff */
[----:B------:R-:W-:-:S03]  /*215d0*/  LEA.HI.X.SX32 R9, R212, R0, 0x2, P2 ;  /* 0x00000000d4097211 */ /* 0x000fc600010f16ff */
        /* <DEDUP_REMOVED lines=65> */
[----:B------:R-:W-:Y:S01]  /*219f0*/  LEA.HI.X.SX32 R9, R234, R0, 0x2, P2 ;  /* 0x00000000ea097211 */ /* 0x000fe200010f16ff */
[----:B------:R-:W-:-:S02]  /*21a00*/  IMAD.MOV.U32 R194, RZ, RZ, R204 ;  /* 0x000000ffffc27224 */ /* 0x000fc400078e00cc */
[----:B------:R1:W-:Y:S01]  /*21a10*/  STL.64 [R1+0x1500], R10 ;  /* 0x0015000a01007387 */ /* 0x0003e20000100a00 */
[----:B------:R-:W-:-:S03]  /*21a20*/  IMAD.MOV.U32 R204, RZ, RZ, R103 ;  /* 0x000000ffffcc7224 */ /* 0x000fc600078e0067 */
[----:B------:R2:W-:Y:S01]  /*21a30*/  STL.64 [R1+0x14f8], R8 ;  /* 0x0014f80801007387 */ /* 0x0005e20000100a00 */
[----:B------:R-:W-:Y:S02]  /*21a40*/  IMAD.MOV.U32 R192, RZ, RZ, R194 ;  /* 0x000000ffffc07224 */ /* 0x000fe400078e00c2 */
[----:B------:R-:W-:Y:S01]  /*21a50*/  IMAD.MOV.U32 R193, RZ, RZ, R204 ;  /* 0x000000ffffc17224 */ /* 0x000fe200078e00cc */
[CC--:B-1----:R-:W-:Y:S02]  /*21a60*/  LEA R10, P1, R237.reuse, R2.reuse, 0x2 ;  /* 0x00000002ed0a7211 */ /* 0x0c2fe400078210ff */
[C---:B--2---:R-:W-:Y:S02]  /*21a70*/  LEA R8, P2, R236.reuse, R2, 0x2 ;  /* 0x00000002ec087211 */ /* 0x044fe400078410ff */
[-C--:B------:R-:W-:Y:S02]  /*21a80*/  LEA.HI.X.SX32 R11, R237, R0.reuse, 0x2, P1 ;  /* 0x00000000ed0b7211 */ /* 0x080fe400008f16ff */
[----:B------:R-:W-:Y:S01]  /*21a90*/  LEA.HI.X.SX32 R9, R236, R0, 0x2, P2 ;  /* 0x00000000ec097211 */ /* 0x000fe200010f16ff */
[----:B------:R-:W-:-:S02]  /*21aa0*/  IMAD.MOV.U32 R190, RZ, RZ, R192 ;  /* 0x000000ffffbe7224 */ /* 0x000fc400078e00c0 */
[----:B------:R-:W-:Y:S01]  /*21ab0*/  IMAD.MOV.U32 R191, RZ, RZ, R193 ;  /* 0x000000ffffbf7224 */ /* 0x000fe200078e00c1 */
[----:B------:R1:W-:Y:S01]  /*21ac0*/  STL.64 [R1+0x14f0], R10 ;  /* 0x0014f00a01007387 */ /* 0x0003e20000100a00 */
[----:B------:R-:W-:-:S03]  /*21ad0*/  IMAD.MOV.U32 R189, RZ, RZ, R190 ;  /* 0x000000ffffbd7224 */ /* 0x000fc600078e00be */
[----:B------:R2:W-:Y:S01]  /*21ae0*/  STL.64 [R1+0x14e8], R8 ;  /* 0x0014e80801007387 */ /* 0x0005e20000100a00 */
[----:B------:R-:W-:Y:S02]  /*21af0*/  IMAD.MOV.U32 R194, RZ, RZ, R101 ;  /* 0x000000ffffc27224 */ /* 0x000fe400078e0065 */
[----:B------:R-:W-:Y:S01]  /*21b00*/  IMAD.MOV.U32 R190, RZ, RZ, R191 ;  /* 0x000000ffffbe7224 */ /* 0x000fe200078e00bf */
[CC--:B-1----:R-:W-:Y:S01]  /*21b10*/  LEA R10, P1, R239.reuse, R2.reuse, 0x2 ;  /* 0x00000002ef0a7211 */ /* 0x0c2fe200078210ff */
[----:B------:R-:W-:Y:S01]  /*21b20*/  IMAD.MOV.U32 R196, RZ, RZ, R199 ;  /* 0x000000ffffc47224 */ /* 0x000fe200078e00c7 */
[C---:B--2---:R-:W-:Y:S02]  /*21b30*/  LEA R8, P2, R238.reuse, R2, 0x2 ;  /* 0x00000002ee087211 */ /* 0x044fe400078410ff */
[-C--:B------:R-:W-:Y:S01]  /*21b40*/  LEA.HI.X.SX32 R11, R239, R0.reuse, 0x2, P1 ;  /* 0x00000000ef0b7211 */ /* 0x080fe200008f16ff */
[----:B------:R-:W-:Y:S01]  /*21b50*/  IMAD.MOV.U32 R188, RZ, RZ, R189 ;  /* 0x000000ffffbc7224 */ /* 0x000fe200078e00bd */
[----:B------:R-:W-:Y:S01]  /*21b60*/  LEA.HI.X.SX32 R9, R238, R0, 0x2, P2 ;  /* 0x00000000ee097211 */ /* 0x000fe200010f16ff */
[----:B------:R-:W-:-:S02]  /*21b70*/  IMAD.MOV.U32 R192, RZ, RZ, R194 ;  /* 0x000000ffffc07224 */ /* 0x000fc400078e00c2 */
[----:B------:R-:W-:Y:S01]  /*21b80*/  IMAD.MOV.U32 R189, RZ, RZ, R190 ;  /* 0x000000ffffbd7224 */ /* 0x000fe200078e00be */
[----:B------:R1:W-:Y:S01]  /*21b90*/  STL.64 [R1+0x14e0], R10 ;  /* 0x0014e00a01007387 */ /* 0x0003e20000100a00 */
[----:B------:R-:W-:Y:S02]  /*21ba0*/  IMAD.MOV.U32 R200, RZ, RZ, R110 ;  /* 0x000000ffffc87224 */ /* 0x000fe400078e006e */
[----:B------:R-:W-:Y:S01]  /*21bb0*/  IMAD.MOV.U32 R193, RZ, RZ, R196 ;  /* 0x000000ffffc17224 */ /* 0x000fe200078e00c4 */
[----:B------:R2:W-:Y:S01]  /*21bc0*/  STL.64 [R1+0x14d8], R8 ;  /* 0x0014d80801007387 */ /* 0x0005e20000100a00 */
[----:B------:R-:W-:Y:S02]  /*21bd0*/  IMAD.MOV.U32 R194, RZ, RZ, R99 ;  /* 0x000000ffffc27224 */ /* 0x000fe400078e0063 */
[----:B------:R-:W-:Y:S02]  /*21be0*/  IMAD.MOV.U32 R196, RZ, RZ, R100 ;  /* 0x000000ffffc47224 */ /* 0x000fe400078e0064 */
[----:B------:R-:W-:-:S02]  /*21bf0*/  IMAD.MOV.U32 R187, RZ, RZ, R188 ;  /* 0x000000ffffbb7224 */ /* 0x000fc400078e00bc */
[----:B------:R-:W-:Y:S01]  /*21c00*/  IMAD.MOV.U32 R197, RZ, RZ, R207 ;  /* 0x000000ffffc57224 */ /* 0x000fe200078e00cf */
[CC--:B-1----:R-:W-:Y:S01]  /*21c10*/  LEA R10, P1, R241.reuse, R2.reuse, 0x2 ;  /* 0x00000002f10a7211 */ /* 0x0c2fe200078210ff */
[----:B------:R-:W-:Y:S02]  /*21c20*/  IMAD.MOV.U32 R191, RZ, RZ, R192 ;  /* 0x000000ffffbf7224 */ /* 0x000fe400078e00c0 */
[----:B------:R-:W-:Y:S01]  /*21c30*/  IMAD.MOV.U32 R188, RZ, RZ, R189 ;  /* 0x000000ffffbc7224 */ /* 0x000fe200078e00bd */
[C---:B--2---:R-:W-:Y:S01]  /*21c40*/  LEA R8, P2, R240.reuse, R2, 0x2 ;  /* 0x00000002f0087211 */ /* 0x044fe200078410ff */
[----:B------:R-:W-:Y:S02]  /*21c50*/  IMAD.MOV.U32 R198, RZ, RZ, R200 ;  /* 0x000000ffffc67224 */ /* 0x000fe400078e00c8 */
[----:B------:R-:W-:Y:S01]  /*21c60*/  IMAD.MOV.U32 R192, RZ, RZ, R193 ;  /* 0x000000ffffc07224 */ /* 0x000fe200078e00c1 */
[-C--:B------:R-:W-:Y:S01]  /*21c70*/  LEA.HI.X.SX32 R11, R241, R0.reuse, 0x2, P1 ;  /* 0x00000000f10b7211 */ /* 0x080fe200008f16ff */
[----:B------:R-:W-:Y:S01]  /*21c80*/  IMAD.MOV.U32 R193, RZ, RZ, R194 ;  /* 0x000000ffffc17224 */ /* 0x000fe200078e00c2 */
[----:B------:R-:W-:Y:S01]  /*21c90*/  LEA.HI.X.SX32 R9, R240, R0, 0x2, P2 ;  /* 0x00000000f0097211 */ /* 0x000fe200010f16ff */
[----:B------:R-:W-:-:S02]  /*21ca0*/  IMAD.MOV.U32 R194, RZ, RZ, R196 ;  /* 0x000000ffffc27224 */ /* 0x000fc400078e00c4 */
[----:B------:R-:W-:Y:S02]  /*21cb0*/  IMAD.MOV.U32 R186, RZ, RZ, R187 ;  /* 0x000000ffffba7224 */ /* 0x000fe400078e00bb */
[----:B------:R-:W-:Y:S02]  /*21cc0*/  IMAD.MOV.U32 R196, RZ, RZ, R197 ;  /* 0x000000ffffc47224 */ /* 0x000fe400078e00c5 */
[----:B------:R-:W-:Y:S02]  /*21cd0*/  IMAD.MOV.U32 R187, RZ, RZ, R188 ;  /* 0x000000ffffbb7224 */ /* 0x000fe400078e00bc */
[----:B------:R-:W-:Y:S02]  /*21ce0*/  IMAD.MOV.U32 R197, RZ, RZ, R198 ;  /* 0x000000ffffc57224 */ /* 0x000fe400078e00c6 */
[----:B------:R-:W-:Y:S01]  /*21cf0*/  IMAD.MOV.U32 R198, RZ, RZ, R98 ;  /* 0x000000ffffc67224 */ /* 0x000fe200078e0062 */
[----:B------:R1:W-:Y:S01]  /*21d00*/  STL.64 [R1+0x14d0], R10 ;  /* 0x0014d00a01007387 */ /* 0x0003e20000100a00 */
[----:B------:R-:W-:-:S02]  /*21d10*/  IMAD.MOV.U32 R190, RZ, RZ, R192 ;  /* 0x000000ffffbe7224 */ /* 0x000fc400078e00c0 */
[----:B------:R-:W-:Y:S01]  /*21d20*/  IMAD.MOV.U32 R192, RZ, RZ, R194 ;  /* 0x000000ffffc07224 */ /* 0x000fe200078e00c2 */
[----:B------:R2:W-:Y:S01]  /*21d30*/  STL.64 [R1+0x14c8], R8 ;  /* 0x0014c80801007387 */ /* 0x0005e20000100a00 */
[----:B------:R-:W-:Y:S02]  /*21d40*/  IMAD.MOV.U32 R185, RZ, RZ, R187 ;  /* 0x000000ffffb97224 */ /* 0x000fe400078e00bb */
[----:B------:R-:W-:Y:S02]  /*21d50*/  IMAD.MOV.U32 R194, RZ, RZ, R196 ;  /* 0x000000ffffc27224 */ /* 0x000fe400078e00c4 */
[----:B------:R-:W-:Y:S02]  /*21d60*/  IMAD.MOV.U32 R205, RZ, RZ, R114 ;  /* 0x000000ffffcd7224 */ /* 0x000fe400078e0072 */
[----:B------:R-:W-:Y:S01]  /*21d70*/  IMAD.MOV.U32 R196, RZ, RZ, R198 ;  /* 0x000000ffffc47224 */ /* 0x000fe200078e00c6 */
[CC--:B-1----:R-:W-:Y:S01]  /*21d80*/  LEA R10, P1, R243.reuse, R2.reuse, 0x2 ;  /* 0x00000002f30a7211 */ /* 0x0c2fe200078210ff */
[----:B------:R-:W-:Y:S01]  /*21d90*/  IMAD.MOV.U32 R198, RZ, RZ, R97 ;  /* 0x000000ffffc67224 */ /* 0x000fe200078e0061 */
[C---:B--2---:R-:W-:Y:S01]  /*21da0*/  LEA R8, P2, R242.reuse, R2, 0x2 ;  /* 0x00000002f2087211 */ /* 0x044fe200078410ff */
        /* <DEDUP_REMOVED lines=9> */
[----:B------:R-:W-:Y:S02]  /*21e40*/  IMAD.MOV.U32 R205, RZ, RZ, R104 ;  /* 0x000000ffffcd7224 */ /* 0x000fe400078e0068 */
[----:B------:R-:W-:-:S02]  /*21e50*/  IMAD.MOV.U32 R196, RZ, RZ, R198 ;  /* 0x000000ffffc47224 */ /* 0x000fc400078e00c6 */
[----:B------:R-:W-:Y:S02]  /*21e60*/  IMAD.MOV.U32 R198, RZ, RZ, R96 ;  /* 0x000000ffffc67224 */ /* 0x000fe400078e0060 */
[----:B------:R-:W-:Y:S01]  /*21e70*/  IMAD.MOV.U32 R182, RZ, RZ, R183 ;  /* 0x000000ffffb67224 */ /* 0x000fe200078e00b7 */
[----:B------:R1:W-:Y:S01]  /*21e80*/  STL.64 [R1+0x14c0], R10 ;  /* 0x0014c00a01007387 */ /* 0x0003e20000100a00 */
[----:B------:R-:W-:Y:S02]  /*21e90*/  IMAD.MOV.U32 R207, RZ, RZ, R105 ;  /* 0x000000ffffcf7224 */ /* 0x000fe400078e0069 */
[----:B------:R-:W-:Y:S01]  /*21ea0*/  IMAD.MOV.U32 R183, RZ, RZ, R185 ;  /* 0x000000ffffb77224 */ /* 0x000fe200078e00b9 */
[----:B------:R2:W-:Y:S01]  /*21eb0*/  STL.64 [R1+0x14b8], R8 ;  /* 0x0014b80801007387 */ /* 0x0005e20000100a00 */
[----:B------:R-:W-:Y:S02]  /*21ec0*/  IMAD.MOV.U32 R185, RZ, RZ, R186 ;  /* 0x000000ffffb97224 */ /* 0x000fe400078e00ba */
[----:B------:R-:W-:-:S02]  /*21ed0*/  IMAD.MOV.U32 R188, RZ, RZ, R189 ;  /* 0x000000ffffbc7224 */ /* 0x000fc400078e00bd */
        /* <DEDUP_REMOVED lines=33> */
[----:B------:R-:W2:Y:S01]  /*220f0*/  LDL.LU R57, [R1+0x1a24] ;  /* 0x001a240001397983 */ /* 0x000ea20000300800 */
[----:B------:R-:W-:Y:S02]  /*22100*/  IMAD.MOV.U32 R177, RZ, RZ, R180 ;  /* 0x000000ffffb17224 */ /* 0x000fe400078e00b4 */
[----:B------:R-:W-:Y:S01]  /*22110*/  IMAD.MOV.U32 R180, RZ, RZ, R181 ;  /* 0x000000ffffb47224 */ /* 0x000fe200078e00b5 */
[----:B------:R1:W-:Y:S01]  /*22120*/  STL.64 [R1+0x14a0], R10 ;  /* 0x0014a00a01007387 */ /* 0x0003e20000100a00 */
[----:B------:R-:W-:-:S03]  /*22130*/  IMAD.MOV.U32 R181, RZ, RZ, R182 ;  /* 0x000000ffffb57224 */ /* 0x000fc600078e00b6 */
[----:B------:R3:W-:Y:S01]  /*22140*/  STL.64 [R1+0x1498], R8 ;  /* 0x0014980801007387 */ /* 0x0007e20000100a00 */
[----:B------:R-:W-:Y:S02]  /*22150*/  IMAD.MOV.U32 R201, RZ, RZ, R89 ;  /* 0x000000ffffc97224 */ /* 0x000fe400078e0059 */
[----:B------:R-:W-:Y:S02]  /*22160*/  IMAD.MOV.U32 R182, RZ, RZ, R183 ;  /* 0x000000ffffb67224 */ /* 0x000fe400078e00b7 */
[----:B------:R-:W-:Y:S01]  /*22170*/  IMAD.MOV.U32 R183, RZ, RZ, R184 ;  /* 0x000000ffffb77224 */ /* 0x000fe200078e00b8 */
[CC--:B-1----:R-:W-:Y:S01]  /*22180*/  LEA R10, P1, R249.reuse, R2.reuse, 0x2 ;  /* 0x00000002f90a7211 */ /* 0x0c2fe200078210ff */
[----:B------:R-:W-:Y:S01]  /*22190*/  IMAD.MOV.U32 R186, RZ, RZ, R193 ;  /* 0x000000ffffba7224 */ /* 0x000fe200078e00c1 */
[C---:B---3--:R-:W-:Y:S01]  /*221a0*/  LEA R8, P2, R248.reuse, R2, 0x2 ;  /* 0x00000002f8087211 */ /* 0x048fe200078410ff */
[----:B------:R-:W-:Y:S01]  /*221b0*/  IMAD.MOV.U32 R184, RZ, RZ, R191 ;  /* 0x000000ffffb87224 */ /* 0x000fe200078e00bf */
[-C--:B------:R-:W-:Y:S01]  /*221c0*/  LEA.HI.X.SX32 R11, R249, R0.reuse, 0x2, P1 ;  /* 0x00000000f90b7211 */ /* 0x080fe200008f16ff */
[----:B------:R-:W-:Y:S01]  /*221d0*/  IMAD.MOV.U32 R193, RZ, RZ, R202 ;  /* 0x000000ffffc17224 */ /* 0x000fe200078e00ca */
[----:B------:R-:W-:Y:S01]  /*221e0*/  LEA.HI.X.SX32 R9, R248, R0, 0x2, P2 ;  /* 0x00000000f8097211 */ /* 0x000fe200010f16ff */
[----:B------:R-:W-:Y:S01]  /*221f0*/  IMAD.MOV.U32 R191, RZ, RZ, R196 ;  /* 0x000000ffffbf7224 */ /* 0x000fe200078e00c4 */
[----:B------:R-:W-:Y:S01]  /*22200*/  LEA R170, P1, R251, R2, 0x2 ;  /* 0x00000002fbaa7211 */ /* 0x000fe200078210ff */
[----:B------:R-:W-:-:S02]  /*22210*/  IMAD.MOV.U32 R178, RZ, RZ, R180 ;  /* 0x000000ffffb27224 */ /* 0x000fc400078e00b4 */
[----:B------:R-:W-:Y:S02]  /*22220*/  IMAD.MOV.U32 R200, RZ, RZ, R94 ;  /* 0x000000ffffc87224 */ /* 0x000fe400078e005e */
[----:B------:R-:W-:Y:S02]  /*22230*/  IMAD.MOV.U32 R196, RZ, RZ, R201 ;  /* 0x000000ffffc47224 */ /* 0x000fe400078e00c9 */
[----:B------:R-:W-:Y:S02]  /*22240*/  IMAD.MOV.U32 R180, RZ, RZ, R181 ;  /* 0x000000ffffb47224 */ /* 0x000fe400078e00b5 */
[----:B------:R-:W-:Y:S02]  /*22250*/  IMAD.MOV.U32 R201, RZ, RZ, R59 ;  /* 0x000000ffffc97224 */ /* 0x000fe400078e003b */
[----:B------:R-:W-:Y:S01]  /*22260*/  IMAD.MOV.U32 R181, RZ, RZ, R182 ;  /* 0x000000ffffb57224 */ /* 0x000fe200078e00b6 */
[----:B------:R-:W3:Y:S01]  /*22270*/  LDL.LU R59, [R1+0x1a20] ;  /* 0x001a2000013b7983 */ /* 0x000ee20000300800 */
[----:B------:R-:W-:Y:S01]  /*22280*/  IMAD.MOV.U32 R185, RZ, RZ, R193 ;  /* 0x000000ffffb97224 */ /* 0x000fe200078e00c1 */
[----:B------:R-:W-:Y:S01]  /*22290*/  LEA.HI.X.SX32 R171, R251, R0, 0x2, P1 ;  /* 0x00000000fbab7211 */ /* 0x000fe200008f16ff */
[----:B------:R-:W-:Y:S01]  /*222a0*/  IMAD.MOV.U32 R199, RZ, RZ, R200 ;  /* 0x000000ffffc77224 */ /* 0x000fe200078e00c8 */
[----:B------:R-:W-:Y:S01]  /*222b0*/  STL.64 [R1+0x1490], R10 ;  /* 0x0014900a01007387 */ /* 0x000fe20000100a00 */
[----:B------:R-:W-:-:S02]  /*222c0*/  IMAD.MOV.U32 R200, RZ, RZ, R203 ;  /* 0x000000ffffc87224 */ /* 0x000fc400078e00cb */
[----:B------:R-:W-:Y:S01]  /*222d0*/  IMAD.MOV.U32 R182, RZ, RZ, R183 ;  /* 0x000000ffffb67224 */ /* 0x000fe200078e00b7 */
[----:B------:R1:W-:Y:S01]  /*222e0*/  STL.64 [R1+0x1488], R8 ;  /* 0x0014880801007387 */ /* 0x0003e20000100a00 */
[----:B------:R-:W-:Y:S02]  /*222f0*/  IMAD.MOV.U32 R175, RZ, RZ, R181 ;  /* 0x000000ffffaf7224 */ /* 0x000fe400078e00b5 */
[----:B------:R-:W-:Y:S02]  /*22300*/  IMAD.MOV.U32 R203, RZ, RZ, R91 ;  /* 0x000000ffffcb7224 */ /* 0x000fe400078e005b */
[----:B------:R-:W-:Y:S02]  /*22310*/  IMAD.MOV.U32 R183, RZ, RZ, R184 ;  /* 0x000000ffffb77224 */ /* 0x000fe400078e00b8 */
[----:B------:R-:W-:Y:S01]  /*22320*/  IMAD.MOV.U32 R184, RZ, RZ, R185 ;  /* 0x000000ffffb87224 */ /* 0x000fe200078e00b9 */
[----:B------:R4:W-:Y:S01]  /*22330*/  STL.64 [R1+0x1480], R170 ;  /* 0x001480aa01007387 */ /* 0x0009e20000100a00 */
[----:B------:R-:W-:Y:S01]  /*22340*/  IMAD.MOV.U32 R185, RZ, RZ, R186 ;  /* 0x000000ffffb97224 */ /* 0x000fe200078e00ba */
[----:B-1----:R-:W-:Y:S01]  /*22350*/  LEA R8, P2, R250, R2, 0x2 ;  /* 0x00000002fa087211 */ /* 0x002fe200078410ff */
[----:B------:R-:W-:-:S02]  /*22360*/  IMAD.MOV.U32 R186, RZ, RZ, R200 ;  /* 0x000000ffffba7224 */ /* 0x000fc400078e00c8 */
[----:B------:R-:W-:Y:S01]  /*22370*/  IMAD.MOV.U32 R200, RZ, RZ, R203 ;  /* 0x000000ffffc87224 */ /* 0x000fe200078e00cb */
[----:B------:R-:W-:Y:S01]  /*22380*/  LEA.HI.X.SX32 R9, R250, R0, 0x2, P2 ;  /* 0x00000000fa097211 */ /* 0x000fe200010f16ff */
[----:B------:R-:W-:Y:S02]  /*22390*/  IMAD.MOV.U32 R203, RZ, RZ, R60 ;  /* 0x000000ffffcb7224 */ /* 0x000fe400078e003c */
[----:B------:R-:W-:Y:S01]  /*223a0*/  IMAD.MOV.U32 R176, RZ, RZ, R182 ;  /* 0x000000ffffb07224 */ /* 0x000fe200078e00b6 */
[C---:B----4-:R-:W-:Y:S01]  /*223b0*/  LEA R170, P1, R175.reuse, R2, 0x2 ;  /* 0x00000002afaa7211 */ /* 0x050fe200078210ff */
[----:B------:R-:W4:Y:S01]  /*223c0*/  LDL.LU R60, [R1+0x1a1c] ;  /* 0x001a1c00013c7983 */ /* 0x000f220000300800 */
[----:B------:R-:W-:Y:S02]  /*223d0*/  IMAD.MOV.U32 R182, RZ, RZ, R184 ;  /* 0x000000ffffb67224 */ /* 0x000fe400078e00b8 */
[----:B------:R-:W-:Y:S01]  /*223e0*/  IMAD.MOV.U32 R181, RZ, RZ, R183 ;  /* 0x000000ffffb57224 */ /* 0x000fe200078e00b7 */
[----:B------:R1:W-:Y:S01]  /*223f0*/  STL.64 [R1+0x1478], R8 ;  /* 0x0014780801007387 */ /* 0x0003e20000100a00 */
[----:B------:R-:W-:Y:S01]  /*22400*/  IMAD.MOV.U32 R184, RZ, RZ, R186 ;  /* 0x000000ffffb87224 */ /* 0x000fe200078e00ba */
[----:B------:R-:W-:Y:S01]  /*22410*/  LEA.HI.X.SX32 R171, R175, R0, 0x2, P1 ;  /* 0x00000000afab7211 */ /* 0x000fe200008f16ff */
[----:B------:R-:W-:-:S02]  /*22420*/  IMAD.MOV.U32 R183, RZ, RZ, R185 ;  /* 0x000000ffffb77224 */ /* 0x000fc400078e00b9 */
[----:B------:R-:W-:Y:S02]  /*22430*/  IMAD.MOV.U32 R186, RZ, RZ, R203 ;  /* 0x000000ffffba7224 */ /* 0x000fe400078e00cb */
[----:B------:R-:W-:Y:S02]  /*22440*/  IMAD.MOV.U32 R185, RZ, RZ, R200 ;  /* 0x000000ffffb97224 */ /* 0x000fe400078e00c8 */
[----:B------:R-:W-:Y:S02]  /*22450*/  IMAD.MOV.U32 R203, RZ, RZ, R62 ;  /* 0x000000ffffcb7224 */ /* 0x000fe400078e003e */
[----:B------:R-:W4:Y:S01]  /*22460*/  LDL.LU R62, [R1+0x1a18] ;  /* 0x001a1800013e7983 */ /* 0x000f220000300800 */
[C---:B-1----:R-:W-:Y:S01]  /*22470*/  LEA R8, P2, R252.reuse, R2, 0x2 ;  /* 0x00000002fc087211 */ /* 0x042fe200078410ff */
[----:B------:R-:W-:Y:S02]  /*22480*/  IMAD.MOV.U32 R200, RZ, RZ, R61 ;  /* 0x000000ffffc87224 */ /* 0x000fe400078e003d */
[----:B------:R-:W4:Y:S01]  /*22490*/  LDL.LU R61, [R1+0x1a14] ;  /* 0x001a1400013d7983 */ /* 0x000f220000300800 */
[----:B------:R-:W-:-:S03]  /*224a0*/  LEA.HI.X.SX32 R9, R252, R0, 0x2, P2 ;  /* 0x00000000fc097211 */ /* 0x000fc600010f16ff */
[----:B------:R1:W-:Y:S01]  /*224b0*/  STL.64 [R1+0x1470], R170 ;  /* 0x001470aa01007387 */ /* 0x0003e20000100a00 */
[----:B------:R-:W-:Y:S02]  /*224c0*/  IMAD.MOV.U32 R175, RZ, RZ, R63 ;  /* 0x000000ffffaf7224 */ /* 0x000fe400078e003f */
[----:B------:R-:W-:Y:S01]  /*224d0*/  IMAD.MOV.U32 R204, RZ, RZ, R102 ;  /* 0x000000ffffcc7224 */ /* 0x000fe200078e0066 */
[----:B------:R-:W4:Y:S01]  /*224e0*/  LDL.LU R63, [R1+0x1a10] ;  /* 0x001a1000013f7983 */ /* 0x000f220000300800 */
[----:B-1----:R-:W-:-:S04]  /*224f0*/  LEA R170, P2, R180, R2, 0x2 ;  /* 0x00000002b4aa7211 */ /* 0x002fc800078410ff */
[----:B------:R-:W-:Y:S01]  /*22500*/  LEA.HI.X.SX32 R171, R180, R0, 0x2, P2 ;  /* 0x00000000b4ab7211 */ /* 0x000fe200010f16ff */
[----:B------:R-:W-:Y:S02]  /*22510*/  IMAD.MOV.U32 R180, RZ, RZ, R181 ;  /* 0x000000ffffb47224 */ /* 0x000fe400078e00b5 */
[----:B------:R-:W-:Y:S02]  /*22520*/  IMAD.MOV.U32 R181, RZ, RZ, R182 ;  /* 0x000000ffffb57224 */ /* 0x000fe400078e00b6 */
[----:B------:R-:W-:Y:S02]  /*22530*/  IMAD.MOV.U32 R182, RZ, RZ, R183 ;  /* 0x000000ffffb67224 */ /* 0x000fe400078e00b7 */
[----:B------:R-:W-:Y:S01]  /*22540*/  IMAD.MOV.U32 R183, RZ, RZ, R184 ;  /* 0x000000ffffb77224 */ /* 0x000fe200078e00b8 */
[----:B------:R-:W-:Y:S01]  /*22550*/  LEA R172, P1, R175, R2, 0x2 ;  /* 0x00000002afac7211 */ /* 0x000fe200078210ff */
[----:B------:R-:W-:Y:S02]  /*22560*/  IMAD.MOV.U32 R184, RZ, RZ, R185 ;  /* 0x000000ffffb87224 */ /* 0x000fe400078e00b9 */
[----:B------:R-:W-:-:S02]  /*22570*/  IMAD.MOV.U32 R185, RZ, RZ, R186 ;  /* 0x000000ffffb97224 */ /* 0x000fc400078e00ba */
[----:B------:R-:W-:Y:S02]  /*22580*/  IMAD.MOV.U32 R186, RZ, RZ, R187 ;  /* 0x000000ffffba7224 */ /* 0x000fe400078e00bb */
[----:B------:R-:W-:Y:S01]  /*22590*/  IMAD.MOV.U32 R187, RZ, RZ, R188 ;  /* 0x000000ffffbb7224 */ /* 0x000fe200078e00bc */
[----:B------:R-:W-:Y:S01]  /*225a0*/  LEA.HI.X.SX32 R173, R175, R0, 0x2, P1 ;  /* 0x00000000afad7211 */ /* 0x000fe200008f16ff */
[----:B------:R-:W-:Y:S02]  /*225b0*/  IMAD.MOV.U32 R188, RZ, RZ, R189 ;  /* 0x000000ffffbc7224 */ /* 0x000fe400078e00bd */
[----:B------:R-:W-:Y:S02]  /*225c0*/  IMAD.MOV.U32 R189, RZ, RZ, R190 ;  /* 0x000000ffffbd7224 */ /* 0x000fe400078e00be */
[----:B------:R-:W-:Y:S02]  /*225d0*/  IMAD.MOV.U32 R190, RZ, RZ, R204 ;  /* 0x000000ffffbe7224 */ /* 0x000fe400078e00cc */
[----:B------:R-:W-:Y:S01]  /*225e0*/  IMAD.MOV.U32 R204, RZ, RZ, R150 ;  /* 0x000000ffffcc7224 */ /* 0x000fe200078e0096 */
[----:B------:R-:W-:Y:S01]  /*225f0*/  STL.64 [R1+0x1468], R8 ;  /* 0x0014680801007387 */ /* 0x000fe20000100a00 */
[----:B------:R-:W-:-:S02]  /*22600*/  IMAD.MOV.U32 R150, RZ, RZ, R151 ;  /* 0x000000ffff967224 */ /* 0x000fc400078e0097 */
[----:B------:R-:W-:Y:S01]  /*22610*/  IMAD.MOV.U32 R151, RZ, RZ, R23 ;  /* 0x000000ffff977224 */ /* 0x000fe200078e0017 */
[----:B------:R1:W-:Y:S01]  /*22620*/  STL.64 [R1+0x1460], R172 ;  /* 0x001460ac01007387 */ /* 0x0003e20000100a00 */
[----:B------:R-:W-:Y:S02]  /*22630*/  IMAD.MOV.U32 R23, RZ, RZ, R21 ;  /* 0x000000ffff177224 */ /* 0x000fe400078e0015 */
[----:B------:R-:W-:Y:S01]  /*22640*/  IMAD.MOV.U32 R21, RZ, RZ, R16 ;  /* 0x000000ffff157224 */ /* 0x000fe200078e0010 */
[----:B------:R1:W-:Y:S04]  /*22650*/  STL.64 [R1+0x1458], R170 ;  /* 0x001458aa01007387 */ /* 0x0003e80000100a00 */
[----:B------:R-:W2:Y:S01]  /*22660*/  LDL.LU R16, [R1+0x41c] ;  /* 0x00041c0001107983 */ /* 0x000ea20000300800 */
[----:B-1----:R-:W-:-:S02]  /*22670*/  LEA R172, P1, R180, R2, 0x2 ;  /* 0x00000002b4ac7211 */ /* 0x002fc400078210ff */
[C---:B------:R-:W-:Y:S02]  /*22680*/  LEA R170, P2, R179.reuse, R2, 0x2 ;  /* 0x00000002b3aa7211 */ /* 0x040fe400078410ff */
[-C--:B------:R-:W-:Y:S01]  /*22690*/  LEA.HI.X.SX32 R173, R180, R0.reuse, 0x2, P1 ;  /* 0x00000000b4ad7211 */ /* 0x080fe200008f16ff */
[----:B------:R-:W-:Y:S01]  /*226a0*/  IMAD.MOV.U32 R180, RZ, RZ, R182 ;  /* 0x000000ffffb47224 */ /* 0x000fe200078e00b6 */
[----:B------:R-:W-:Y:S01]  /*226b0*/  LEA.HI.X.SX32 R171, R179, R0, 0x2, P2 ;  /* 0x00000000b3ab7211 */ /* 0x000fe200010f16ff */
[----:B------:R-:W-:Y:S02]  /*226c0*/  IMAD.MOV.U32 R182, RZ, RZ, R183 ;  /* 0x000000ffffb67224 */ /* 0x000fe400078e00b7 */
[----:B------:R-:W-:Y:S02]  /*226d0*/  IMAD.MOV.U32 R179, RZ, RZ, R180 ;  /* 0x000000ffffb37224 */ /* 0x000fe400078e00b4 */
[----:B------:R-:W-:Y:S02]  /*226e0*/  IMAD.MOV.U32 R183, RZ, RZ, R184 ;  /* 0x000000ffffb77224 */ /* 0x000fe400078e00b8 */
[----:B------:R-:W-:-:S02]  /*226f0*/  IMAD.MOV.U32 R184, RZ, RZ, R185 ;  /* 0x000000ffffb87224 */ /* 0x000fc400078e00b9 */
[----:B------:R-:W-:Y:S01]  /*22700*/  IMAD.MOV.U32 R185, RZ, RZ, R186 ;  /* 0x000000ffffb97224 */ /* 0x000fe200078e00ba */
[----:B------:R-:W-:Y:S01]  /*22710*/  LEA R174, P1, R179, R2, 0x2 ;  /* 0x00000002b3ae7211 */ /* 0x000fe200078210ff */
[----:B------:R-:W-:Y:S02]  /*22720*/  IMAD.MOV.U32 R186, RZ, RZ, R187 ;  /* 0x000000ffffba7224 */ /* 0x000fe400078e00bb */
[----:B------:R-:W-:Y:S02]  /*22730*/  IMAD.MOV.U32 R180, RZ, RZ, R182 ;  /* 0x000000ffffb47224 */ /* 0x000fe400078e00b6 */
[----:B------:R-:W-:Y:S02]  /*22740*/  IMAD.MOV.U32 R193, RZ, RZ, R194 ;  /* 0x000000ffffc17224 */ /* 0x000fe400078e00c2 */
[----:B------:R-:W-:Y:S02]  /*22750*/  IMAD.MOV.U32 R187, RZ, RZ, R188 ;  /* 0x000000ffffbb7224 */ /* 0x000fe400078e00bc */
[----:B------:R-:W-:-:S02]  /*22760*/  IMAD.MOV.U32 R182, RZ, RZ, R183 ;  /* 0x000000ffffb67224 */ /* 0x000fc400078e00b7 */
[----:B------:R-:W-:Y:S02]  /*22770*/  IMAD.MOV.U32 R188, RZ, RZ, R189 ;  /* 0x000000ffffbc7224 */ /* 0x000fe400078e00bd */
[----:B------:R-:W-:Y:S02]  /*22780*/  IMAD.MOV.U32 R183, RZ, RZ, R184 ;  /* 0x000000ffffb77224 */ /* 0x000fe400078e00b8 */
[----:B------:R-:W-:Y:S02]  /*22790*/  IMAD.MOV.U32 R189, RZ, RZ, R190 ;  /* 0x000000ffffbd7224 */ /* 0x000fe400078e00be */
[----:B------:R-:W-:Y:S01]  /*227a0*/  IMAD.MOV.U32 R184, RZ, RZ, R185 ;  /* 0x000000ffffb87224 */ /* 0x000fe200078e00b9 */
[----:B------:R-:W-:Y:S01]  /*227b0*/  LEA.HI.X.SX32 R175, R179, R0, 0x2, P1 ;  /* 0x00000000b3af7211 */ /* 0x000fe200008f16ff */
[----:B------:R-:W-:Y:S02]  /*227c0*/  IMAD.MOV.U32 R190, RZ, RZ, R191 ;  /* 0x000000ffffbe7224 */ /* 0x000fe400078e00bf */
        /* <DEDUP_REMOVED lines=9> */
[----:B------:R-:W-:Y:S02]  /*22860*/  IMAD.MOV.U32 R183, RZ, RZ, R184 ;  /* 0x000000ffffb77224 */ /* 0x000fe400078e00b8 */
[----:B------:R-:W-:Y:S02]  /*22870*/  IMAD.MOV.U32 R190, RZ, RZ, R191 ;  /* 0x000000ffffbe7224 */ /* 0x000fe400078e00bf */
[----:B------:R-:W-:Y:S02]  /*22880*/  IMAD.MOV.U32 R184, RZ, RZ, R185 ;  /* 0x000000ffffb87224 */ /* 0x000fe400078e00b9 */
[----:B------:R-:W-:Y:S02]  /*22890*/  IMAD.MOV.U32 R194, RZ, RZ, R197 ;  /* 0x000000ffffc27224 */ /* 0x000fe400078e00c5 */
[----:B------:R-:W-:Y:S01]  /*228a0*/  IMAD.MOV.U32 R193, RZ, RZ, R64 ;  /* 0x000000ffffc17224 */ /* 0x000fe200078e0040 */
[----:B-1----:R-:W-:Y:S01]  /*228b0*/  LEA R172, P2, R177, R2, 0x2 ;  /* 0x00000002b1ac7211 */ /* 0x002fe200078410ff */
[----:B------:R-:W-:Y:S01]  /*228c0*/  IMAD.MOV.U32 R185, RZ, RZ, R186 ;  /* 0x000000ffffb97224 */ /* 0x000fe200078e00ba */
[----:B------:R-:W4:Y:S01]  /*228d0*/  LDL.LU R64, [R1+0x1a0c] ;  /* 0x001a0c0001407983 */ /* 0x000f220000300800 */
[----:B------:R-:W-:-:S02]  /*228e0*/  IMAD.MOV.U32 R186, RZ, RZ, R187 ;  /* 0x000000ffffba7224 */ /* 0x000fc400078e00bb */
[----:B------:R-:W-:Y:S01]  /*228f0*/  IMAD.MOV.U32 R207, RZ, RZ, R95 ;  /* 0x000000ffffcf7224 */ /* 0x000fe200078e005f */
[----:B------:R1:W-:Y:S01]  /*22900*/  STL.64 [R1+0x1448], R170 ;  /* 0x001448aa01007387 */ /* 0x0003e20000100a00 */
[----:B------:R-:W-:Y:S01]  /*22910*/  IMAD.MOV.U32 R187, RZ, RZ, R189 ;  /* 0x000000ffffbb7224 */ /* 0x000fe200078e00bd */
[----:B------:R-:W-:Y:S01]  /*22920*/  LEA.HI.X.SX32 R173, R177, R0, 0x2, P2 ;  /* 0x00000000b1ad7211 */ /* 0x000fe200010f16ff */
[----:B------:R-:W-:Y:S02]  /*22930*/  IMAD.MOV.U32 R189, RZ, RZ, R190 ;  /* 0x000000ffffbd7224 */ /* 0x000fe400078e00be */
[----:B------:R-:W-:Y:S02]  /*22940*/  IMAD.MOV.U32 R191, RZ, RZ, R193 ;  /* 0x000000ffffbf7224 */ /* 0x000fe400078e00c1 */
[----:B------:R-:W-:Y:S02]  /*22950*/  IMAD.MOV.U32 R190, RZ, RZ, R194 ;  /* 0x000000ffffbe7224 */ /* 0x000fe400078e00c2 */
[----:B------:R-:W-:-:S02]  /*22960*/  IMAD.MOV.U32 R193, RZ, RZ, R66 ;  /* 0x000000ffffc17224 */ /* 0x000fc400078e0042 */
[----:B------:R-:W-:Y:S01]  /*22970*/  IMAD.MOV.U32 R194, RZ, RZ, R198 ;  /* 0x000000ffffc27224 */ /* 0x000fe200078e00c6 */
[----:B------:R-:W4:Y:S01]  /*22980*/  LDL.LU R66, [R1+0x1a08] ;  /* 0x001a080001427983 */ /* 0x000f220000300800 */
[----:B-1----:R-:W-:Y:S02]  /*22990*/  IMAD.MOV.U32 R171, RZ, RZ, R182 ;  /* 0x000000ffffab7224 */ /* 0x002fe400078e00b6 */
[----:B------:R-:W-:Y:S01]  /*229a0*/  IMAD.MOV.U32 R198, RZ, RZ, R207 ;  /* 0x000000ffffc67224 */ /* 0x000fe200078e00cf */
[----:B------:R1:W-:Y:S01]  /*229b0*/  STL.64 [R1+0x1440], R174 ;  /* 0x001440ae01007387 */ /* 0x0003e20000100a00 */
[----:B------:R-:W-:-:S03]  /*229c0*/  IMAD.MOV.U32 R207, RZ, RZ, R65 ;  /* 0x000000ffffcf7224 */ /* 0x000fc600078e0041 */
[----:B------:R-:W4:Y:S01]  /*229d0*/  LDL.LU R65, [R1+0x1a04] ;  /* 0x001a040001417983 */ /* 0x000f220000300800 */
[----:B------:R-:W-:-:S03]  /*229e0*/  IMAD.MOV.U32 R177, RZ, RZ, R179 ;  /* 0x000000ffffb17224 */ /* 0x000fc600078e00b3 */
[----:B------:R1:W-:Y:S01]  /*229f0*/  STL.64 [R1+0x1438], R172 ;  /* 0x001438ac01007387 */ /* 0x0003e20000100a00 */
[----:B------:R-:W-:Y:S01]  /*22a00*/  IMAD.MOV.U32 R182, RZ, RZ, R183 ;  /* 0x000000ffffb67224 */ /* 0x000fe200078e00b7 */
[C---:B-1----:R-:W-:Y:S01]  /*22a10*/  LEA R174, P1, R171.reuse, R2, 0x2 ;  /* 0x00000002abae7211 */ /* 0x042fe200078210ff */
[----:B------:R-:W-:Y:S02]  /*22a20*/  IMAD.MOV.U32 R179, RZ, RZ, R184 ;  /* 0x000000ffffb37224 */ /* 0x000fe400078e00b8 */
[----:B------:R-:W-:Y:S01]  /*22a30*/  IMAD.MOV.U32 R183, RZ, RZ, R185 ;  /* 0x000000ffffb77224 */ /* 0x000fe200078e00b9 */
[----:B------:R-:W-:Y:S01]  /*22a40*/  LEA.HI.X.SX32 R175, R171, R0, 0x2, P1 ;  /* 0x00000000abaf7211 */ /* 0x000fe200008f16ff */
[----:B------:R-:W-:Y:S01]  /*22a50*/  IMAD.MOV.U32 R184, RZ, RZ, R186 ;  /* 0x000000ffffb87224 */ /* 0x000fe200078e00ba */
[C---:B------:R-:W-:Y:S01]  /*22a60*/  LEA R172, P2, R178.reuse, R2, 0x2 ;  /* 0x00000002b2ac7211 */ /* 0x040fe200078410ff */
[----:B------:R-:W-:Y:S02]  /*22a70*/  IMAD.MOV.U32 R185, RZ, RZ, R187 ;  /* 0x000000ffffb97224 */ /* 0x000fe400078e00bb */
[----:B------:R-:W-:Y:S01]  /*22a80*/  IMAD.MOV.U32 R186, RZ, RZ, R189 ;  /* 0x000000ffffba7224 */ /* 0x000fe200078e00bd */
[----:B------:R-:W-:Y:S01]  /*22a90*/  LEA.HI.X.SX32 R173, R178, R0, 0x2, P2 ;  /* 0x00000000b2ad7211 */ /* 0x000fe200010f16ff */
[----:B------:R-:W-:-:S02]  /*22aa0*/  IMAD.MOV.U32 R187, RZ, RZ, R194 ;  /* 0x000000ffffbb7224 */ /* 0x000fc400078e00c2 */
[----:B------:R-:W-:Y:S02]  /*22ab0*/  IMAD.MOV.U32 R189, RZ, RZ, R198 ;  /* 0x000000ffffbd7224 */ /* 0x000fe400078e00c6 */
[----:B------:R-:W-:Y:S02]  /*22ac0*/  IMAD.MOV.U32 R194, RZ, RZ, R207 ;  /* 0x000000ffffc27224 */ /* 0x000fe400078e00cf */
[----:B------:R-:W-:Y:S02]  /*22ad0*/  IMAD.MOV.U32 R198, RZ, RZ, R67 ;  /* 0x000000ffffc67224 */ /* 0x000fe400078e0043 */
[----:B------:R-:W4:Y:S01]  /*22ae0*/  LDL.LU R67, [R1+0x1a00] ;  /* 0x001a000001437983 */ /* 0x000f220000300800 */
[----:B------:R-:W-:-:S03]  /*22af0*/  IMAD.MOV.U32 R207, RZ, RZ, R68 ;  /* 0x000000ffffcf7224 */ /* 0x000fc600078e0044 */
[----:B------:R-:W4:Y:S04]  /*22b00*/  LDL.LU R68, [R1+0x19fc] ;  /* 0x0019fc0001447983 */ /* 0x000f280000300800 */
[----:B------:R-:W-:Y:S04]  /*22b10*/  STL.64 [R1+0x1430], R174 ;  /* 0x001430ae01007387 */ /* 0x000fe80000100a00 */
[----:B------:R1:W-:Y:S01]  /*22b20*/  STL.64 [R1+0x1428], R172 ;  /* 0x001428ac01007387 */ /* 0x0003e20000100a00 */
[----:B------:R-:W-:Y:S02]  /*22b30*/  IMAD.MOV.U32 R178, RZ, RZ, R183 ;  /* 0x000000ffffb27224 */ /* 0x000fe400078e00b7 */
[----:B------:R-:W-:-:S02]  /*22b40*/  IMAD.MOV.U32 R183, RZ, RZ, R186 ;  /* 0x000000ffffb77224 */ /* 0x000fc400078e00ba */
[----:B-1----:R-:W-:Y:S01]  /*22b50*/  IMAD.MOV.U32 R173, RZ, RZ, R179 ;  /* 0x000000ffffad7224 */ /* 0x002fe200078e00b3 */
[----:B------:R-:W-:Y:S01]  /*22b60*/  LEA R174, P2, R176, R2, 0x2 ;  /* 0x00000002b0ae7211 */ /* 0x000fe200078410ff */
[----:B------:R-:W-:-:S03]  /*22b70*/  IMAD.MOV.U32 R179, RZ, RZ, R184 ;  /* 0x000000ffffb37224 */ /* 0x000fc600078e00b8 */
[C---:B------:R-:W-:Y:S01]  /*22b80*/  LEA R208, P1, R173.reuse, R2, 0x2 ;  /* 0x00000002add07211 */ /* 0x040fe200078210ff */
[----:B------:R-:W-:Y:S02]  /*22b90*/  IMAD.MOV.U32 R184, RZ, RZ, R185 ;  /* 0x000000ffffb87224 */ /* 0x000fe400078e00b9 */
[----:B------:R-:W-:Y:S01]  /*22ba0*/  IMAD.MOV.U32 R186, RZ, RZ, R189 ;  /* 0x000000ffffba7224 */ /* 0x000fe200078e00bd */
[-C--:B------:R-:W-:Y:S01]  /*22bb0*/  LEA.HI.X.SX32 R209, R173, R0.reuse, 0x2, P1 ;  /* 0x00000000add17211 */ /* 0x080fe200008f16ff */
[----:B------:R-:W-:Y:S01]  /*22bc0*/  IMAD.MOV.U32 R185, RZ, RZ, R187 ;  /* 0x000000ffffb97224 */ /* 0x000fe200078e00bb */
[----:B------:R-:W-:Y:S01]  /*22bd0*/  LEA.HI.X.SX32 R175, R176, R0, 0x2, P2 ;  /* 0x00000000b0af7211 */ /* 0x000fe200010f16ff */
[----:B------:R-:W-:Y:S02]  /*22be0*/  IMAD.MOV.U32 R189, RZ, RZ, R195 ;  /* 0x000000ffffbd7224 */ /* 0x000fe400078e00c3 */
[----:B------:R-:W-:Y:S02]  /*22bf0*/  IMAD.MOV.U32 R187, RZ, RZ, R199 ;  /* 0x000000ffffbb7224 */ /* 0x000fe400078e00c7 */
[----:B------:R-:W-:-:S02]  /*22c00*/  IMAD.MOV.U32 R195, RZ, RZ, R200 ;  /* 0x000000ffffc37224 */ /* 0x000fc400078e00c8 */
[----:B------:R-:W-:Y:S02]  /*22c10*/  IMAD.MOV.U32 R199, RZ, RZ, R203 ;  /* 0x000000ffffc77224 */ /* 0x000fe400078e00cb */
[----:B------:R-:W-:Y:S02]  /*22c20*/  IMAD.MOV.U32 R200, RZ, RZ, R70 ;  /* 0x000000ffffc87224 */ /* 0x000fe400078e0046 */
[----:B------:R-:W4:Y:S01]  /*22c30*/  LDL.LU R70, [R1+0x19f8] ;  /* 0x0019f80001467983 */ /* 0x000f220000300800 */
[----:B------:R-:W-:-:S03]  /*22c40*/  IMAD.MOV.U32 R203, RZ, RZ, R69 ;  /* 0x000000ffffcb7224 */ /* 0x000fc600078e0045 */
[----:B------:R-:W4:Y:S04]  /*22c50*/  LDL.LU R69, [R1+0x19f4] ;  /* 0x0019f40001457983 */ /* 0x000f280000300800 */
[----:B------:R1:W-:Y:S04]  /*22c60*/  STL.64 [R1+0x1420], R208 ;  /* 0x001420d001007387 */ /* 0x0003e80000100a00 */
[----:B------:R3:W-:Y:S01]  /*22c70*/  STL.64 [R1+0x1418], R174 ;  /* 0x001418ae01007387 */ /* 0x0007e20000100a00 */
[-C--:B-1----:R-:W-:Y:S02]  /*22c80*/  LEA R208, P1, R179, R2.reuse, 0x2 ;  /* 0x00000002b3d07211 */ /* 0x082fe400078210ff */
[----:B---3--:R-:W-:-:S02]  /*22c90*/  LEA R174, P2, R182, R2, 0x2 ;  /* 0x00000002b6ae7211 */ /* 0x008fc400078410ff */
[-C--:B------:R-:W-:Y:S01]  /*22ca0*/  LEA.HI.X.SX32 R209, R179, R0.reuse, 0x2, P1 ;  /* 0x00000000b3d17211 */ /* 0x080fe200008f16ff */
[----:B------:R-:W-:Y:S01]  /*22cb0*/  IMAD.MOV.U32 R179, RZ, RZ, R183 ;  /* 0x000000ffffb37224 */ /* 0x000fe200078e00b7 */
[----:B------:R-:W-:Y:S01]  /*22cc0*/  LEA.HI.X.SX32 R175, R182, R0, 0x2, P2 ;  /* 0x00000000b6af7211 */ /* 0x000fe200010f16ff */
        /* <DEDUP_REMOVED lines=9> */
[----:B------:R1:W-:Y:S01]  /*22d60*/  STL.64 [R1+0x1410], R208 ;  /* 0x001410d001007387 */ /* 0x0003e20000100a00 */
[----:B------:R-:W-:Y:S02]  /*22d70*/  IMAD.MOV.U32 R204, RZ, RZ, R149 ;  /* 0x000000ffffcc7224 */ /* 0x000fe400078e0095 */
[----:B------:R-:W-:Y:S01]  /*22d80*/  IMAD.MOV.U32 R148, RZ, RZ, R150 ;  /* 0x000000ffff947224 */ /* 0x000fe200078e0096 */
[----:B------:R-:W-:Y:S01]  /*22d90*/  STL.64 [R1+0x1408], R174 ;  /* 0x001408ae01007387 */ /* 0x000fe20000100a00 */
[----:B------:R-:W-:-:S02]  /*22da0*/  IMAD.MOV.U32 R149, RZ, RZ, R151 ;  /* 0x000000ffff957224 */ /* 0x000fc400078e0097 */
[----:B------:R-:W-:Y:S02]  /*22db0*/  IMAD.MOV.U32 R150, RZ, RZ, R23 ;  /* 0x000000ffff967224 */ /* 0x000fe400078e0017 */
[----:B------:R-:W-:Y:S02]  /*22dc0*/  IMAD.MOV.U32 R151, RZ, RZ, R22 ;  /* 0x000000ffff977224 */ /* 0x000fe400078e0016 */
[----:B------:R-:W-:Y:S02]  /*22dd0*/  IMAD.MOV.U32 R23, RZ, RZ, R21 ;  /* 0x000000ffff177224 */ /* 0x000fe400078e0015 */
[----:B------:R-:W3:Y:S01]  /*22de0*/  LDL.LU R21, [R1+0x14] ;  /* 0x0000140001157983 */ /* 0x000ee20000300800 */
[----:B--2---:R-:W-:-:S03]  /*22df0*/  IMAD.MOV.U32 R22, RZ, RZ, R16 ;  /* 0x000000ffff167224 */ /* 0x004fc600078e0010 */
[----:B------:R-:W2:Y:S01]  /*22e00*/  LDL.LU R16, [R1+0x1c] ;  /* 0x00001c0001107983 */ /* 0x000ea20000300800 */
[-C--:B------:R-:W-:Y:S02]  /*22e10*/  LEA R210, P1, R179, R2.reuse, 0x2 ;  /* 0x00000002b3d27211 */ /* 0x080fe400078210ff */
[----:B-1----:R-:W-:Y:S02]  /*22e20*/  LEA R208, P2, R181, R2, 0x2 ;  /* 0x00000002b5d07211 */ /* 0x002fe400078410ff */
[-C--:B------:R-:W-:Y:S01]  /*22e30*/  LEA.HI.X.SX32 R211, R179, R0.reuse, 0x2, P1 ;  /* 0x00000000b3d37211 */ /* 0x080fe200008f16ff */
[----:B------:R-:W-:Y:S01]  /*22e40*/  IMAD.MOV.U32 R179, RZ, RZ, R183 ;  /* 0x000000ffffb37224 */ /* 0x000fe200078e00b7 */
[----:B------:R-:W-:-:S03]  /*22e50*/  LEA.HI.X.SX32 R209, R181, R0, 0x2, P2 ;  /* 0x00000000b5d17211 */ /* 0x000fc600010f16ff */
[----:B------:R1:W-:Y:S01]  /*22e60*/  STL.64 [R1+0x1400], R210 ;  /* 0x001400d201007387 */ /* 0x0003e20000100a00 */
[----:B------:R-:W-:-:S03]  /*22e70*/  IMAD.MOV.U32 R181, RZ, RZ, R185 ;  /* 0x000000ffffb57224 */ /* 0x000fc600078e00b9 */
[----:B------:R1:W-:Y:S01]  /*22e80*/  STL.64 [R1+0x13f8], R208 ;  /* 0x0013f8d001007387 */ /* 0x0003e20000100a00 */
[----:B------:R-:W-:Y:S02]  /*22e90*/  IMAD.MOV.U32 R183, RZ, RZ, R186 ;  /* 0x000000ffffb77224 */ /* 0x000fe400078e00ba */
[----:B------:R-:W-:Y:S01]  /*22ea0*/  IMAD.MOV.U32 R185, RZ, RZ, R187 ;  /* 0x000000ffffb97224 */ /* 0x000fe200078e00bb */
[CC--:B-1----:R-:W-:Y:S02]  /*22eb0*/  LEA R210, P1, R179.reuse, R2.reuse, 0x2 ;  /* 0x00000002b3d27211 */ /* 0x0c2fe400078210ff */
[C---:B------:R-:W-:Y:S01]  /*22ec0*/  LEA R208, P2, R180.reuse, R2, 0x2 ;  /* 0x00000002b4d07211 */ /* 0x040fe200078410ff */
[----:B------:R-:W-:Y:S01]  /*22ed0*/  IMAD.MOV.U32 R187, RZ, RZ, R190 ;  /* 0x000000ffffbb7224 */ /* 0x000fe200078e00be */
[-C--:B------:R-:W-:Y:S02]  /*22ee0*/  LEA.HI.X.SX32 R211, R179, R0.reuse, 0x2, P1 ;  /* 0x00000000b3d37211 */ /* 0x080fe400008f16ff */
[----:B------:R-:W-:Y:S01]  /*22ef0*/  LEA.HI.X.SX32 R209, R180, R0, 0x2, P2 ;  /* 0x00000000b4d17211 */ /* 0x000fe200010f16ff */
[----:B------:R-:W-:-:S02]  /*22f00*/  IMAD.MOV.U32 R180, RZ, RZ, R181 ;  /* 0x000000ffffb47224 */ /* 0x000fc400078e00b5 */
[----:B------:R-:W-:Y:S02]  /*22f10*/  IMAD.MOV.U32 R186, RZ, RZ, R188 ;  /* 0x000000ffffba7224 */ /* 0x000fe400078e00bc */
[----:B------:R-:W-:Y:S02]  /*22f20*/  IMAD.MOV.U32 R190, RZ, RZ, R71 ;  /* 0x000000ffffbe7224 */ /* 0x000fe400078e0047 */
[----:B------:R-:W4:Y:S01]  /*22f30*/  LDL.LU R71, [R1+0x19f0] ;  /* 0x0019f00001477983 */ /* 0x000f220000300800 */
[----:B------:R-:W-:Y:S02]  /*22f40*/  IMAD.MOV.U32 R188, RZ, RZ, R72 ;  /* 0x000000ffffbc7224 */ /* 0x000fe400078e0048 */
[----:B------:R-:W-:Y:S01]  /*22f50*/  IMAD.MOV.U32 R181, RZ, RZ, R183 ;  /* 0x000000ffffb57224 */ /* 0x000fe200078e00b7 */
[----:B------:R-:W4:Y:S01]  /*22f60*/  LDL.LU R72, [R1+0x19ec] ;  /* 0x0019ec0001487983 */ /* 0x000f220000300800 */
[----:B------:R-:W-:Y:S02]  /*22f70*/  IMAD.MOV.U32 R183, RZ, RZ, R185 ;  /* 0x000000ffffb77224 */ /* 0x000fe400078e00b9 */
[----:B------:R-:W-:Y:S01]  /*22f80*/  IMAD.MOV.U32 R185, RZ, RZ, R186 ;  /* 0x000000ffffb97224 */ /* 0x000fe200078e00ba */
[----:B------:R1:W-:Y:S01]  /*22f90*/  STL.64 [R1+0x13f0], R210 ;  /* 0x0013f0d201007387 */ /* 0x0003e20000100a00 */
[----:B------:R-:W-:-:S02]  /*22fa0*/  IMAD.MOV.U32 R186, RZ, RZ, R187 ;  /* 0x000000ffffba7224 */ /* 0x000fc400078e00bb */
[----:B------:R-:W-:Y:S01]  /*22fb0*/  IMAD.MOV.U32 R187, RZ, RZ, R188 ;  /* 0x000000ffffbb7224 */ /* 0x000fe200078e00bc */
[----:B------:R1:W-:Y:S01]  /*22fc0*/  STL.64 [R1+0x13e8], R208 ;  /* 0x0013e8d001007387 */ /* 0x0003e20000100a00 */
[----:B------:R-:W-:Y:S02]  /*22fd0*/  IMAD.MOV.U32 R188, RZ, RZ, R189 ;  /* 0x000000ffffbc7224 */ /* 0x000fe400078e00bd */
[----:B------:R-:W-:Y:S01]  /*22fe0*/  IMAD.MOV.U32 R179, RZ, RZ, R185 ;  /* 0x000000ffffb37224 */ /* 0x000fe200078e00b9 */
[CC--:B-1----:R-:W-:Y:S01]  /*22ff0*/  LEA R210, P1, R180.reuse, R2.reuse, 0x2 ;  /* 0x00000002b4d27211 */ /* 0x0c2fe200078210ff */
[----:B------:R-:W-:Y:S02]  /*23000*/  IMAD.MOV.U32 R189, RZ, RZ, R74 ;  /* 0x000000ffffbd7224 */ /* 0x000fe400078e004a */
[----:B------:R-:W4:Y:S01]  /*23010*/  LDL.LU R74, [R1+0x19e8] ;  /* 0x0019e800014a7983 */ /* 0x000f220000300800 */
[C---:B------:R-:W-:Y:S02]  /*23020*/  LEA R208, P2, R177.reuse, R2, 0x2 ;  /* 0x00000002b1d07211 */ /* 0x040fe400078410ff */
[-C--:B------:R-:W-:Y:S01]  /*23030*/  LEA.HI.X.SX32 R211, R180, R0.reuse, 0x2, P1 ;  /* 0x00000000b4d37211 */ /* 0x080fe200008f16ff */
[----:B------:R-:W-:Y:S01]  /*23040*/  IMAD.MOV.U32 R180, RZ, RZ, R183 ;  /* 0x000000ffffb47224 */ /* 0x000fe200078e00b7 */
[----:B------:R-:W-:Y:S01]  /*23050*/  LEA.HI.X.SX32 R209, R177, R0, 0x2, P2 ;  /* 0x00000000b1d17211 */ /* 0x000fe200010f16ff */
[----:B------:R-:W-:-:S02]  /*23060*/  IMAD.MOV.U32 R183, RZ, RZ, R186 ;  /* 0x000000ffffb77224 */ /* 0x000fc400078e00ba */
[----:B------:R-:W-:Y:S01]  /*23070*/  IMAD.MOV.U32 R185, RZ, RZ, R187 ;  /* 0x000000ffffb97224 */ /* 0x000fe200078e00bb */
[----:B------:R1:W-:Y:S01]  /*23080*/  STL.64 [R1+0x13e0], R210 ;  /* 0x0013e0d201007387 */ /* 0x0003e20000100a00 */
[----:B------:R-:W-:Y:S02]  /*23090*/  IMAD.MOV.U32 R186, RZ, RZ, R188 ;  /* 0x000000ffffba7224 */ /* 0x000fe400078e00bc */
[----:B------:R-:W-:Y:S02]  /*230a0*/  IMAD.MOV.U32 R177, RZ, RZ, R179 ;  /* 0x000000ffffb17224 */ /* 0x000fe400078e00b3 */
[----:B------:R-:W-:Y:S02]  /*230b0*/  IMAD.MOV.U32 R187, RZ, RZ, R189 ;  /* 0x000000ffffbb7224 */ /* 0x000fe400078e00bd */
[----:B------:R-:W-:Y:S02]  /*230c0*/  IMAD.MOV.U32 R188, RZ, RZ, R73 ;  /* 0x000000ffffbc7224 */ /* 0x000fe400078e0049 */
[----:B------:R-:W4:Y:S01]  /*230d0*/  LDL.LU R73, [R1+0x19e4] ;  /* 0x0019e40001497983 */ /* 0x000f220000300800 */
[----:B------:R-:W-:-:S03]  /*230e0*/  IMAD.MOV.U32 R189, RZ, RZ, R75 ;  /* 0x000000ffffbd7224 */ /* 0x000fc600078e004b */
[----:B------:R-:W4:Y:S01]  /*230f0*/  LDL.LU R75, [R1+0x19e0] ;  /* 0x0019e000014b7983 */ /* 0x000f220000300800 */
[----:B------:R-:W-:-:S03]  /*23100*/  IMAD.MOV.U32 R179, RZ, RZ, R183 ;  /* 0x000000ffffb37224 */ /* 0x000fc600078e00b7 */
[----:B------:R1:W-:Y:S01]  /*23110*/  STL.64 [R1+0x13d8], R208 ;  /* 0x0013d8d001007387 */ /* 0x0003e20000100a00 */
[----:B------:R-:W-:Y:S01]  /*23120*/  IMAD.MOV.U32 R183, RZ, RZ, R185 ;  /* 0x000000ffffb77224 */ /* 0x000fe200078e00b9 */
[-C--:B-1----:R-:W-:Y:S01]  /*23130*/  LEA R210, P2, R178, R2.reuse, 0x2 ;  /* 0x00000002b2d27211 */ /* 0x082fe200078410ff */
[----:B------:R-:W-:Y:S02]  /*23140*/  IMAD.MOV.U32 R185, RZ, RZ, R186 ;  /* 0x000000ffffb97224 */ /* 0x000fe400078e00ba */
[----:B------:R-:W-:Y:S02]  /*23150*/  IMAD.MOV.U32 R186, RZ, RZ, R187 ;  /* 0x000000ffffba7224 */ /* 0x000fe400078e00bb */
[----:B------:R-:W-:Y:S01]  /*23160*/  IMAD.MOV.U32 R187, RZ, RZ, R188 ;  /* 0x000000ffffbb7224 */ /* 0x000fe200078e00bc */
[----:B------:R-:W-:Y:S01]  /*23170*/  LEA R208, P1, R177, R2, 0x2 ;  /* 0x00000002b1d07211 */ /* 0x000fe200078210ff */
[----:B------:R-:W-:-:S03]  /*23180*/  IMAD.MOV.U32 R188, RZ, RZ, R189 ;  /* 0x000000ffffbc7224 */ /* 0x000fc600078e00bd */
[-C--:B------:R-:W-:Y:S01]  /*23190*/  LEA.HI.X.SX32 R209, R177, R0.reuse, 0x2, P1 ;  /* 0x00000000b1d17211 */ /* 0x080fe200008f16ff */
[----:B------:R-:W-:Y:S01]  /*231a0*/  IMAD.MOV.U32 R189, RZ, RZ, R76 ;  /* 0x000000ffffbd7224 */ /* 0x000fe200078e004c */
[----:B------:R-:W-:Y:S01]  /*231b0*/  LEA.HI.X.SX32 R211, R178, R0, 0x2, P2 ;  /* 0x00000000b2d37211 */ /* 0x000fe200010f16ff */
[----:B------:R-:W4:Y:S04]  /*231c0*/  LDL.LU R76, [R1+0x19dc] ;  /* 0x0019dc00014c7983 */ /* 0x000f280000300800 */
[----:B------:R1:W-:Y:S02]  /*231d0*/  STL.64 [R1+0x13d0], R208 ;  /* 0x0013d0d001007387 */ /* 0x0003e40000100a00 */
[----:B-1----:R-:W-:Y:S02]  /*231e0*/  IMAD.MOV.U32 R208, RZ, RZ, R179 ;  /* 0x000000ffffd07224 */ /* 0x002fe400078e00b3 */
[----:B------:R-:W-:-:S02]  /*231f0*/  IMAD.MOV.U32 R179, RZ, RZ, R78 ;  /* 0x000000ffffb37224 */ /* 0x000fc400078e004e */
[----:B------:R-:W4:Y:S04]  /*23200*/  LDL.LU R78, [R1+0x19d8] ;  /* 0x0019d800014e7983 */ /* 0x000f280000300800 */
[----:B------:R1:W-:Y:S02]  /*23210*/  STL.64 [R1+0x13c8], R210 ;  /* 0x0013c8d201007387 */ /* 0x0003e40000100a00 */
[----:B-1----:R-:W-:-:S04]  /*23220*/  LEA R210, P2, R180, R2, 0x2 ;  /* 0x00000002b4d27211 */ /* 0x002fc800078410ff */
[----:B------:R-:W-:Y:S01]  /*23230*/  LEA.HI.X.SX32 R211, R180, R0, 0x2, P2 ;  /* 0x00000000b4d37211 */ /* 0x000fe200010f16ff */
[----:B------:R-:W-:Y:S02]  /*23240*/  IMAD.MOV.U32 R180, RZ, RZ, R183 ;  /* 0x000000ffffb47224 */ /* 0x000fe400078e00b7 */
[----:B------:R-:W-:Y:S02]  /*23250*/  IMAD.MOV.U32 R183, RZ, RZ, R185 ;  /* 0x000000ffffb77224 */ /* 0x000fe400078e00b9 */
[----:B------:R-:W-:Y:S02]  /*23260*/  IMAD.MOV.U32 R185, RZ, RZ, R186 ;  /* 0x000000ffffb97224 */ /* 0x000fe400078e00ba */
[----:B------:R-:W-:Y:S02]  /*23270*/  IMAD.MOV.U32 R186, RZ, RZ, R187 ;  /* 0x000000ffffba7224 */ /* 0x000fe400078e00bb */
[----:B------:R-:W-:Y:S02]  /*23280*/  IMAD.MOV.U32 R187, RZ, RZ, R188 ;  /* 0x000000ffffbb7224 */ /* 0x000fe400078e00bc */
[----:B------:R-:W-:Y:S01]  /*23290*/  IMAD.MOV.U32 R188, RZ, RZ, R189 ;  /* 0x000000ffffbc7224 */ /* 0x000fe200078e00bd */
[----:B------:R-:W-:Y:S01]  /*232a0*/  LEA R212, P1, R179, R2, 0x2 ;  /* 0x00000002b3d47211 */ /* 0x000fe200078210ff */
[----:B------:R-:W-:-:S02]  /*232b0*/  IMAD.MOV.U32 R189, RZ, RZ, R190 ;  /* 0x000000ffffbd7224 */ /* 0x000fc400078e00be */
[----:B------:R-:W-:Y:S02]  /*232c0*/  IMAD.MOV.U32 R190, RZ, RZ, R191 ;  /* 0x000000ffffbe7224 */ /* 0x000fe400078e00bf */
[----:B------:R-:W-:Y:S02]  /*232d0*/  IMAD.MOV.U32 R191, RZ, RZ, R193 ;  /* 0x000000ffffbf7224 */ /* 0x000fe400078e00c1 */
[----:B------:R-:W-:Y:S01]  /*232e0*/  IMAD.MOV.U32 R193, RZ, RZ, R147 ;  /* 0x000000ffffc17224 */ /* 0x000fe200078e0093 */
[----:B------:R-:W-:Y:S01]  /*232f0*/  LEA.HI.X.SX32 R213, R179, R0, 0x2, P1 ;  /* 0x00000000b3d57211 */ /* 0x000fe200008f16ff */
[----:B------:R-:W-:Y:S02]  /*23300*/  IMAD.MOV.U32 R147, RZ, RZ, R148 ;  /* 0x000000ffff937224 */ /* 0x000fe400078e0094 */
[----:B------:R-:W-:Y:S02]  /*23310*/  IMAD.MOV.U32 R148, RZ, RZ, R149 ;  /* 0x000000ffff947224 */ /* 0x000fe400078e0095 */
[----:B------:R-:W-:-:S02]  /*23320*/  IMAD.MOV.U32 R149, RZ, RZ, R150 ;  /* 0x000000ffff957224 */ /* 0x000fc400078e0096 */
[----:B------:R-:W-:Y:S02]  /*23330*/  IMAD.MOV.U32 R150, RZ, RZ, R151 ;  /* 0x000000ffff967224 */ /* 0x000fe400078e0097 */
[----:B------:R-:W-:Y:S01]  /*23340*/  IMAD.MOV.U32 R151, RZ, RZ, R23 ;  /* 0x000000ffff977224 */ /* 0x000fe200078e0017 */
[----:B------:R-:W-:Y:S01]  /*23350*/  STL.64 [R1+0x13c0], R212 ;  /* 0x0013c0d401007387 */ /* 0x000fe20000100a00 */
[----:B------:R-:W-:-:S03]  /*23360*/  IMAD.MOV.U32 R23, RZ, RZ, R22 ;  /* 0x000000ffff177224 */ /* 0x000fc600078e0016 */
[----:B------:R1:W-:Y:S01]  /*23370*/  STL.64 [R1+0x13b8], R210 ;  /* 0x0013b8d201007387 */ /* 0x0003e20000100a00 */
[----:B---3--:R-:W-:Y:S02]  /*23380*/  IMAD.MOV.U32 R22, RZ, RZ, R21 ;  /* 0x000000ffff167224 */ /* 0x008fe400078e0015 */
[----:B--2---:R-:W-:Y:S02]  /*23390*/  IMAD.MOV.U32 R21, RZ, RZ, R16 ;  /* 0x000000ffff157224 */ /* 0x004fe400078e0010 */
[----:B------:R-:W2:Y:S01]  /*233a0*/  LDL.LU R16, [R1+0x420] ;  /* 0x0004200001107983 */ /* 0x000ea20000300800 */
[----:B-1----:R-:W-:-:S04]  /*233b0*/  LEA R210, P2, R184, R2, 0x2 ;  /* 0x00000002b8d27211 */ /* 0x002fc800078410ff */
[----:B------:R-:W-:Y:S01]  /*233c0*/  LEA.HI.X.SX32 R211, R184, R0, 0x2, P2 ;  /* 0x00000000b8d37211 */ /* 0x000fe200010f16ff */
[----:B------:R-:W-:Y:S02]  /*233d0*/  IMAD.MOV.U32 R184, RZ, RZ, R185 ;  /* 0x000000ffffb87224 */ /* 0x000fe400078e00b9 */
[----:B------:R-:W-:Y:S02]  /*233e0*/  IMAD.MOV.U32 R185, RZ, RZ, R186 ;  /* 0x000000ffffb97224 */ /* 0x000fe400078e00ba */
[----:B------:R-:W-:Y:S02]  /*233f0*/  IMAD.MOV.U32 R186, RZ, RZ, R187 ;  /* 0x000000ffffba7224 */ /* 0x000fe400078e00bb */
[----:B------:R-:W-:Y:S02]  /*23400*/  IMAD.MOV.U32 R187, RZ, RZ, R188 ;  /* 0x000000ffffbb7224 */ /* 0x000fe400078e00bc */
[----:B------:R-:W-:Y:S02]  /*23410*/  IMAD.MOV.U32 R188, RZ, RZ, R189 ;  /* 0x000000ffffbc7224 */ /* 0x000fe400078e00bd */
[----:B------:R-:W-:-:S02]  /*23420*/  IMAD.MOV.U32 R189, RZ, RZ, R190 ;  /* 0x000000ffffbd7224 */ /* 0x000fc400078e00be */
[----:B------:R-:W-:Y:S01]  /*23430*/  IMAD.MOV.U32 R190, RZ, RZ, R191 ;  /* 0x000000ffffbe7224 */ /* 0x000fe200078e00bf */
[C---:B------:R-:W-:Y:S01]  /*23440*/  LEA R212, P1, R180.reuse, R2, 0x2 ;  /* 0x00000002b4d47211 */ /* 0x040fe200078210ff */
[----:B------:R-:W-:Y:S02]  /*23450*/  IMAD.MOV.U32 R191, RZ, RZ, R194 ;  /* 0x000000ffffbf7224 */ /* 0x000fe400078e00c2 */
[----:B------:R-:W-:Y:S02]  /*23460*/  IMAD.MOV.U32 R194, RZ, RZ, R198 ;  /* 0x000000ffffc27224 */ /* 0x000fe400078e00c6 */
[----:B------:R-:W-:Y:S02]  /*23470*/  IMAD.MOV.U32 R198, RZ, RZ, R146 ;  /* 0x000000ffffc67224 */ /* 0x000fe400078e0092 */
[----:B------:R-:W-:Y:S01]  /*23480*/  IMAD.MOV.U32 R146, RZ, RZ, R147 ;  /* 0x000000ffff927224 */ /* 0x000fe200078e0093 */
[----:B------:R-:W-:Y:S01]  /*23490*/  LEA.HI.X.SX32 R213, R180, R0, 0x2, P1 ;  /* 0x00000000b4d57211 */ /* 0x000fe200008f16ff */
        /* <DEDUP_REMOVED lines=8> */
[----:B------:R3:W-:Y:S01]  /*23520*/  STL.64 [R1+0x13a8], R210 ;  /* 0x0013a8d201007387 */ /* 0x0007e20000100a00 */
[----:B------:R-:W-:Y:S01]  /*23530*/  VIADD R137, R79, UR4 ;  /* 0x000000044f897c36 */ /* 0x000fe20008000000 */
[----:B------:R-:W-:Y:S01]  /*23540*/  ULDC UR4, c[0x0][0x248] ;  /* 0x0000920000047ab9 */ /* 0x000fe20000000800 */
[----:B-1----:R-:W-:Y:S01]  /*23550*/  LEA R212, P1, R184, R2, 0x2 ;  /* 0x00000002b8d47211 */ /* 0x002fe200078210ff */
[----:B--2---:R-:W-:-:S02]  /*23560*/  IMAD.MOV.U32 R21, RZ, RZ, R16 ;  /* 0x000000ffff157224 */ /* 0x004fc400078e0010 */
[----:B------:R-:W2:Y:S01]  /*23570*/  LDL.LU R16, [R1+0x428] ;  /* 0x0004280001107983 */ /* 0x000ea20000300800 */
[----:B------:R-:W-:Y:S01]  /*23580*/  LEA.HI.X.SX32 R213, R184, R0, 0x2, P1 ;  /* 0x00000000b8d57211 */ /* 0x000fe200008f16ff */
[----:B------:R-:W-:Y:S02]  /*23590*/  IMAD.MOV.U32 R184, RZ, RZ, R187 ;  /* 0x000000ffffb87224 */ /* 0x000fe400078e00bb */
[----:B------:R-:W-:Y:S01]  /*235a0*/  VIADD R141, R137, UR4 ;  /* 0x00000004898d7c36 */ /* 0x000fe20008000000 */
[----:B---3--:R-:W-:Y:S01]  /*235b0*/  LEA R210, P2, R182, R2, 0x2 ;  /* 0x00000002b6d27211 */ /* 0x008fe200078410ff */
[----:B------:R-:W-:Y:S01]  /*235c0*/  IMAD.MOV.U32 R187, RZ, RZ, R188 ;  /* 0x000000ffffbb7224 */ /* 0x000fe200078e00bc */
[----:B------:R1:W-:Y:S01]  /*235d0*/  STL.64 [R1+0x13a0], R212 ;  /* 0x0013a0d401007387 */ /* 0x0003e20000100a00 */
[----:B------:R-:W-:Y:S01]  /*235e0*/  IMAD.MOV.U32 R209, RZ, RZ, R184 ;  /* 0x000000ffffd17224 */ /* 0x000fe200078e00b8 */
[----:B------:R-:W-:Y:S01]  /*235f0*/  ULDC UR4, c[0x0][0x248] ;  /* 0x0000920000047ab9 */ /* 0x000fe20000000800 */
[----:B------:R-:W-:-:S02]  /*23600*/  IMAD.MOV.U32 R188, RZ, RZ, R189 ;  /* 0x000000ffffbc7224 */ /* 0x000fc400078e00bd */
[----:B------:R-:W-:Y:S02]  /*23610*/  IMAD.MOV.U32 R189, RZ, RZ, R190 ;  /* 0x000000ffffbd7224 */ /* 0x000fe400078e00be */
[----:B------:R-:W-:Y:S01]  /*23620*/  VIADD R139, R141, UR6 ;  /* 0x000000068d8b7c36 */ /* 0x000fe20008000000 */
[----:B------:R-:W-:Y:S01]  /*23630*/  LEA.HI.X.SX32 R211, R182, R0, 0x2, P2 ;  /* 0x00000000b6d37211 */ /* 0x000fe200010f16ff */
[----:B------:R-:W-:Y:S01]  /*23640*/  IMAD.MOV.U32 R190, RZ, RZ, R194 ;  /* 0x000000ffffbe7224 */ /* 0x000fe200078e00c2 */
[----:B------:R-:W-:Y:S01]  /*23650*/  ULDC UR6, c[0x0][0x248] ;  /* 0x0000920000067ab9 */ /* 0x000fe20000000800 */
[----:B------:R-:W-:Y:S01]  /*23660*/  IMAD.MOV.U32 R194, RZ, RZ, R195 ;  /* 0x000000ffffc27224 */ /* 0x000fe200078e00c3 */
[----:B-1----:R-:W-:Y:S01]  /*23670*/  LEA R212, P1, R209, R2, 0x2 ;  /* 0x00000002d1d47211 */ /* 0x002fe200078210ff */
[----:B------:R-:W-:Y:S02]  /*23680*/  IMAD.MOV.U32 R195, RZ, RZ, R199 ;  /* 0x000000ffffc37224 */ /* 0x000fe400078e00c7 */
[----:B------:R-:W-:-:S02]  /*23690*/  IMAD.MOV.U32 R199, RZ, RZ, R200 ;  /* 0x000000ffffc77224 */ /* 0x000fc400078e00c8 */
[----:B------:R-:W-:Y:S02]  /*236a0*/  IMAD.MOV.U32 R182, RZ, RZ, R187 ;  /* 0x000000ffffb67224 */ /* 0x000fe400078e00bb */
[----:B------:R-:W-:Y:S02]  /*236b0*/  VIADD R134, R139, UR4 ;  /* 0x000000048b867c36 */ /* 0x000fe40008000000 */
[----:B------:R-:W-:Y:S01]  /*236c0*/  IMAD.MOV.U32 R184, RZ, RZ, R188 ;  /* 0x000000ffffb87224 */ /* 0x000fe200078e00bc */
[----:B------:R-:W-:Y:S01]  /*236d0*/  LEA.HI.X.SX32 R213, R209, R0, 0x2, P1 ;  /* 0x00000000d1d57211 */ /* 0x000fe200008f16ff */
[----:B------:R-:W-:Y:S01]  /*236e0*/  IMAD.MOV.U32 R200, RZ, RZ, R77 ;  /* 0x000000ffffc87224 */ /* 0x000fe200078e004d */
[----:B------:R-:W-:Y:S01]  /*236f0*/  ULDC UR4, c[0x0][0x248] ;  /* 0x0000920000047ab9 */ /* 0x000fe20000000800 */
[----:B------:R-:W-:Y:S01]  /*23700*/  IMAD.MOV.U32 R187, RZ, RZ, R189 ;  /* 0x000000ffffbb7224 */ /* 0x000fe200078e00bd */
[----:B------:R-:W3:Y:S01]  /*23710*/  LDL.LU R77, [R1+0x19d4] ;  /* 0x0019d400014d7983 */ /* 0x000ee20000300800 */
[----:B------:R-:W-:-:S02]  /*23720*/  IMAD.MOV.U32 R188, RZ, RZ, R190 ;  /* 0x000000ffffbc7224 */ /* 0x000fc400078e00be */
[----:B------:R-:W-:Y:S01]  /*23730*/  IMAD.MOV.U32 R189, RZ, RZ, R199 ;  /* 0x000000ffffbd7224 */ /* 0x000fe200078e00c7 */
[----:B------:R1:W-:Y:S01]  /*23740*/  STL.64 [R1+0x1398], R210 ;  /* 0x001398d201007387 */ /* 0x0003e20000100a00 */
[----:B------:R-:W-:Y:S02]  /*23750*/  IMAD.MOV.U32 R209, RZ, RZ, R182 ;  /* 0x000000ffffd17224 */ /* 0x000fe400078e00b6 */
[----:B------:R-:W-:Y:S01]  /*23760*/  VIADD R80, R134, UR7 ;  /* 0x0000000786507c36 */ /* 0x000fe20008000000 */
[----:B------:R-:W-:Y:S01]  /*23770*/  ULDC UR7, c[0x0][0x248] ;  /* 0x0000920000077ab9 */ /* 0x000fe20000000800 */
[----:B------:R-:W-:Y:S02]  /*23780*/  IMAD.MOV.U32 R182, RZ, RZ, R184 ;  /* 0x000000ffffb67224 */ /* 0x000fe400078e00b8 */
[----:B------:R-:W-:Y:S02]  /*23790*/  IMAD.MOV.U32 R184, RZ, RZ, R187 ;  /* 0x000000ffffb87224 */ /* 0x000fe400078e00bb */
[----:B------:R-:W-:Y:S01]  /*237a0*/  IMAD.MOV.U32 R190, RZ, RZ, R195 ;  /* 0x000000ffffbe7224 */ /* 0x000fe200078e00c3 */
[----:B-1----:R-:W-:Y:S01]  /*237b0*/  LEA R210, P2, R181, R2, 0x2 ;  /* 0x00000002b5d27211 */ /* 0x002fe200078410ff */
[----:B------:R-:W-:-:S02]  /*237c0*/  IMAD.MOV.U32 R187, RZ, RZ, R188 ;  /* 0x000000ffffbb7224 */ /* 0x000fc400078e00bc */
[----:B------:R-:W-:Y:S01]  /*237d0*/  IMAD.MOV.U32 R195, RZ, RZ, R200 ;  /* 0x000000ffffc37224 */ /* 0x000fe200078e00c8 */
[----:B------:R-:W-:Y:S01]  /*237e0*/  LEA.HI.X.SX32 R211, R181, R0, 0x2, P2 ;  /* 0x00000000b5d37211 */ /* 0x000fe200010f16ff */
[----:B------:R-:W-:Y:S02]  /*237f0*/  IMAD.MOV.U32 R188, RZ, RZ, R189 ;  /* 0x000000ffffbc7224 */ /* 0x000fe400078e00bd */
[----:B------:R-:W-:Y:S02]  /*23800*/  IMAD.MOV.U32 R200, RZ, RZ, R79 ;  /* 0x000000ffffc87224 */ /* 0x000fe400078e004f */
[----:B------:R-:W-:Y:S01]  /*23810*/  IMAD.MOV.U32 R189, RZ, RZ, R192 ;  /* 0x000000ffffbd7224 */ /* 0x000fe200078e00c0 */
[----:B------:R-:W3:Y:S01]  /*23820*/  LDL.LU R79, [R1+0x19d0] ;  /* 0x0019d000014f7983 */ /* 0x000ee20000300800 */
[----:B------:R-:W-:Y:S02]  /*23830*/  IMAD.MOV.U32 R215, RZ, RZ, R182 ;  /* 0x000000ffffd77224 */ /* 0x000fe400078e00b6 */
[----:B------:R-:W-:Y:S01]  /*23840*/  VIADD R17, R80, UR8 ;  /* 0x0000000850117c36 */ /* 0x000fe20008000000 */
[----:B------:R-:W-:Y:S01]  /*23850*/  ULDC UR8, c[0x0][0x248] ;  /* 0x0000920000087ab9 */ /* 0x000fe20000000800 */
[----:B------:R-:W-:-:S02]  /*23860*/  IMAD.MOV.U32 R199, RZ, RZ, R80 ;  /* 0x000000ffffc77224 */ /* 0x000fc400078e0050 */
[----:B------:R-:W-:Y:S01]  /*23870*/  IMAD.MOV.U32 R192, RZ, RZ, R196 ;  /* 0x000000ffffc07224 */ /* 0x000fe200078e00c4 */
[----:B------:R-:W3:Y:S01]  /*23880*/  LDL.LU R80, [R1+0x19cc] ;  /* 0x0019cc0001507983 */ /* 0x000ee20000300800 */
[----:B------:R-:W-:Y:S02]  /*23890*/  IMAD.MOV.U32 R196, RZ, RZ, R204 ;  /* 0x000000ffffc47224 */ /* 0x000fe400078e00cc */
[----:B------:R-:W-:Y:S01]  /*238a0*/  IMAD.MOV.U32 R204, RZ, RZ, R82 ;  /* 0x000000ffffcc7224 */ /* 0x000fe200078e0052 */
[----:B------:R1:W-:Y:S01]  /*238b0*/  STL.64 [R1+0x1390], R212 ;  /* 0x001390d401007387 */ /* 0x0003e20000100a00 */
[----:B------:R-:W-:-:S03]  /*238c0*/  IMAD.MOV.U32 R181, RZ, RZ, R187 ;  /* 0x000000ffffb57224 */ /* 0x000fc600078e00bb */
[----:B------:R-:W3:Y:S01]  /*238d0*/  LDL.LU R82, [R1+0x19c8] ;  /* 0x0019c80001527983 */ /* 0x000ee20000300800 */
[----:B------:R-:W-:-:S03]  /*238e0*/  IMAD.MOV.U32 R187, RZ, RZ, R188 ;  /* 0x000000ffffbb7224 */ /* 0x000fc600078e00bc */
[----:B------:R4:W-:Y:S01]  /*238f0*/  STL.64 [R1+0x1388], R210 ;  /* 0x001388d201007387 */ /* 0x0009e20000100a00 */
[C---:B-1----:R-:W-:Y:S01]  /*23900*/  LEA R212, P1, R215.reuse, R2, 0x2 ;  /* 0x00000002d7d47211 */ /* 0x042fe200078210ff */
[----:B------:R-:W-:Y:S02]  /*23910*/  IMAD.MOV.U32 R188, RZ, RZ, R189 ;  /* 0x000000ffffbc7224 */ /* 0x000fe400078e00bd */
[----:B------:R-:W-:Y:S01]  /*23920*/  IMAD.MOV.U32 R189, RZ, RZ, R192 ;  /* 0x000000ffffbd7224 */ /* 0x000fe200078e00c0 */
[----:B------:R-:W-:Y:S02]  /*23930*/  LEA.HI.X.SX32 R213, R215, R0, 0x2, P1 ;  /* 0x00000000d7d57211 */ /* 0x000fe400008f16ff */
[----:B----4-:R-:W-:Y:S01]  /*23940*/  LEA R210, P2, R208, R2, 0x2 ;  /* 0x00000002d0d27211 */ /* 0x010fe200078410ff */
[----:B------:R-:W-:-:S03]  /*23950*/  IMAD.MOV.U32 R192, RZ, RZ, R196 ;  /* 0x000000ffffc07224 */ /* 0x000fc600078e00c4 */
[----:B------:R-:W-:Y:S01]  /*23960*/  LEA.HI.X.SX32 R211, R208, R0, 0x2, P2 ;  /* 0x00000000d0d37211 */ /* 0x000fe200010f16ff */
[----:B------:R-:W-:Y:S02]  /*23970*/  IMAD.MOV.U32 R196, RZ, RZ, R81 ;  /* 0x000000ffffc47224 */ /* 0x000fe400078e0051 */
[----:B------:R-:W4:Y:S04]  /*23980*/  LDL.LU R81, [R1+0x19c4] ;  /* 0x0019c40001517983 */ /* 0x000f280000300800 */
[----:B------:R1:W-:Y:S04]  /*23990*/  STL.64 [R1+0x1380], R212 ;  /* 0x001380d401007387 */ /* 0x0003e80000100a00 */
[----:B------:R1:W-:Y:S01]  /*239a0*/  STL.64 [R1+0x1378], R210 ;  /* 0x001378d201007387 */ /* 0x0003e20000100a00 */
[----:B------:R-:W-:-:S02]  /*239b0*/  IMAD.MOV.U32 R215, RZ, RZ, R187 ;  /* 0x000000ffffd77224 */ /* 0x000fc400078e00bb */
[----:B------:R-:W-:Y:S01]  /*239c0*/  IMAD.MOV.U32 R187, RZ, RZ, R189 ;  /* 0x000000ffffbb7224 */ /* 0x000fe200078e00bd */
[-C--:B-1----:R-:W-:Y:S02]  /*239d0*/  LEA R212, P1, R184, R2.reuse, 0x2 ;  /* 0x00000002b8d47211 */ /* 0x082fe400078210ff */
[----:B------:R-:W-:Y:S01]  /*239e0*/  LEA R210, P2, R186, R2, 0x2 ;  /* 0x00000002bad27211 */ /* 0x000fe200078410ff */
[----:B------:R-:W-:-:S03]  /*239f0*/  IMAD.MOV.U32 R189, RZ, RZ, R191 ;  /* 0x000000ffffbd7224 */ /* 0x000fc600078e00bf */
        /* <DEDUP_REMOVED lines=10> */
[----:B------:R-:W-:Y:S01]  /*23aa0*/  IMAD.MOV.U32 R146, RZ, RZ, R148 ;  /* 0x000000ffff927224 */ /* 0x000fe200078e0094 */
[----:B------:R1:W-:Y:S01]  /*23ab0*/  STL.64 [R1+0x1370], R212 ;  /* 0x001370d401007387 */ /* 0x0003e20000100a00 */
[----:B------:R-:W-:Y:S02]  /*23ac0*/  IMAD.MOV.U32 R147, RZ, RZ, R149 ;  /* 0x000000ffff937224 */ /* 0x000fe400078e0095 */
[----:B------:R-:W-:Y:S01]  /*23ad0*/  IMAD.MOV.U32 R148, RZ, RZ, R150 ;  /* 0x000000ffff947224 */ /* 0x000fe200078e0096 */
[----:B------:R1:W-:Y:S01]  /*23ae0*/  STL.64 [R1+0x1368], R210 ;  /* 0x001368d201007387 */ /* 0x0003e20000100a00 */
[----:B------:R-:W-:-:S02]  /*23af0*/  IMAD.MOV.U32 R149, RZ, RZ, R151 ;  /* 0x000000ffff957224 */ /* 0x000fc400078e0097 */
[----:B------:R-:W-:Y:S02]  /*23b00*/  IMAD.MOV.U32 R150, RZ, RZ, R23 ;  /* 0x000000ffff967224 */ /* 0x000fe400078e0017 */
[----:B------:R-:W-:Y:S02]  /*23b10*/  IMAD.MOV.U32 R151, RZ, RZ, R22 ;  /* 0x000000ffff977224 */ /* 0x000fe400078e0016 */
[----:B------:R-:W-:Y:S02]  /*23b20*/  IMAD.MOV.U32 R23, RZ, RZ, R21 ;  /* 0x000000ffff177224 */ /* 0x000fe400078e0015 */
[----:B------:R-:W3:Y:S01]  /*23b30*/  LDL.LU R21, [R1+0x20] ;  /* 0x0000200001157983 */ /* 0x000ee20000300800 */
[----:B--2---:R-:W-:-:S03]  /*23b40*/  IMAD.MOV.U32 R22, RZ, RZ, R16 ;  /* 0x000000ffff167224 */ /* 0x004fc600078e0010 */
[----:B------:R-:W2:Y:S01]  /*23b50*/  LDL.LU R16, [R1+0x28] ;  /* 0x0000280001107983 */ /* 0x000ea20000300800 */
[-C--:B-1----:R-:W-:Y:S02]  /*23b60*/  LEA R212, P1, R215, R2.reuse, 0x2 ;  /* 0x00000002d7d47211 */ /* 0x082fe400078210ff */
[----:B------:R-:W-:Y:S02]  /*23b70*/  LEA R210, P2, R183, R2, 0x2 ;  /* 0x00000002b7d27211 */ /* 0x000fe400078410ff */
[-C--:B------:R-:W-:Y:S02]  /*23b80*/  LEA.HI.X.SX32 R213, R215, R0.reuse, 0x2, P1 ;  /* 0x00000000d7d57211 */ /* 0x080fe400008f16ff */
[----:B------:R-:W-:-:S03]  /*23b90*/  LEA.HI.X.SX32 R211, R183, R0, 0x2, P2 ;  /* 0x00000000b7d37211 */ /* 0x000fc600010f16ff */
[----:B------:R-:W-:Y:S04]  /*23ba0*/  STL.64 [R1+0x1360], R212 ;  /* 0x001360d401007387 */ /* 0x000fe80000100a00 */
[----:B------:R1:W-:Y:S02]  /*23bb0*/  STL.64 [R1+0x1358], R210 ;  /* 0x001358d201007387 */ /* 0x0003e40000100a00 */
[----:B-1----:R-:W-:Y:S02]  /*23bc0*/  IMAD.MOV.U32 R211, RZ, RZ, R187 ;  /* 0x000000ffffd37224 */ /* 0x002fe400078e00bb */
[----:B------:R-:W-:Y:S01]  /*23bd0*/  IMAD.MOV.U32 R210, RZ, RZ, R186 ;  /* 0x000000ffffd27224 */ /* 0x000fe200078e00ba */
[-C--:B------:R-:W-:Y:S01]  /*23be0*/  LEA R212, P2, R185, R2.reuse, 0x2 ;  /* 0x00000002b9d47211 */ /* 0x080fe200078410ff */
[----:B------:R-:W-:Y:S01]  /*23bf0*/  IMAD.MOV.U32 R186, RZ, RZ, R188 ;  /* 0x000000ffffba7224 */ /* 0x000fe200078e00bc */
[----:B------:R-:W-:Y:S01]  /*23c00*/  LEA R214, P1, R211, R2, 0x2 ;  /* 0x00000002d3d67211 */ /* 0x000fe200078210ff */
[----:B------:R-:W-:Y:S01]  /*23c10*/  IMAD.MOV.U32 R187, RZ, RZ, R191 ;  /* 0x000000ffffbb7224 */ /* 0x000fe200078e00bf */
[-C--:B------:R-:W-:Y:S01]  /*23c20*/  LEA.HI.X.SX32 R213, R185, R0.reuse, 0x2, P2 ;  /* 0x00000000b9d57211 */ /* 0x080fe200010f16ff */
[----:B------:R-:W-:Y:S01]  /*23c30*/  IMAD.MOV.U32 R217, RZ, RZ, R186 ;  /* 0x000000ffffd97224 */ /* 0x000fe200078e00ba */
[----:B------:R-:W-:Y:S01]  /*23c40*/  LEA.HI.X.SX32 R215, R211, R0, 0x2, P1 ;  /* 0x00000000d3d77211 */ /* 0x000fe200008f16ff */
[----:B------:R-:W-:-:S02]  /*23c50*/  IMAD.MOV.U32 R188, RZ, RZ, R203 ;  /* 0x000000ffffbc7224 */ /* 0x000fc400078e00cb */
[----:B------:R-:W-:Y:S02]  /*23c60*/  IMAD.MOV.U32 R191, RZ, RZ, R83 ;  /* 0x000000ffffbf7224 */ /* 0x000fe400078e0053 */
[----:B------:R-:W4:Y:S01]  /*23c70*/  LDL.LU R83, [R1+0x19c0] ;  /* 0x0019c00001537983 */ /* 0x000f220000300800 */
[----:B------:R-:W-:-:S03]  /*23c80*/  IMAD.MOV.U32 R203, RZ, RZ, R84 ;  /* 0x000000ffffcb7224 */ /* 0x000fc600078e0054 */
[----:B------:R-:W4:Y:S04]  /*23c90*/  LDL.LU R84, [R1+0x19bc] ;  /* 0x0019bc0001547983 */ /* 0x000f280000300800 */
[----:B------:R1:W-:Y:S01]  /*23ca0*/  STL.64 [R1+0x1350], R214 ;  /* 0x001350d601007387 */ /* 0x0003e20000100a00 */
[----:B------:R-:W-:-:S03]  /*23cb0*/  IMAD.MOV.U32 R211, RZ, RZ, R187 ;  /* 0x000000ffffd37224 */ /* 0x000fc600078e00bb */
[----:B------:R1:W-:Y:S01]  /*23cc0*/  STL.64 [R1+0x1348], R212 ;  /* 0x001348d401007387 */ /* 0x0003e20000100a00 */
[----:B------:R-:W-:Y:S02]  /*23cd0*/  IMAD.MOV.U32 R185, RZ, RZ, R188 ;  /* 0x000000ffffb97224 */ /* 0x000fe400078e00bc */
[----:B------:R-:W-:Y:S01]  /*23ce0*/  IMAD.MOV.U32 R187, RZ, RZ, R191 ;  /* 0x000000ffffbb7224 */ /* 0x000fe200078e00bf */
[-C--:B-1----:R-:W-:Y:S01]  /*23cf0*/  LEA R214, P1, R217, R2.reuse, 0x2 ;  /* 0x00000002d9d67211 */ /* 0x082fe200078210ff */
[----:B------:R-:W-:Y:S01]  /*23d00*/  IMAD.MOV.U32 R188, RZ, RZ, R192 ;  /* 0x000000ffffbc7224 */ /* 0x000fe200078e00c0 */
[----:B------:R-:W-:Y:S02]  /*23d10*/  LEA R212, P2, R209, R2, 0x2 ;  /* 0x00000002d1d47211 */ /* 0x000fe400078410ff */
[-C--:B------:R-:W-:Y:S01]  /*23d20*/  LEA.HI.X.SX32 R215, R217, R0.reuse, 0x2, P1 ;  /* 0x00000000d9d77211 */ /* 0x080fe200008f16ff */
[----:B------:R-:W-:Y:S01]  /*23d30*/  IMAD.MOV.U32 R191, RZ, RZ, R201 ;  /* 0x000000ffffbf7224 */ /* 0x000fe200078e00c9 */
[----:B------:R-:W-:Y:S01]  /*23d40*/  LEA.HI.X.SX32 R213, R209, R0, 0x2, P2 ;  /* 0x00000000d1d57211 */ /* 0x000fe200010f16ff */
[----:B------:R-:W-:-:S02]  /*23d50*/  IMAD.MOV.U32 R192, RZ, RZ, R86 ;  /* 0x000000ffffc07224 */ /* 0x000fc400078e0056 */
[----:B------:R-:W4:Y:S01]  /*23d60*/  LDL.LU R86, [R1+0x19b8] ;  /* 0x0019b80001567983 */ /* 0x000f220000300800 */
[----:B------:R-:W-:Y:S02]  /*23d70*/  IMAD.MOV.U32 R201, RZ, RZ, R85 ;  /* 0x000000ffffc97224 */ /* 0x000fe400078e0055 */
[----:B------:R-:W-:Y:S01]  /*23d80*/  IMAD.MOV.U32 R217, RZ, RZ, R87 ;  /* 0x000000ffffd97224 */ /* 0x000fe200078e0057 */
[----:B------:R-:W4:Y:S04]  /*23d90*/  LDL.LU R85, [R1+0x19b4] ;  /* 0x0019b40001557983 */ /* 0x000f280000300800 */
[----:B------:R-:W-:Y:S04]  /*23da0*/  STL.64 [R1+0x1340], R214 ;  /* 0x001340d601007387 */ /* 0x000fe80000100a00 */
        /* <DEDUP_REMOVED lines=23> */
[----:B------:R-:W-:-:S03]  /*23f20*/  IMAD.MOV.U32 R23, RZ, RZ, R22 ;  /* 0x000000ffff177224 */ /* 0x000fc600078e0016 */
[----:B------:R1:W-:Y:S01]  /*23f30*/  STL.64 [R1+0x1328], R212 ;  /* 0x001328d401007387 */ /* 0x0003e20000100a00 */
[----:B---3--:R-:W-:Y:S02]  /*23f40*/  IMAD.MOV.U32 R22, RZ, RZ, R21 ;  /* 0x000000ffff167224 */ /* 0x008fe400078e0015 */
[----:B--2---:R-:W-:Y:S02]  /*23f50*/  IMAD.MOV.U32 R21, RZ, RZ, R16 ;  /* 0x000000ffff157224 */ /* 0x004fe400078e0010 */
[----:B------:R-:W2:Y:S01]  /*23f60*/  LDL.LU R16, [R1+0x424] ;  /* 0x0004240001107983 */ /* 0x000ea20000300800 */
[----:B------:R-:W-:Y:S02]  /*23f70*/  IMAD.MOV.U32 R208, RZ, RZ, R181 ;  /* 0x000000ffffd07224 */ /* 0x000fe400078e00b5 */
[----:B------:R-:W-:-:S03]  /*23f80*/  IMAD.MOV.U32 R209, RZ, RZ, R185 ;  /* 0x000000ffffd17224 */ /* 0x000fc600078e00b9 */
[----:B-1----:R-:W-:Y:S01]  /*23f90*/  LEA R214, P2, R208, R2, 0x2 ;  /* 0x00000002d0d67211 */ /* 0x002fe200078410ff */
[----:B------:R-:W-:-:S03]  /*23fa0*/  IMAD.MOV.U32 R217, RZ, RZ, R209 ;  /* 0x000000ffffd97224 */ /* 0x000fc600078e00d1 */
        /* <DEDUP_REMOVED lines=22> */
[----:B--2---:R-:W-:-:S03]  /*24110*/  IMAD.MOV.U32 R21, RZ, RZ, R16 ;  /* 0x000000ffff157224 */ /* 0x004fc600078e0010 */
[----:B------:R-:W2:Y:S01]  /*24120*/  LDL.LU R16, [R1+0x42c] ;  /* 0x00042c0001107983 */ /* 0x000ea20000300800 */
[----:B------:R-:W-:Y:S02]  /*24130*/  IMAD.MOV.U32 R209, RZ, RZ, R188 ;  /* 0x000000ffffd17224 */ /* 0x000fe400078e00bc */
[----:B-1----:R-:W-:Y:S02]  /*24140*/  IMAD.MOV.U32 R212, RZ, RZ, R210 ;  /* 0x000000ffffd47224 */ /* 0x002fe400078e00d2 */
[----:B------:R-:W-:Y:S02]  /*24150*/  IMAD.MOV.U32 R210, RZ, RZ, R209 ;  /* 0x000000ffffd27224 */ /* 0x000fe400078e00d1 */
[----:B------:R-:W-:-:S03]  /*24160*/  IMAD.MOV.U32 R209, RZ, RZ, R187 ;  /* 0x000000ffffd17224 */ /* 0x000fc600078e00bb */
[-C--:B------:R-:W-:Y:S01]  /*24170*/  LEA R216, P1, R210, R2.reuse, 0x2 ;  /* 0x00000002d2d87211 */ /* 0x080fe200078210ff */
[----:B------:R-:W-:Y:S01]  /*24180*/  VIADD R140, R17, UR6 ;  /* 0x00000006118c7c36 */ /* 0x000fe20008000000 */
[----:B---3--:R-:W-:Y:S01]  /*24190*/  LEA R214, P2, R190, R2, 0x2 ;  /* 0x00000002bed67211 */ /* 0x008fe200078410ff */
[----:B------:R-:W-:Y:S01]  /*241a0*/  IMAD.MOV.U32 R213, RZ, RZ, R209 ;  /* 0x000000ffffd57224 */ /* 0x000fe200078e00d1 */
[----:B------:R-:W-:Y:S01]  /*241b0*/  LEA.HI.X.SX32 R217, R210, R0, 0x2, P1 ;  /* 0x00000000d2d97211 */ /* 0x000fe200008f16ff */
[----:B------:R-:W-:Y:S01]  /*241c0*/  IMAD.MOV.U32 R210, RZ, RZ, R191 ;  /* 0x000000ffffd27224 */ /* 0x000fe200078e00bf */
[----:B------:R-:W-:Y:S01]  /*241d0*/  ULDC UR6, c[0x0][0x248] ;  /* 0x0000920000067ab9 */ /* 0x000fe20000000800 */
[----:B------:R-:W-:Y:S02]  /*241e0*/  IMAD.MOV.U32 R209, RZ, RZ, R192 ;  /* 0x000000ffffd17224 */ /* 0x000fe400078e00c0 */
[----:B------:R-:W-:Y:S02]  /*241f0*/  IMAD.MOV.U32 R191, RZ, RZ, R193 ;  /* 0x000000ffffbf7224 */ /* 0x000fe400078e00c1 */
[----:B------:R-:W-:-:S02]  /*24200*/  IMAD.MOV.U32 R192, RZ, RZ, R194 ;  /* 0x000000ffffc07224 */ /* 0x000fc400078e00c2 */
[----:B------:R-:W-:Y:S02]  /*24210*/  IMAD.MOV.U32 R193, RZ, RZ, R198 ;  /* 0x000000ffffc17224 */ /* 0x000fe400078e00c6 */
[----:B------:R-:W-:Y:S01]  /*24220*/  VIADD R19, R140, UR9 ;  /* 0x000000098c137c36 */ /* 0x000fe20008000000 */
[----:B------:R-:W-:Y:S01]  /*24230*/  LEA.HI.X.SX32 R215, R190, R0, 0x2, P2 ;  /* 0x00000000bed77211 */ /* 0x000fe200010f16ff */
[----:B------:R-:W-:Y:S01]  /*24240*/  IMAD.MOV.U32 R194, RZ, RZ, R201 ;  /* 0x000000ffffc27224 */ /* 0x000fe200078e00c9 */
[----:B------:R1:W-:Y:S01]  /*24250*/  STL.64 [R1+0x1310], R216 ;  /* 0x001310d801007387 */ /* 0x0003e20000100a00 */
[----:B------:R-:W-:Y:S01]  /*24260*/  IMAD.MOV.U32 R198, RZ, RZ, R140 ;  /* 0x000000ffffc67224 */ /* 0x000fe200078e008c */
[----:B------:R-:W-:Y:S01]  /*24270*/  ULDC UR9, c[0x0][0x248] ;  /* 0x0000920000097ab9 */ /* 0x000fe20000000800 */
[----:B------:R-:W-:Y:S02]  /*24280*/  IMAD.MOV.U32 R201, RZ, RZ, R141 ;  /* 0x000000ffffc97224 */ /* 0x000fe400078e008d */
        /* <DEDUP_REMOVED lines=11> */
[----:B------:R-:W-:Y:S02]  /*24340*/  IMAD.MOV.U32 R150, RZ, RZ, R23 ;  /* 0x000000ffff967224 */ /* 0x000fe400078e0017 */
[----:B------:R-:W-:Y:S02]  /*24350*/  IMAD.MOV.U32 R151, RZ, RZ, R22 ;  /* 0x000000ffff977224 */ /* 0x000fe400078e0016 */
[----:B------:R-:W-:-:S02]  /*24360*/  IMAD.MOV.U32 R23, RZ, RZ, R21 ;  /* 0x000000ffff177224 */ /* 0x000fc400078e0015 */
[----:B------:R-:W4:Y:S01]  /*24370*/  LDL.LU R21, [R1+0x24] ;  /* 0x0000240001157983 */ /* 0x000f220000300800 */
[----:B--2---:R-:W-:-:S03]  /*24380*/  IMAD.MOV.U32 R22, RZ, RZ, R16 ;  /* 0x000000ffff167224 */ /* 0x004fc600078e0010 */
[----:B------:R-:W2:Y:S01]  /*24390*/  LDL.LU R16, [R1+0x2c] ;  /* 0x00002c0001107983 */ /* 0x000ea20000300800 */
[-C--:B-1----:R-:W-:Y:S02]  /*243a0*/  LEA R216, P1, R209, R2.reuse, 0x2 ;  /* 0x00000002d1d87211 */ /* 0x082fe400078210ff */
[----:B---3--:R-:W-:Y:S02]  /*243b0*/  LEA R214, P2, R189, R2, 0x2 ;  /* 0x00000002bdd67211 */ /* 0x008fe400078410ff */
[-C--:B------:R-:W-:Y:S01]  /*243c0*/  LEA.HI.X.SX32 R217, R209, R0.reuse, 0x2, P1 ;  /* 0x00000000d1d97211 */ /* 0x080fe200008f16ff */
[----:B------:R-:W-:Y:S01]  /*243d0*/  IMAD.MOV.U32 R209, RZ, RZ, R191 ;  /* 0x000000ffffd17224 */ /* 0x000fe200078e00bf */
[----:B------:R-:W-:Y:S01]  /*243e0*/  LEA.HI.X.SX32 R215, R189, R0, 0x2, P2 ;  /* 0x00000000bdd77211 */ /* 0x000fe200010f16ff */
[----:B------:R-:W-:Y:S01]  /*243f0*/  VIADD R90, R19, UR13 ;  /* 0x0000000d135a7c36 */ /* 0x000fe20008000000 */
[----:B------:R-:W-:Y:S01]  /*24400*/  ULDC UR13, c[0x0][0x248] ;  /* 0x00009200000d7ab9 */ /* 0x000fe20000000800 */
[----:B------:R1:W-:Y:S01]  /*24410*/  STL.64 [R1+0x1300], R216 ;  /* 0x001300d801007387 */ /* 0x0003e20000100a00 */
[----:B------:R-:W-:-:S02]  /*24420*/  IMAD.MOV.U32 R191, RZ, RZ, R192 ;  /* 0x000000ffffbf7224 */ /* 0x000fc400078e00c0 */
[----:B------:R-:W-:Y:S01]  /*24430*/  IMAD.MOV.U32 R192, RZ, RZ, R193 ;  /* 0x000000ffffc07224 */ /* 0x000fe200078e00c1 */
[----:B------:R3:W-:Y:S01]  /*24440*/  STL.64 [R1+0x12f8], R214 ;  /* 0x0012f8d601007387 */ /* 0x0007e20000100a00 */
[----:B------:R-:W-:Y:S02]  /*24450*/  IMAD.MOV.U32 R193, RZ, RZ, R194 ;  /* 0x000000ffffc17224 */ /* 0x000fe400078e00c2 */
[----:B------:R-:W-:Y:S01]  /*24460*/  IMAD.MOV.U32 R194, RZ, RZ, R195 ;  /* 0x000000ffffc27224 */ /* 0x000fe200078e00c3 */
[C---:B-1----:R-:W-:Y:S01]  /*24470*/  LEA R216, P1, R209.reuse, R2, 0x2 ;  /* 0x00000002d1d87211 */ /* 0x042fe200078210ff */
[----:B------:R-:W-:Y:S01]  /*24480*/  VIADD R88, R90, UR4 ;  /* 0x000000045a587c36 */ /* 0x000fe20008000000 */
[----:B------:R-:W-:Y:S01]  /*24490*/  ULDC UR4, c[0x0][0x248] ;  /* 0x0000920000047ab9 */ /* 0x000fe20000000800 */
[----:B------:R-:W-:Y:S01]  /*244a0*/  IMAD.MOV.U32 R195, RZ, RZ, R206 ;  /* 0x000000ffffc37224 */ /* 0x000fe200078e00ce */
[----:B------:R-:W-:Y:S01]  /*244b0*/  LEA.HI.X.SX32 R217, R209, R0, 0x2, P1 ;  /* 0x00000000d1d97211 */ /* 0x000fe200008f16ff */
[----:B------:R-:W-:Y:S01]  /*244c0*/  IMAD.MOV.U32 R209, RZ, RZ, R191 ;  /* 0x000000ffffd17224 */ /* 0x000fe200078e00bf */
[----:B---3--:R-:W-:Y:S01]  /*244d0*/  LEA R214, P2, R211, R2, 0x2 ;  /* 0x00000002d3d67211 */ /* 0x008fe200078410ff */
[----:B------:R-:W-:-:S02]  /*244e0*/  IMAD.MOV.U32 R191, RZ, RZ, R192 ;  /* 0x000000ffffbf7224 */ /* 0x000fc400078e00c0 */
[----:B------:R-:W-:Y:S01]  /*244f0*/  IMAD.MOV.U32 R192, RZ, RZ, R193 ;  /* 0x000000ffffc07224 */ /* 0x000fe200078e00c1 */
[----:B------:R-:W-:Y:S01]  /*24500*/  LEA.HI.X.SX32 R215, R211, R0, 0x2, P2 ;  /* 0x00000000d3d77211 */ /* 0x000fe200010f16ff */
[----:B------:R-:W-:Y:S02]  /*24510*/  IMAD.MOV.U32 R193, RZ, RZ, R194 ;  /* 0x000000ffffc17224 */ /* 0x000fe400078e00c2 */
[----:B------:R-:W-:Y:S02]  /*24520*/  IMAD.MOV.U32 R194, RZ, RZ, R195 ;  /* 0x000000ffffc27224 */ /* 0x000fe400078e00c3 */
[----:B------:R-:W-:Y:S01]  /*24530*/  VIADD R18, R88, UR14 ;  /* 0x0000000e58127c36 */ /* 0x000fe20008000000 */
[----:B------:R-:W-:Y:S01]  /*24540*/  ULDC UR14, c[0x0][0x248] ;  /* 0x00009200000e7ab9 */ /* 0x000fe20000000800 */
[----:B------:R-:W-:Y:S02]  /*24550*/  IMAD.MOV.U32 R206, RZ, RZ, R88 ;  /* 0x000000ffffce7224 */ /* 0x000fe400078e0058 */
[----:B------:R-:W-:Y:S01]  /*24560*/  IMAD.MOV.U32 R195, RZ, RZ, R204 ;  /* 0x000000ffffc37224 */ /* 0x000fe200078e00cc */
[----:B------:R-:W3:Y:S01]  /*24570*/  LDL.LU R88, [R1+0x19ac] ;  /* 0x0019ac0001587983 */ /* 0x000ee20000300800 */
[----:B------:R-:W-:-:S02]  /*24580*/  IMAD.MOV.U32 R204, RZ, RZ, R207 ;  /* 0x000000ffffcc7224 */ /* 0x000fc400078e00cf */
[----:B------:R-:W-:Y:S01]  /*24590*/  IMAD.MOV.U32 R207, RZ, RZ, R90 ;  /* 0x000000ffffcf7224 */ /* 0x000fe200078e005a */
[----:B------:R1:W-:Y:S01]  /*245a0*/  STL.64 [R1+0x12f0], R216 ;  /* 0x0012f0d801007387 */ /* 0x0003e20000100a00 */
[----:B------:R-:W-:-:S03]  /*245b0*/  IMAD.MOV.U32 R219, RZ, RZ, R191 ;  /* 0x000000ffffdb7224 */ /* 0x000fc600078e00bf */
[----:B------:R-:W3:Y:S01]  /*245c0*/  LDL.LU R90, [R1+0x19a8] ;  /* 0x0019a800015a7983 */ /* 0x000ee20000300800 */
[----:B------:R-:W-:-:S03]  /*245d0*/  IMAD.MOV.U32 R191, RZ, RZ, R193 ;  /* 0x000000ffffbf7224 */ /* 0x000fc600078e00c1 */
[----:B------:R4:W-:Y:S01]  /*245e0*/  STL.64 [R1+0x12e8], R214 ;  /* 0x0012e8d601007387 */ /* 0x0009e20000100a00 */
[----:B------:R-:W-:Y:S02]  /*245f0*/  IMAD.MOV.U32 R193, RZ, RZ, R194 ;  /* 0x000000ffffc17224 */ /* 0x000fe400078e00c2 */
[----:B------:R-:W-:Y:S02]  /*24600*/  IMAD.MOV.U32 R194, RZ, RZ, R195 ;  /* 0x000000ffffc27224 */ /* 0x000fe400078e00c3 */
[----:B------:R-:W-:Y:S02]  /*24610*/  IMAD.MOV.U32 R195, RZ, RZ, R204 ;  /* 0x000000ffffc37224 */ /* 0x000fe400078e00cc */
[----:B------:R-:W-:Y:S01]  /*24620*/  VIADD R138, R18, UR16 ;  /* 0x00000010128a7c36 */ /* 0x000fe20008000000 */
[-C--:B-1----:R-:W-:Y:S02]  /*24630*/  LEA R216, P1, R219, R2.reuse, 0x2 ;  /* 0x00000002dbd87211 */ /* 0x082fe400078210ff */
[----:B----4-:R-:W-:Y:S01]  /*24640*/  LEA R214, P2, R213, R2, 0x2 ;  /* 0x00000002d5d67211 */ /* 0x010fe200078410ff */
[----:B------:R-:W-:Y:S01]  /*24650*/  IMAD.MOV.U32 R204, RZ, RZ, R207 ;  /* 0x000000ffffcc7224 */ /* 0x000fe200078e00cf */
[----:B------:R-:W-:-:S02]  /*24660*/  ULDC UR16, c[0x0][0x248] ;  /* 0x0000920000107ab9 */ /* 0x000fc40000000800 */
[-C--:B------:R-:W-:Y:S01]  /*24670*/  LEA.HI.X.SX32 R215, R213, R0.reuse, 0x2, P2 ;  /* 0x00000000d5d77211 */ /* 0x080fe200010f16ff */
[----:B------:R-:W-:Y:S02]  /*24680*/  IMAD.MOV.U32 R213, RZ, RZ, R193 ;  /* 0x000000ffffd57224 */ /* 0x000fe400078e00c1 */
[----:B------:R-:W-:Y:S02]  /*24690*/  IMAD.MOV.U32 R193, RZ, RZ, R194 ;  /* 0x000000ffffc17224 */ /* 0x000fe400078e00c2 */
[----:B------:R-:W-:Y:S02]  /*246a0*/  IMAD.MOV.U32 R194, RZ, RZ, R195 ;  /* 0x000000ffffc27224 */ /* 0x000fe400078e00c3 */
[----:B------:R-:W-:Y:S01]  /*246b0*/  VIADD R133, R138, UR7 ;  /* 0x000000078a857c36 */ /* 0x000fe20008000000 */
[----:B------:R-:W-:Y:S01]  /*246c0*/  LEA.HI.X.SX32 R217, R219, R0, 0x2, P1 ;  /* 0x00000000dbd97211 */ /* 0x000fe200008f16ff */
[----:B------:R-:W-:Y:S01]  /*246d0*/  IMAD.MOV.U32 R195, RZ, RZ, R139 ;  /* 0x000000ffffc37224 */ /* 0x000fe200078e008b */
[----:B------:R-:W-:Y:S01]  /*246e0*/  ULDC UR7, c[0x0][0x248] ;  /* 0x0000920000077ab9 */ /* 0x000fe20000000800 */
[----:B------:R-:W-:-:S02]  /*246f0*/  IMAD.MOV.U32 R139, RZ, RZ, R140 ;  /* 0x000000ffff8b7224 */ /* 0x000fc400078e008c */
[----:B------:R-:W-:Y:S02]  /*24700*/  IMAD.MOV.U32 R140, RZ, RZ, R141 ;  /* 0x000000ffff8c7224 */ /* 0x000fe400078e008d */
[----:B------:R-:W-:Y:S02]  /*24710*/  IMAD.MOV.U32 R141, RZ, RZ, R142 ;  /* 0x000000ffff8d7224 */ /* 0x000fe400078e008e */
[----:B------:R-:W-:Y:S01]  /*24720*/  VIADD R20, R133, UR17 ;  /* 0x0000001185147c36 */ /* 0x000fe20008000000 */
[----:B------:R-:W-:Y:S01]  /*24730*/  ULDC UR17, c[0x0][0x248] ;  /* 0x0000920000117ab9 */ /* 0x000fe20000000800 */
[----:B------:R-:W-:Y:S02]  /*24740*/  IMAD.MOV.U32 R142, RZ, RZ, R143 ;  /* 0x000000ffff8e7224 */ /* 0x000fe400078e008f */
[----:B------:R-:W-:Y:S02]  /*24750*/  IMAD.MOV.U32 R143, RZ, RZ, R144 ;  /* 0x000000ffff8f7224 */ /* 0x000fe400078e0090 */
[----:B------:R-:W-:-:S02]  /*24760*/  IMAD.MOV.U32 R144, RZ, RZ, R145 ;  /* 0x000000ffff907224 */ /* 0x000fc400078e0091 */
[----:B------:R-:W-:Y:S02]  /*24770*/  IMAD.MOV.U32 R145, RZ, RZ, R146 ;  /* 0x000000ffff917224 */ /* 0x000fe400078e0092 */
[----:B------:R-:W-:Y:S01]  /*24780*/  VIADD R5, R20, UR19 ;  /* 0x0000001314057c36 */ /* 0x000fe20008000000 */
[----:B------:R-:W-:Y:S01]  /*24790*/  ULDC UR19, c[0x0][0x248] ;  /* 0x0000920000137ab9 */ /* 0x000fe20000000800 */
[----:B------:R-:W-:Y:S02]  /*247a0*/  IMAD.MOV.U32 R146, RZ, RZ, R147 ;  /* 0x000000ffff927224 */ /* 0x000fe400078e0093 */
[----:B------:R-:W-:Y:S02]  /*247b0*/  IMAD.MOV.U32 R147, RZ, RZ, R148 ;  /* 0x000000ffff937224 */ /* 0x000fe400078e0094 */
[----:B------:R-:W-:Y:S02]  /*247c0*/  IMAD.MOV.U32 R148, RZ, RZ, R149 ;  /* 0x000000ffff947224 */ /* 0x000fe400078e0095 */
[----:B------:R-:W-:-:S02]  /*247d0*/  IMAD.MOV.U32 R149, RZ, RZ, R150 ;  /* 0x000000ffff957224 */ /* 0x000fc400078e0096 */
[----:B------:R-:W-:Y:S02]  /*247e0*/  IMAD.MOV.U32 R150, RZ, RZ, R151 ;  /* 0x000000ffff967224 */ /* 0x000fe400078e0097 */
[----:B------:R-:W-:Y:S01]  /*247f0*/  VIADD R131, R5, UR8 ;  /* 0x0000000805837c36 */ /* 0x000fe20008000000 */
[----:B------:R-:W-:Y:S01]  /*24800*/  ULDC UR8, c[0x0][0x248] ;  /* 0x0000920000087ab9 */ /* 0x000fe20000000800 */
[----:B------:R-:W-:Y:S02]  /*24810*/  IMAD.MOV.U32 R207, RZ, RZ, R5 ;  /* 0x000000ffffcf7224 */ /* 0x000fe400078e0005 */
[----:B------:R-:W-:Y:S01]  /*24820*/  IMAD.MOV.U32 R151, RZ, RZ, R23 ;  /* 0x000000ffff977224 */ /* 0x000fe200078e0017 */
[----:B------:R-:W4:Y:S01]  /*24830*/  LDL.LU R5, [R1+0x19a4] ;  /* 0x0019a40001057983 */ /* 0x000f220000300800 */
[----:B------:R-:W-:Y:S02]  /*24840*/  IMAD.MOV.U32 R23, RZ, RZ, R22 ;  /* 0x000000ffff177224 */ /* 0x000fe400078e0016 */
[----:B------:R-:W-:Y:S01]  /*24850*/  IMAD.MOV.U32 R22, RZ, RZ, R21 ;  /* 0x000000ffff167224 */ /* 0x000fe200078e0015 */
[----:B------:R1:W-:Y:S04]  /*24860*/  STL.64 [R1+0x12e0], R216 ;  /* 0x0012e0d801007387 */ /* 0x0003e80000100a00 */
[----:B------:R1:W-:Y:S01]  /*24870*/  STL.64 [R1+0x12d8], R214 ;  /* 0x0012d8d601007387 */ /* 0x0003e20000100a00 */
[----:B--2---:R-:W-:-:S03]  /*24880*/  IMAD.MOV.U32 R21, RZ, RZ, R16 ;  /* 0x000000ffff157224 */ /* 0x004fc600078e0010 */
[----:B------:R-:W2:Y:S01]  /*24890*/  LDL.LU R16, [R1+0x430] ;  /* 0x0004300001107983 */ /* 0x000ea20000300800 */
[----:B------:R-:W-:-:S05]  /*248a0*/  IMAD.MOV.U32 R219, RZ, RZ, R191 ;  /* 0x000000ffffdb7224 */ /* 0x000fca00078e00bf */
        /* <DEDUP_REMOVED lines=23> */
[----:B------:R-:W-:Y:S01]  /*24a20*/  IMAD.MOV.U32 R151, RZ, RZ, R23 ;  /* 0x000000ffff977224 */ /* 0x000fe200078e0017 */
[----:B------:R1:W-:Y:S01]  /*24a30*/  STL.64 [R1+0x12d0], R216 ;  /* 0x0012d0d801007387 */ /* 0x0003e20000100a00 */
[----:B------:R-:W-:Y:S02]  /*24a40*/  IMAD.MOV.U32 R23, RZ, RZ, R22 ;  /* 0x000000ffff177224 */ /* 0x000fe400078e0016 */
[----:B------:R-:W-:Y:S01]  /*24a50*/  IMAD.MOV.U32 R22, RZ, RZ, R21 ;  /* 0x000000ffff167224 */ /* 0x000fe200078e0015 */
[----:B------:R3:W-:Y:S01]  /*24a60*/  STL.64 [R1+0x12c8], R214 ;  /* 0x0012c8d601007387 */ /* 0x0007e20000100a00 */
[----:B--2---:R-:W-:-:S03]  /*24a70*/  IMAD.MOV.U32 R21, RZ, RZ, R16 ;  /* 0x000000ffff157224 */ /* 0x004fc600078e0010 */
[----:B------:R-:W2:Y:S01]  /*24a80*/  LDL.LU R16, [R1+0x438] ;  /* 0x0004380001107983 */ /* 0x000ea20000300800 */
[CC--:B-1----:R-:W-:Y:S01]  /*24a90*/  LEA R216, P1, R219.reuse, R2.reuse, 0x2 ;  /* 0x00000002dbd87211 */ /* 0x0c2fe200078210ff */
[----:B------:R-:W-:Y:S01]  /*24aa0*/  IMAD.MOV.U32 R212, RZ, RZ, R194 ;  /* 0x000000ffffd47224 */ /* 0x000fe200078e00c2 */
[C---:B---3--:R-:W-:Y:S02]  /*24ab0*/  LEA R214, P2, R208.reuse, R2, 0x2 ;  /* 0x00000002d0d67211 */ /* 0x048fe400078410ff */
[-C--:B------:R-:W-:Y:S02]  /*24ac0*/  LEA.HI.X.SX32 R217, R219, R0.reuse, 0x2, P1 ;  /* 0x00000000dbd97211 */ /* 0x080fe400008f16ff */
[----:B------:R-:W-:Y:S01]  /*24ad0*/  LEA.HI.X.SX32 R215, R208, R0, 0x2, P2 ;  /* 0x00000000d0d77211 */ /* 0x000fe200010f16ff */
[----:B------:R-:W-:Y:S02]  /*24ae0*/  IMAD.MOV.U32 R208, RZ, RZ, R193 ;  /* 0x000000ffffd07224 */ /* 0x000fe400078e00c1 */
        /* <DEDUP_REMOVED lines=24> */
[----:B--2---:R-:W-:-:S03]  /*24c70*/  IMAD.MOV.U32 R21, RZ, RZ, R16 ;  /* 0x000000ffff157224 */ /* 0x004fc600078e0010 */
[----:B------:R-:W2:Y:S01]  /*24c80*/  LDL.LU R16, [R1+0x30] ;  /* 0x0000300001107983 */ /* 0x000ea20000300800 */
        /* <DEDUP_REMOVED lines=12> */
[----:B-1----:R-:W-:Y:S01]  /*24d50*/  LEA R214, P2, R210, R2, 0x2 ;  /* 0x00000002d2d67211 */ /* 0x002fe200078410ff */
        /* <DEDUP_REMOVED lines=12> */
[----:B--2---:R-:W-:Y:S02]  /*24e20*/  IMAD.MOV.U32 R21, RZ, RZ, R16 ;  /* 0x000000ffff157224 */ /* 0x004fe400078e0010 */
[----:B------:R-:W2:Y:S01]  /*24e30*/  LDL.LU R16, [R1+0x38] ;  /* 0x0000380001107983 */ /* 0x000ea20000300800 */
[-C--:B---3--:R-:W-:Y:S01]  /*24e40*/  LEA R216, P1, R219, R2.reuse, 0x2 ;  /* 0x00000002dbd87211 */ /* 0x088fe200078210ff */
[----:B------:R-:W-:Y:S01]  /*24e50*/  IMAD.MOV.U32 R210, RZ, RZ, R196 ;  /* 0x000000ffffd27224 */ /* 0x000fe200078e00c4 */
[----:B-1----:R-:W-:-:S02]  /*24e60*/  LEA R214, P2, R209, R2, 0x2 ;  /* 0x00000002d1d67211 */ /* 0x002fc400078410ff */
[-C--:B------:R-:W-:Y:S02]  /*24e70*/  LEA.HI.X.SX32 R217, R219, R0.reuse, 0x2, P1 ;  /* 0x00000000dbd97211 */ /* 0x080fe400008f16ff */
[----:B------:R-:W-:Y:S01]  /*24e80*/  LEA.HI.X.SX32 R215, R209, R0, 0x2, P2 ;  /* 0x00000000d1d77211 */ /* 0x000fe200010f16ff */
[----:B------:R-:W-:Y:S02]  /*24e90*/  IMAD.MOV.U32 R209, RZ, RZ, R195 ;  /* 0x000000ffffd17224 */ /* 0x000fe400078e00c3 */
[----:B------:R1:W-:Y:S01]  /*24ea0*/  STL.64 [R1+0x12a0], R216 ;  /* 0x0012a0d801007387 */ /* 0x0003e20000100a00 */
[----:B------:R-:W-:Y:S01]  /*24eb0*/  VIADD R135, R131, UR20 ;  /* 0x0000001483877c36 */ /* 0x000fe20008000000 */
[----:B------:R-:W-:Y:S01]  /*24ec0*/  ULDC UR20, c[0x0][0x248] ;  /* 0x0000920000147ab9 */ /* 0x000fe20000000800 */
[----:B-1----:R-:W-:-:S04]  /*24ed0*/  LEA R216, P1, R210, R2, 0x2 ;  /* 0x00000002d2d87211 */ /* 0x002fc800078210ff */
[----:B------:R-:W-:Y:S01]  /*24ee0*/  LEA.HI.X.SX32 R217, R210, R0, 0x2, P1 ;  /* 0x00000000d2d97211 */ /* 0x000fe200008f16ff */
[----:B------:R-:W-:Y:S02]  /*24ef0*/  IMAD.MOV.U32 R210, RZ, RZ, R209 ;  /* 0x000000ffffd27224 */ /* 0x000fe400078e00d1 */
[----:B------:R-:W-:Y:S02]  /*24f00*/  IMAD.MOV.U32 R209, RZ, RZ, R199 ;  /* 0x000000ffffd17224 */ /* 0x000fe400078e00c7 */
[----:B------:R-:W-:Y:S02]  /*24f10*/  IMAD.MOV.U32 R199, RZ, RZ, R204 ;  /* 0x000000ffffc77224 */ /* 0x000fe400078e00cc */
[----:B------:R-:W-:Y:S01]  /*24f20*/  VIADD R130, R135, UR22 ;  /* 0x0000001687827c36 */ /* 0x000fe20008000000 */
[----:B------:R-:W-:Y:S01]  /*24f30*/  STL.64 [R1+0x1298], R214 ;  /* 0x001298d601007387 */ /* 0x000fe20000100a00 */
[----:B------:R-:W-:Y:S01]  /*24f40*/  IMAD.MOV.U32 R204, RZ, RZ, R135 ;  /* 0x000000ffffcc7224 */ /* 0x000fe200078e0087 */
[----:B------:R-:W-:Y:S01]  /*24f50*/  ULDC UR22, c[0x0][0x248] ;  /* 0x0000920000167ab9 */ /* 0x000fe20000000800 */
        /* <DEDUP_REMOVED lines=20> */
[----:B--2---:R-:W-:Y:S02]  /*250a0*/  IMAD.MOV.U32 R21, RZ, RZ, R16 ;  /* 0x000000ffff157224 */ /* 0x004fe400078e0010 */
[----:B------:R-:W2:Y:S01]  /*250b0*/  LDL.LU R16, [R1+0x434] ;  /* 0x0004340001107983 */ /* 0x000ea20000300800 */
[----:B------:R-:W-:Y:S02]  /*250c0*/  IMAD.MOV.U32 R211, RZ, RZ, R192 ;  /* 0x000000ffffd37224 */ /* 0x000fe400078e00c0 */
[----:B-1----:R-:W-:-:S03]  /*250d0*/  IMAD.MOV.U32 R216, RZ, RZ, R209 ;  /* 0x000000ffffd87224 */ /* 0x002fc600078e00d1 */
[CC--:B------:R-:W-:Y:S01]  /*250e0*/  LEA R214, P2, R211.reuse, R2.reuse, 0x2 ;  /* 0x00000002d3d67211 */ /* 0x0c0fe200078410ff */
[----:B------:R-:W-:Y:S01]  /*250f0*/  IMAD.MOV.U32 R217, RZ, RZ, R198 ;  /* 0x000000ffffd97224 */ /* 0x000fe200078e00c6 */
[C---:B------:R-:W-:Y:S01]  /*25100*/  LEA R218, P1, R216.reuse, R2, 0x2 ;  /* 0x00000002d8da7211 */ /* 0x040fe200078210ff */
[----:B------:R-:W-:Y:S01]  /*25110*/  IMAD.MOV.U32 R198, RZ, RZ, R200 ;  /* 0x000000ffffc67224 */ /* 0x000fe200078e00c8 */
[-C--:B------:R-:W-:Y:S01]  /*25120*/  LEA.HI.X.SX32 R215, R211, R0.reuse, 0x2, P2 ;  /* 0x00000000d3d77211 */ /* 0x080fe200010f16ff */
[----:B------:R-:W-:Y:S02]  /*25130*/  IMAD.MOV.U32 R200, RZ, RZ, R201 ;  /* 0x000000ffffc87224 */ /* 0x000fe400078e00c9 */
[----:B------:R-:W-:Y:S02]  /*25140*/  IMAD.MOV.U32 R201, RZ, RZ, R207 ;  /* 0x000000ffffc97224 */ /* 0x000fe400078e00cf */
[----:B------:R-:W-:Y:S01]  /*25150*/  IMAD.MOV.U32 R207, RZ, RZ, R20 ;  /* 0x000000ffffcf7224 */ /* 0x000fe200078e0014 */
[----:B------:R-:W-:Y:S01]  /*25160*/  LEA.HI.X.SX32 R219, R216, R0, 0x2, P1 ;  /* 0x00000000d8db7211 */ /* 0x000fe200008f16ff */
[----:B------:R-:W3:Y:S01]  /*25170*/  LDL.LU R20, [R1+0x19a0] ;  /* 0x0019a00001147983 */ /* 0x000ee20000300800 */
[----:B------:R-:W-:-:S03]  /*25180*/  IMAD.MOV.U32 R211, RZ, RZ, R198 ;  /* 0x000000ffffd37224 */ /* 0x000fc600078e00c6 */
[----:B------:R1:W-:Y:S01]  /*25190*/  STL.64 [R1+0x1288], R214 ;  /* 0x001288d601007387 */ /* 0x0003e20000100a00 */
[----:B------:R-:W-:Y:S02]  /*251a0*/  IMAD.MOV.U32 R209, RZ, RZ, R199 ;  /* 0x000000ffffd17224 */ /* 0x000fe400078e00c7 */
[----:B------:R-:W-:Y:S02]  /*251b0*/  IMAD.MOV.U32 R198, RZ, RZ, R18 ;  /* 0x000000ffffc67224 */ /* 0x000fe400078e0012 */
[----:B------:R-:W3:Y:S01]  /*251c0*/  LDL.LU R18, [R1+0x199c] ;  /* 0x00199c0001127983 */ /* 0x000ee20000300800 */
[----:B-1----:R-:W-:-:S03]  /*251d0*/  LEA R214, P2, R213, R2, 0x2 ;  /* 0x00000002d5d67211 */ /* 0x002fc600078410ff */
[----:B------:R1:W-:Y:S01]  /*251e0*/  STL.64 [R1+0x1280], R218 ;  /* 0x001280da01007387 */ /* 0x0003e20000100a00 */
[----:B------:R-:W-:Y:S01]  /*251f0*/  LEA.HI.X.SX32 R215, R213, R0, 0x2, P2 ;  /* 0x00000000d5d77211 */ /* 0x000fe200010f16ff */
[----:B------:R-:W-:Y:S02]  /*25200*/  IMAD.MOV.U32 R213, RZ, RZ, R209 ;  /* 0x000000ffffd57224 */ /* 0x000fe400078e00d1 */
[----:B------:R-:W-:Y:S01]  /*25210*/  IMAD.MOV.U32 R209, RZ, RZ, R198 ;  /* 0x000000ffffd17224 */ /* 0x000fe200078e00c6 */
[C---:B-1----:R-:W-:Y:S01]  /*25220*/  LEA R218, P1, R211.reuse, R2, 0x2 ;  /* 0x00000002d3da7211 */ /* 0x042fe200078210ff */
[----:B------:R-:W-:Y:S01]  /*25230*/  IMAD.MOV.U32 R216, RZ, RZ, R200 ;  /* 0x000000ffffd87224 */ /* 0x000fe200078e00c8 */
[----:B------:R1:W-:Y:S02]  /*25240*/  STL.64 [R1+0x1278], R214 ;  /* 0x001278d601007387 */ /* 0x0003e40000100a00 */
[----:B------:R-:W-:Y:S01]  /*25250*/  LEA.HI.X.SX32 R219, R211, R0, 0x2, P1 ;  /* 0x00000000d3db7211 */ /* 0x000fe200008f16ff */
[----:B------:R-:W-:-:S02]  /*25260*/  IMAD.MOV.U32 R211, RZ, RZ, R209 ;  /* 0x000000ffffd37224 */ /* 0x000fc400078e00d1 */
[----:B------:R-:W-:Y:S02]  /*25270*/  IMAD.MOV.U32 R209, RZ, RZ, R134 ;  /* 0x000000ffffd17224 */ /* 0x000fe400078e0086 */
[----:B------:R-:W-:Y:S02]  /*25280*/  IMAD.MOV.U32 R200, RZ, RZ, R133 ;  /* 0x000000ffffc87224 */ /* 0x000fe400078e0085 */
[----:B------:R-:W-:Y:S02]  /*25290*/  IMAD.MOV.U32 R133, RZ, RZ, R135 ;  /* 0x000000ffff857224 */ /* 0x000fe400078e0087 */
[----:B------:R-:W-:Y:S01]  /*252a0*/  IMAD.MOV.U32 R134, RZ, RZ, R136 ;  /* 0x000000ffff867224 */ /* 0x000fe200078e0088 */
[----:B-1----:R-:W-:Y:S01]  /*252b0*/  LEA R214, P2, R208, R2, 0x2 ;  /* 0x00000002d0d67211 */ /* 0x002fe200078410ff */
        /* <DEDUP_REMOVED lines=24> */
[-C--:B-1----:R-:W-:Y:S01]  /*25440*/  LEA R218, P1, R216, R2.reuse, 0x2 ;  /* 0x00000002d8da7211 */ /* 0x082fe200078210ff */
[----:B------:R-:W-:Y:S01]  /*25450*/  IMAD.MOV.U32 R221, RZ, RZ, R209 ;  /* 0x000000ffffdd7224 */ /* 0x000fe200078e00d1 */
[----:B----4-:R-:W-:Y:S02]  /*25460*/  LEA R214, P2, R212, R2, 0x2 ;  /* 0x00000002d4d67211 */ /* 0x010fe400078410ff */
[-C--:B------:R-:W-:Y:S01]  /*25470*/  LEA.HI.X.SX32 R219, R216, R0.reuse, 0x2, P1 ;  /* 0x00000000d8db7211 */ /* 0x080fe200008f16ff */
[----:B------:R-:W-:Y:S01]  /*25480*/  IMAD.MOV.U32 R208, RZ, RZ, R201 ;  /* 0x000000ffffd07224 */ /* 0x000fe200078e00c9 */
[----:B------:R-:W-:-:S03]  /*25490*/  LEA.HI.X.SX32 R215, R212, R0, 0x2, P2 ;  /* 0x00000000d4d77211 */ /* 0x000fc600010f16ff */
[----:B------:R1:W-:Y:S01]  /*254a0*/  STL.64 [R1+0x1260], R218 ;  /* 0x001260da01007387 */ /* 0x0003e20000100a00 */
[----:B------:R-:W-:Y:S02]  /*254b0*/  IMAD.MOV.U32 R212, RZ, RZ, R208 ;  /* 0x000000ffffd47224 */ /* 0x000fe400078e00d0 */
[----:B------:R-:W-:Y:S02]  /*254c0*/  IMAD.MOV.U32 R208, RZ, RZ, R17 ;  /* 0x000000ffffd07224 */ /* 0x000fe400078e0011 */
[----:B------:R-:W-:Y:S01]  /*254d0*/  VIADD R132, R130, UR6 ;  /* 0x0000000682847c36 */ /* 0x000fe20008000000 */
[----:B-1----:R-:W-:-:S03]  /*254e0*/  LEA R218, P1, R221, R2, 0x2 ;  /* 0x00000002ddda7211 */ /* 0x002fc600078210ff */
[----:B------:R-:W-:Y:S01]  /*254f0*/  VIADD R129, R132, UR23 ;  /* 0x0000001784817c36 */ /* 0x000fe20008000000 */
[----:B------:R1:W-:Y:S01]  /*25500*/  STL.64 [R1+0x1258], R214 ;  /* 0x001258d601007387 */ /* 0x0003e20000100a00 */
[----:B------:R-:W-:Y:S01]  /*25510*/  IMAD.MOV.U32 R209, RZ, RZ, R203 ;  /* 0x000000ffffd17224 */ /* 0x000fe200078e00cb */
[----:B------:R-:W-:Y:S01]  /*25520*/  LEA.HI.X.SX32 R219, R221, R0, 0x2, P1 ;  /* 0x00000000dddb7211 */ /* 0x000fe200008f16ff */
[----:B------:R-:W-:Y:S01]  /*25530*/  IMAD.MOV.U32 R221, RZ, RZ, R208 ;  /* 0x000000ffffdd7224 */ /* 0x000fe200078e00d0 */
[----:B------:R-:W4:Y:S01]  /*25540*/  LDL.LU R17, [R1+0x1998] ;  /* 0x0019980001117983 */ /* 0x000f220000300800 */
[----:B------:R-:W-:Y:S01]  /*25550*/  IMAD.MOV.U32 R208, RZ, RZ, R132 ;  /* 0x000000ffffd07224 */ /* 0x000fe200078e0084 */
[----:B------:R-:W-:Y:S01]  /*25560*/  ULDC UR6, c[0x0][0x248] ;  /* 0x0000920000067ab9 */ /* 0x000fe20000000800 */
        /* <DEDUP_REMOVED lines=16> */
[----:B------:R-:W-:Y:S01]  /*25670*/  VIADD R7, R129, UR25 ;  /* 0x0000001981077c36 */ /* 0x000fe20008000000 */
[----:B------:R-:W-:Y:S01]  /*25680*/  LEA.HI.X.SX32 R215, R217, R0, 0x2, P2 ;  /* 0x00000000d9d77211 */ /* 0x000fe200010f16ff */
[----:B------:R-:W-:Y:S01]  /*25690*/  IMAD.MOV.U32 R146, RZ, RZ, R147 ;  /* 0x000000ffff927224 */ /* 0x000fe200078e0093 */
[----:B------:R-:W-:Y:S01]  /*256a0*/  ULDC UR25, c[0x0][0x248] ;  /* 0x0000920000197ab9 */ /* 0x000fe20000000800 */
[----:B------:R-:W-:Y:S02]  /*256b0*/  IMAD.MOV.U32 R147, RZ, RZ, R148 ;  /* 0x000000ffff937224 */ /* 0x000fe400078e0094 */
[----:B------:R-:W-:Y:S02]  /*256c0*/  IMAD.MOV.U32 R148, RZ, RZ, R149 ;  /* 0x000000ffff947224 */ /* 0x000fe400078e0095 */
[----:B------:R-:W-:Y:S02]  /*256d0*/  IMAD.MOV.U32 R149, RZ, RZ, R150 ;  /* 0x000000ffff957224 */ /* 0x000fe400078e0096 */
[----:B------:R-:W-:-:S02]  /*256e0*/  IMAD.MOV.U32 R150, RZ, RZ, R151 ;  /* 0x000000ffff967224 */ /* 0x000fc400078e0097 */
[----:B------:R-:W-:Y:S01]  /*256f0*/  VIADD R128, R7, UR9 ;  /* 0x0000000907807c36 */ /* 0x000fe20008000000 */
[----:B------:R-:W-:Y:S01]  /*25700*/  ULDC UR9, c[0x0][0x248] ;  /* 0x0000920000097ab9 */ /* 0x000fe20000000800 */
[----:B------:R-:W-:Y:S02]  /*25710*/  IMAD.MOV.U32 R203, RZ, RZ, R7 ;  /* 0x000000ffffcb7224 */ /* 0x000fe400078e0007 */
[----:B------:R-:W-:Y:S01]  /*25720*/  IMAD.MOV.U32 R151, RZ, RZ, R23 ;  /* 0x000000ffff977224 */ /* 0x000fe200078e0017 */
[----:B------:R-:W4:Y:S01]  /*25730*/  LDL.LU R7, [R1+0x1994] ;  /* 0x0019940001077983 */ /* 0x000f220000300800 */
[----:B------:R-:W-:-:S03]  /*25740*/  IMAD.MOV.U32 R23, RZ, RZ, R22 ;  /* 0x000000ffff177224 */ /* 0x000fc600078e0016 */
[----:B------:R1:W-:Y:S04]  /*25750*/  STL.64 [R1+0x1250], R218 ;  /* 0x001250da01007387 */ /* 0x0003e80000100a00 */
[----:B------:R1:W-:Y:S01]  /*25760*/  STL.64 [R1+0x1248], R214 ;  /* 0x001248d601007387 */ /* 0x0003e20000100a00 */
[----:B---3--:R-:W-:Y:S02]  /*25770*/  IMAD.MOV.U32 R22, RZ, RZ, R21 ;  /* 0x000000ffff167224 */ /* 0x008fe400078e0015 */
[----:B--2---:R-:W-:Y:S02]  /*25780*/  IMAD.MOV.U32 R21, RZ, RZ, R16 ;  /* 0x000000ffff157224 */ /* 0x004fe400078e0010 */
[----:B------:R-:W2:Y:S01]  /*25790*/  LDL.LU R16, [R1+0x3c] ;  /* 0x00003c0001107983 */ /* 0x000ea20000300800 */
[----:B-1----:R-:W-:-:S02]  /*257a0*/  LEA R218, P1, R221, R2, 0x2 ;  /* 0x00000002ddda7211 */ /* 0x002fc400078210ff */
[C---:B------:R-:W-:Y:S02]  /*257b0*/  LEA R214, P2, R210.reuse, R2, 0x2 ;  /* 0x00000002d2d67211 */ /* 0x040fe400078410ff */
[-C--:B------:R-:W-:Y:S01]  /*257c0*/  LEA.HI.X.SX32 R219, R221, R0.reuse, 0x2, P1 ;  /* 0x00000000dddb7211 */ /* 0x080fe200008f16ff */
[----:B------:R-:W-:Y:S01]  /*257d0*/  IMAD.MOV.U32 R221, RZ, RZ, R19 ;  /* 0x000000ffffdd7224 */ /* 0x000fe200078e0013 */
[----:B------:R-:W-:-:S03]  /*257e0*/  LEA.HI.X.SX32 R215, R210, R0, 0x2, P2 ;  /* 0x00000000d2d77211 */ /* 0x000fc600010f16ff */
[----:B------:R1:W-:Y:S01]  /*257f0*/  STL.64 [R1+0x1240], R218 ;  /* 0x001240da01007387 */ /* 0x0003e20000100a00 */
[----:B------:R-:W-:-:S03]  /*25800*/  IMAD.MOV.U32 R210, RZ, RZ, R208 ;  /* 0x000000ffffd27224 */ /* 0x000fc600078e00d0 */
[----:B------:R-:W3:Y:S01]  /*25810*/  LDL.LU R19, [R1+0x1990] ;  /* 0x0019900001137983 */ /* 0x000ee20000300800 */
[----:B------:R-:W-:Y:S01]  /*25820*/  IMAD.MOV.U32 R208, RZ, RZ, R203 ;  /* 0x000000ffffd07224 */ /* 0x000fe200078e00cb */
[C---:B-1----:R-:W-:Y:S02]  /*25830*/  LEA R218, P1, R221.reuse, R2, 0x2 ;  /* 0x00000002ddda7211 */ /* 0x042fe400078210ff */
[----:B------:R1:W-:Y:S02]  /*25840*/  STL.64 [R1+0x1238], R214 ;  /* 0x001238d601007387 */ /* 0x0003e40000100a00 */
[----:B------:R-:W-:-:S05]  /*25850*/  LEA.HI.X.SX32 R219, R221, R0, 0x2, P1 ;  /* 0x00000000dddb7211 */ /* 0x000fca00008f16ff */
        /* <DEDUP_REMOVED lines=31> */
[----:B------:R-:W4:Y:S01]  /*25a50*/  LDL.LU R21, [R1+0x440] ;  /* 0x0004400001157983 */ /* 0x000f220000300800 */
[----:B--2---:R-:W-:-:S03]  /*25a60*/  IMAD.MOV.U32 R22, RZ, RZ, R16 ;  /* 0x000000ffff167224 */ /* 0x004fc600078e0010 */
[----:B------:R-:W2:Y:S01]  /*25a70*/  LDL.LU R16, [R1+0x448] ;  /* 0x0004480001107983 */ /* 0x000ea20000300800 */
[----:B------:R-:W-:Y:S01]  /*25a80*/  LEA R220, P1, R218, R2, 0x2 ;  /* 0x00000002dadc7211 */ /* 0x000fe200078210ff */
[----:B------:R-:W-:-:S03]  /*25a90*/  IMAD.MOV.U32 R219, RZ, RZ, R206 ;  /* 0x000000ffffdb7224 */ /* 0x000fc600078e00ce */
[----:B------:R-:W-:Y:S01]  /*25aa0*/  LEA.HI.X.SX32 R221, R218, R0, 0x2, P1 ;  /* 0x00000000dadd7211 */ /* 0x000fe200008f16ff */
[----:B------:R-:W-:Y:S01]  /*25ab0*/  IMAD.MOV.U32 R206, RZ, RZ, R207 ;  /* 0x000000ffffce7224 */ /* 0x000fe200078e00cf */
[----:B-1----:R-:W-:-:S03]  /*25ac0*/  LEA R214, P2, R211, R2, 0x2 ;  /* 0x00000002d3d67211 */ /* 0x002fc600078410ff */
[----:B------:R1:W-:Y:S01]  /*25ad0*/  STL.64 [R1+0x1220], R220 ;  /* 0x001220dc01007387 */ /* 0x0003e20000100a00 */
[----:B------:R-:W-:Y:S01]  /*25ae0*/  LEA.HI.X.SX32 R215, R211, R0, 0x2, P2 ;  /* 0x00000000d3d77211 */ /* 0x000fe200010f16ff */
[----:B------:R-:W-:Y:S02]  /*25af0*/  IMAD.MOV.U32 R211, RZ, RZ, R206 ;  /* 0x000000ffffd37224 */ /* 0x000fe400078e00ce */
[----:B-1----:R-:W-:-:S05]  /*25b00*/  IMAD.MOV.U32 R221, RZ, RZ, R219 ;  /* 0x000000ffffdd7224 */ /* 0x002fca00078e00db */
[----:B------:R-:W-:-:S04]  /*25b10*/  LEA R218, P1, R221, R2, 0x2 ;  /* 0x00000002ddda7211 */ /* 0x000fc800078210ff */
        /* <DEDUP_REMOVED lines=23> */
[----:B------:R-:W-:Y:S01]  /*25c90*/  IMAD.MOV.U32 R147, RZ, RZ, R148 ;  /* 0x000000ffff937224 */ /* 0x000fe200078e0094 */
[C---:B-1----:R-:W-:Y:S01]  /*25ca0*/  LEA R214, P2, R216.reuse, R2, 0x2 ;  /* 0x00000002d8d67211 */ /* 0x042fe200078410ff */
[----:B------:R-:W-:Y:S02]  /*25cb0*/  IMAD.MOV.U32 R148, RZ, RZ, R149 ;  /* 0x000000ffff947224 */ /* 0x000fe400078e0095 */
[----:B------:R-:W-:Y:S01]  /*25cc0*/  IMAD.MOV.U32 R149, RZ, RZ, R150 ;  /* 0x000000ffff957224 */ /* 0x000fe200078e0096 */
[----:B------:R-:W-:Y:S01]  /*25cd0*/  LEA.HI.X.SX32 R215, R216, R0, 0x2, P2 ;  /* 0x00000000d8d77211 */ /* 0x000fe200010f16ff */
[----:B------:R-:W-:-:S02]  /*25ce0*/  IMAD.MOV.U32 R150, RZ, RZ, R151 ;  /* 0x000000ffff967224 */ /* 0x000fc400078e0097 */
[----:B------:R-:W-:Y:S01]  /*25cf0*/  IMAD.MOV.U32 R151, RZ, RZ, R23 ;  /* 0x000000ffff977224 */ /* 0x000fe200078e0017 */
[----:B------:R1:W-:Y:S01]  /*25d00*/  STL.64 [R1+0x1210], R218 ;  /* 0x001210da01007387 */ /* 0x0003e20000100a00 */
[----:B------:R-:W-:-:S03]  /*25d10*/  IMAD.MOV.U32 R23, RZ, RZ, R22 ;  /* 0x000000ffff177224 */ /* 0x000fc600078e0016 */
[----:B------:R3:W-:Y:S01]  /*25d20*/  STL.64 [R1+0x1208], R214 ;  /* 0x001208d601007387 */ /* 0x0007e20000100a00 */
[----:B----4-:R-:W-:Y:S02]  /*25d30*/  IMAD.MOV.U32 R22, RZ, RZ, R21 ;  /* 0x000000ffff167224 */ /* 0x010fe400078e0015 */
[----:B--2---:R-:W-:Y:S02]  /*25d40*/  IMAD.MOV.U32 R21, RZ, RZ, R16 ;  /* 0x000000ffff157224 */ /* 0x004fe400078e0010 */
[----:B------:R-:W2:Y:S01]  /*25d50*/  LDL.LU R16, [R1+0x40] ;  /* 0x0000400001107983 */ /* 0x000ea20000300800 */
[CC--:B-1----:R-:W-:Y:S02]  /*25d60*/  LEA R218, P1, R221.reuse, R2.reuse, 0x2 ;  /* 0x00000002ddda7211 */ /* 0x0c2fe400078210ff */
[C---:B---3--:R-:W-:Y:S02]  /*25d70*/  LEA R214, P2, R212.reuse, R2, 0x2 ;  /* 0x00000002d4d67211 */ /* 0x048fe400078410ff */
[-C--:B------:R-:W-:Y:S01]  /*25d80*/  LEA.HI.X.SX32 R219, R221, R0.reuse, 0x2, P1 ;  /* 0x00000000dddb7211 */ /* 0x080fe200008f16ff */
[----:B------:R-:W-:Y:S01]  /*25d90*/  IMAD.MOV.U32 R217, RZ, RZ, R204 ;  /* 0x000000ffffd97224 */ /* 0x000fe200078e00cc */
[----:B------:R-:W-:-:S03]  /*25da0*/  LEA.HI.X.SX32 R215, R212, R0, 0x2, P2 ;  /* 0x00000000d4d77211 */ /* 0x000fc600010f16ff */
[----:B------:R-:W-:Y:S04]  /*25db0*/  STL.64 [R1+0x1200], R218 ;  /* 0x001200da01007387 */ /* 0x000fe80000100a00 */
        /* <DEDUP_REMOVED lines=35> */
[----:B------:R-:W-:Y:S02]  /*25ff0*/  IMAD.MOV.U32 R23, RZ, RZ, R22 ;  /* 0x000000ffff177224 */ /* 0x000fe400078e0016 */
[----:B------:R-:W-:Y:S01]  /*26000*/  IMAD.MOV.U32 R22, RZ, RZ, R21 ;  /* 0x000000ffff167224 */ /* 0x000fe200078e0015 */
[----:B------:R1:W-:Y:S01]  /*26010*/  STL.64 [R1+0x11e8], R214 ;  /* 0x0011e8d601007387 */ /* 0x0003e20000100a00 */
[----:B--2---:R-:W-:-:S03]  /*26020*/  IMAD.MOV.U32 R21, RZ, RZ, R16 ;  /* 0x000000ffff157224 */ /* 0x004fc600078e0010 */
[----:B------:R-:W2:Y:S01]  /*26030*/  LDL.LU R16, [R1+0x48] ;  /* 0x0000480001107983 */ /* 0x000ea20000300800 */
[----:B------:R-:W-:-:S04]  /*26040*/  IMAD.MOV.U32 R208, RZ, RZ, R209 ;  /* 0x000000ffffd07224 */ /* 0x000fc800078e00d1 */
[----:B------:R-:W-:-:S04]  /*26050*/  IMAD.MOV.U32 R212, RZ, RZ, R208 ;  /* 0x000000ffffd47224 */ /* 0x000fc800078e00d0 */
[----:B------:R-:W-:Y:S01]  /*26060*/  IMAD.MOV.U32 R216, RZ, RZ, R212 ;  /* 0x000000ffffd87224 */ /* 0x000fe200078e00d4 */
[----:B-1----:R-:W-:-:S04]  /*26070*/  LEA R214, P2, R210, R2, 0x2 ;  /* 0x00000002d2d67211 */ /* 0x002fc800078410ff */
[----:B------:R-:W-:Y:S02]  /*26080*/  LEA R218, P1, R216, R2, 0x2 ;  /* 0x00000002d8da7211 */ /* 0x000fe400078210ff */
[-C--:B------:R-:W-:Y:S02]  /*26090*/  LEA.HI.X.SX32 R215, R210, R0.reuse, 0x2, P2 ;  /* 0x00000000d2d77211 */ /* 0x080fe400010f16ff */
[----:B------:R-:W-:Y:S01]  /*260a0*/  LEA.HI.X.SX32 R219, R216, R0, 0x2, P1 ;  /* 0x00000000d8db7211 */ /* 0x000fe200008f16ff */
[----:B------:R-:W-:-:S04]  /*260b0*/  IMAD.MOV.U32 R210, RZ, RZ, R211 ;  /* 0x000000ffffd27224 */ /* 0x000fc800078e00d3 */
        /* <DEDUP_REMOVED lines=40> */
[----:B--2---:R-:W-:-:S03]  /*26340*/  IMAD.MOV.U32 R21, RZ, RZ, R16 ;  /* 0x000000ffff157224 */ /* 0x004fc600078e0010 */
[----:B------:R-:W2:Y:S01]  /*26350*/  LDL.LU R16, [R1+0x444] ;  /* 0x0004440001107983 */ /* 0x000ea20000300800 */
[----:B------:R-:W-:-:S04]  /*26360*/  LEA R218, P1, R213, R2, 0x2 ;  /* 0x00000002d5da7211 */ /* 0x000fc800078210ff */
[----:B------:R-:W-:-:S05]  /*26370*/  LEA.HI.X.SX32 R219, R213, R0, 0x2, P1 ;  /* 0x00000000d5db7211 */ /* 0x000fca00008f16ff */
[----:B------:R3:W-:Y:S01]  /*26380*/  STL.64 [R1+0x11c0], R218 ;  /* 0x0011c0da01007387 */ /* 0x0007e20000100a00 */
[----:B------:R-:W-:Y:S01]  /*26390*/  VIADD R93, R126, UR18 ;  /* 0x000000127e5d7c36 */ /* 0x000fe20008000000 */
[-C--:B-1----:R-:W-:Y:S01]  /*263a0*/  LEA R216, P2, R210, R2.reuse, 0x2 ;  /* 0x00000002d2d87211 */ /* 0x082fe200078410ff */
[----:B------:R-:W-:Y:S01]  /*263b0*/  ULDC UR18, c[0x0][0x248] ;  /* 0x0000920000127ab9 */ /* 0x000fe20000000800 */
[----:B---3--:R-:W-:-:S04]  /*263c0*/  LEA R218, P1, R126, R2, 0x2 ;  /* 0x000000027eda7211 */ /* 0x008fc800078210ff */
        /* <DEDUP_REMOVED lines=14> */
[----:B------:R-:W-:Y:S01]  /*264b0*/  VIADD R92, R93, UR21 ;  /* 0x000000155d5c7c36 */ /* 0x000fe20008000000 */
[----:B------:R1:W-:Y:S01]  /*264c0*/  STL.64 [R1+0x11b8], R216 ;  /* 0x0011b8d801007387 */ /* 0x0003e20000100a00 */
[----:B------:R-:W-:Y:S01]  /*264d0*/  IMAD.MOV.U32 R138, RZ, RZ, R139 ;  /* 0x000000ffff8a7224 */ /* 0x000fe200078e008b */
[----:B------:R-:W-:Y:S01]  /*264e0*/  ULDC UR21, c[0x0][0x248] ;  /* 0x0000920000157ab9 */ /* 0x000fe20000000800 */
[----:B------:R-:W-:Y:S02]  /*264f0*/  IMAD.MOV.U32 R139, RZ, RZ, R140 ;  /* 0x000000ffff8b7224 */ /* 0x000fe400078e008c */
[----:B------:R-:W-:Y:S02]  /*26500*/  IMAD.MOV.U32 R140, RZ, RZ, R141 ;  /* 0x000000ffff8c7224 */ /* 0x000fe400078e008d */
[----:B------:R-:W-:Y:S02]  /*26510*/  IMAD.MOV.U32 R141, RZ, RZ, R142 ;  /* 0x000000ffff8d7224 */ /* 0x000fe400078e008e */
[----:B------:R-:W-:-:S02]  /*26520*/  IMAD.MOV.U32 R210, RZ, RZ, R92 ;  /* 0x000000ffffd27224 */ /* 0x000fc400078e005c */
[----:B------:R-:W-:Y:S01]  /*26530*/  IMAD.MOV.U32 R142, RZ, RZ, R143 ;  /* 0x000000ffff8e7224 */ /* 0x000fe200078e008f */
[C---:B-1----:R-:W-:Y:S01]  /*26540*/  LEA R216, P2, R93.reuse, R2, 0x2 ;  /* 0x000000025dd87211 */ /* 0x042fe200078410ff */
[----:B------:R-:W-:Y:S01]  /*26550*/  VIADD R124, R92, UR24 ;  /* 0x000000185c7c7c36 */ /* 0x000fe20008000000 */
[----:B------:R1:W-:Y:S01]  /*26560*/  STL.64 [R1+0x11b0], R218 ;  /* 0x0011b0da01007387 */ /* 0x0003e20000100a00 */
[----:B------:R-:W-:Y:S01]  /*26570*/  IMAD.MOV.U32 R143, RZ, RZ, R144 ;  /* 0x000000ffff8f7224 */ /* 0x000fe200078e0090 */
[----:B------:R-:W-:Y:S01]  /*26580*/  LEA.HI.X.SX32 R217, R93, R0, 0x2, P2 ;  /* 0x000000005dd97211 */ /* 0x000fe200010f16ff */
[----:B------:R-:W-:Y:S01]  /*26590*/  IMAD.MOV.U32 R144, RZ, RZ, R145 ;  /* 0x000000ffff907224 */ /* 0x000fe200078e0091 */
[----:B------:R-:W-:Y:S01]  /*265a0*/  ULDC UR24, c[0x0][0x248] ;  /* 0x0000920000187ab9 */ /* 0x000fe20000000800 */
[----:B------:R-:W-:Y:S02]  /*265b0*/  IMAD.MOV.U32 R145, RZ, RZ, R146 ;  /* 0x000000ffff917224 */ /* 0x000fe400078e0092 */
[----:B------:R-:W-:Y:S01]  /*265c0*/  IMAD.MOV.U32 R146, RZ, RZ, R147 ;  /* 0x000000ffff927224 */ /* 0x000fe200078e0093 */
[----:B------:R-:W-:Y:S01]  /*265d0*/  LEA R92, P2, R124, R2, 0x2 ;  /* 0x000000027c5c7211 */ /* 0x000fe200078410ff */
[----:B------:R-:W-:-:S02]  /*265e0*/  IMAD.MOV.U32 R147, RZ, RZ, R148 ;  /* 0x000000ffff937224 */ /* 0x000fc400078e0094 */
[----:B------:R-:W-:Y:S01]  /*265f0*/  IMAD.MOV.U32 R148, RZ, RZ, R149 ;  /* 0x000000ffff947224 */ /* 0x000fe200078e0095 */
[----:B-1----:R-:W-:Y:S01]  /*26600*/  LEA R218, P1, R210, R2, 0x2 ;  /* 0x00000002d2da7211 */ /* 0x002fe200078210ff */
[C---:B------:R-:W-:Y:S01]  /*26610*/  VIADD R123, R124.reuse, UR27 ;  /* 0x0000001b7c7b7c36 */ /* 0x040fe20008000000 */
[-C--:B------:R-:W-:Y:S01]  /*26620*/  LEA.HI.X.SX32 R93, R124, R0.reuse, 0x2, P2 ;  /* 0x000000007c5d7211 */ /* 0x080fe200010f16ff */
[----:B------:R-:W-:Y:S01]  /*26630*/  IMAD.MOV.U32 R149, RZ, RZ, R150 ;  /* 0x000000ffff957224 */ /* 0x000fe200078e0096 */
[----:B------:R-:W-:Y:S01]  /*26640*/  LEA.HI.X.SX32 R219, R210, R0, 0x2, P1 ;  /* 0x00000000d2db7211 */ /* 0x000fe200008f16ff */
[----:B------:R-:W-:Y:S01]  /*26650*/  IMAD.MOV.U32 R150, RZ, RZ, R151 ;  /* 0x000000ffff967224 */ /* 0x000fe200078e0097 */
[----:B------:R-:W-:Y:S01]  /*26660*/  STL.64 [R1+0x11a8], R216 ;  /* 0x0011a8d801007387 */ /* 0x000fe20000100a00 */
[----:B------:R-:W-:Y:S01]  /*26670*/  IMAD.MOV.U32 R151, RZ, RZ, R23 ;  /* 0x000000ffff977224 */ /* 0x000fe200078e0017 */
        /* <DEDUP_REMOVED lines=52> */
[----:B------:R-:W2:Y:S04]  /*269c0*/  LDL.LU R16, [R1+0x44c] ;  /* 0x00044c0001107983 */ /* 0x000ea80000300800 */
[----:B------:R1:W-:Y:S04]  /*269d0*/  STL.64 [R1+0x11a0], R218 ;  /* 0x0011a0da01007387 */ /* 0x0003e80000100a00 */
[----:B------:R3:W-:Y:S01]  /*269e0*/  STL.64 [R1+0x1198], R92 ;  /* 0x0011985c01007387 */ /* 0x0007e20000100a00 */
[----:B-1----:R-:W-:-:S02]  /*269f0*/  LEA R218, P1, R123, R2, 0x2 ;  /* 0x000000027bda7211 */ /* 0x002fc400078210ff */
[C---:B---3--:R-:W-:Y:S02]  /*26a00*/  LEA R92, P2, R122.reuse, R2, 0x2 ;  /* 0x000000027a5c7211 */ /* 0x048fe400078410ff */
[-C--:B------:R-:W-:Y:S02]  /*26a10*/  LEA.HI.X.SX32 R219, R123, R0.reuse, 0x2, P1 ;  /* 0x000000007bdb7211 */ /* 0x080fe400008f16ff */
[----:B------:R-:W-:Y:S02]  /*26a20*/  LEA.HI.X.SX32 R93, R122, R0, 0x2, P2 ;  /* 0x000000007a5d7211 */ /* 0x000fe400010f16ff */
[C---:B------:R-:W-:Y:S01]  /*26a30*/  LEA R122, P1, R121.reuse, R2, 0x2 ;  /* 0x00000002797a7211 */ /* 0x040fe200078210ff */
[----:B------:R-:W-:Y:S04]  /*26a40*/  STL.64 [R1+0x1190], R218 ;  /* 0x001190da01007387 */ /* 0x000fe80000100a00 */
[----:B------:R1:W-:Y:S01]  /*26a50*/  STL.64 [R1+0x1188], R92 ;  /* 0x0011885c01007387 */ /* 0x0003e20000100a00 */
[----:B------:R-:W-:-:S02]  /*26a60*/  LEA.HI.X.SX32 R123, R121, R0, 0x2, P1 ;  /* 0x00000000797b7211 */ /* 0x000fc400008f16ff */
[----:B-1----:R-:W-:-:S04]  /*26a70*/  LEA R92, P2, R120, R2, 0x2 ;  /* 0x00000002785c7211 */ /* 0x002fc800078410ff */
[----:B------:R-:W-:Y:S01]  /*26a80*/  LEA.HI.X.SX32 R93, R120, R0, 0x2, P2 ;  /* 0x00000000785d7211 */ /* 0x000fe200010f16ff */
[----:B------:R-:W-:Y:S01]  /*26a90*/  STL.64 [R1+0x1180], R122 ;  /* 0x0011807a01007387 */ /* 0x000fe20000100a00 */
[----:B------:R-:W-:-:S03]  /*26aa0*/  LEA R120, P1, R119, R2, 0x2 ;  /* 0x0000000277787211 */ /* 0x000fc600078210ff */
[----:B------:R1:W-:Y:S01]  /*26ab0*/  STL.64 [R1+0x1178], R92 ;  /* 0x0011785c01007387 */ /* 0x0003e20000100a00 */
[----:B------:R-:W-:Y:S02]  /*26ac0*/  LEA.HI.X.SX32 R121, R119, R0, 0x2, P1 ;  /* 0x0000000077797211 */ /* 0x000fe400008f16ff */
        /* <DEDUP_REMOVED lines=53> */
[----:B------:R-:W-:Y:S01]  /*26e20*/  LEA.HI.X.SX32 R103, R101, R0, 0x2, P1 ;  /* 0x0000000065677211 */ /* 0x000fe200008f16ff */
[----:B------:R-:W-:Y:S01]  /*26e30*/  VIADD R98, R99, UR53 ;  /* 0x0000003563627c36 */ /* 0x000fe20008000000 */
[----:B------:R-:W-:Y:S01]  /*26e40*/  ULDC UR53, c[0x0][0x248] ;  /* 0x0000920000357ab9 */ /* 0x000fe20000000800 */
[----:B-1----:R-:W-:-:S04]  /*26e50*/  LEA R92, P2, R100, R2, 0x2 ;  /* 0x00000002645c7211 */ /* 0x002fc800078410ff */
[----:B------:R-:W-:Y:S01]  /*26e60*/  LEA.HI.X.SX32 R93, R100, R0, 0x2, P2 ;  /* 0x00000000645d7211 */ /* 0x000fe200010f16ff */
[----:B------:R-:W-:Y:S01]  /*26e70*/  STL.64 [R1+0x10e0], R102 ;  /* 0x0010e06601007387 */ /* 0x000fe20000100a00 */
[C---:B------:R-:W-:Y:S01]  /*26e80*/  LEA R100, P1, R99.reuse, R2, 0x2 ;  /* 0x0000000263647211 */ /* 0x040fe200078210ff */
[C---:B------:R-:W-:Y:S01]  /*26e90*/  VIADD R97, R98.reuse, UR54 ;  /* 0x0000003662617c36 */ /* 0x040fe20008000000 */
[----:B------:R-:W-:Y:S01]  /*26ea0*/  ULDC UR54, c[0x0][0x248] ;  /* 0x0000920000367ab9 */ /* 0x000fe20000000800 */
        /* <DEDUP_REMOVED lines=27> */
[----:B------:R-:W-:Y:S01]  /*27060*/  LEA R94, P1, R91, R2, 0x2 ;  /* 0x000000025b5e7211 */ /* 0x000fe200078210ff */
[----:B------:R-:W-:Y:S01]  /*27070*/  VIADD R205, R89, UR60 ;  /* 0x0000003c59cd7c36 */ /* 0x000fe20008000000 */
[----:B------:R-:W-:Y:S01]  /*27080*/  ULDC UR60, c[0x0][0x248] ;  /* 0x00009200003c7ab9 */ /* 0x000fe20000000800 */
[----:B------:R1:W-:Y:S01]  /*27090*/  STL.64 [R1+0x10a8], R92 ;  /* 0x0010a85c01007387 */ /* 0x0003e20000100a00 */
[----:B------:R-:W-:Y:S01]  /*270a0*/  LEA.HI.X.SX32 R95, R91, R0, 0x2, P1 ;  /* 0x000000005b5f7211 */ /* 0x000fe200008f16ff */
[----:B------:R-:W-:Y:S01]  /*270b0*/  VIADD R202, R205, UR61 ;  /* 0x0000003dcdca7c36 */ /* 0x000fe20008000000 */
[----:B------:R-:W-:Y:S01]  /*270c0*/  ULDC UR61, c[0x0][0x248] ;  /* 0x00009200003d7ab9 */ /* 0x000fe20000000800 */
[----:B-1----:R-:W-:-:S04]  /*270d0*/  LEA R92, P2, R89, R2, 0x2 ;  /* 0x00000002595c7211 */ /* 0x002fc800078410ff */
[----:B------:R-:W-:Y:S01]  /*270e0*/  LEA.HI.X.SX32 R93, R89, R0, 0x2, P2 ;  /* 0x00000000595d7211 */ /* 0x000fe200010f16ff */
[----:B------:R1:W-:Y:S01]  /*270f0*/  STL.64 [R1+0x10a0], R94 ;  /* 0x0010a05e01007387 */ /* 0x0003e20000100a00 */
[C---:B------:R-:W-:Y:S01]  /*27100*/  VIADD R197, R202.reuse, UR4 ;  /* 0x00000004cac57c36 */ /* 0x040fe20008000000 */
[----:B------:R-:W-:Y:S02]  /*27110*/  ULDC UR4, c[0x0][0x248] ;  /* 0x0000920000047ab9 */ /* 0x000fe40000000800 */
[----:B------:R3:W-:Y:S01]  /*27120*/  STL.64 [R1+0x1098], R92 ;  /* 0x0010985c01007387 */ /* 0x0007e20000100a00 */
[----:B------:R-:W-:Y:S01]  /*27130*/  VIADD R168, R197, UR6 ;  /* 0x00000006c5a87c36 */ /* 0x000fe20008000000 */
[----:B------:R-:W-:Y:S01]  /*27140*/  ULDC UR6, c[0x0][0x248] ;  /* 0x0000920000067ab9 */ /* 0x000fe20000000800 */
[-C--:B-1----:R-:W-:Y:S02]  /*27150*/  LEA R94, P1, R205, R2.reuse, 0x2 ;  /* 0x00000002cd5e7211 */ /* 0x082fe400078210ff */
[----:B---3--:R-:W-:-:S02]  /*27160*/  LEA R92, P2, R202, R2, 0x2 ;  /* 0x00000002ca5c7211 */ /* 0x008fc400078410ff */
[-C--:B------:R-:W-:Y:S02]  /*27170*/  LEA.HI.X.SX32 R95, R205, R0.reuse, 0x2, P1 ;  /* 0x00000000cd5f7211 */ /* 0x080fe400008f16ff */
[----:B------:R-:W-:-:S03]  /*27180*/  LEA.HI.X.SX32 R93, R202, R0, 0x2, P2 ;  /* 0x00000000ca5d7211 */ /* 0x000fc600010f16ff */
[----:B------:R1:W-:Y:S01]  /*27190*/  STL.64 [R1+0x1090], R94 ;  /* 0x0010905e01007387 */ /* 0x0003e20000100a00 */
[C---:B------:R-:W-:Y:S01]  /*271a0*/  VIADD R167, R168.reuse, UR7 ;  /* 0x00000007a8a77c36 */ /* 0x040fe20008000000 */
[----:B------:R-:W-:Y:S02]  /*271b0*/  ULDC UR7, c[0x0][0x248] ;  /* 0x0000920000077ab9 */ /* 0x000fe40000000800 */
[----:B------:R3:W-:Y:S01]  /*271c0*/  STL.64 [R1+0x1088], R92 ;  /* 0x0010885c01007387 */ /* 0x0007e20000100a00 */
[----:B------:R-:W-:Y:S01]  /*271d0*/  VIADD R166, R167, UR8 ;  /* 0x00000008a7a67c36 */ /* 0x000fe20008000000 */
[----:B------:R-:W-:Y:S01]  /*271e0*/  ULDC UR8, c[0x0][0x248] ;  /* 0x0000920000087ab9 */ /* 0x000fe20000000800 */
[CC--:B-1----:R-:W-:Y:S02]  /*271f0*/  LEA R94, P1, R197.reuse, R2.reuse, 0x2 ;  /* 0x00000002c55e7211 */ /* 0x0c2fe400078210ff */
[----:B---3--:R-:W-:Y:S02]  /*27200*/  LEA R92, P2, R168, R2, 0x2 ;  /* 0x00000002a85c7211 */ /* 0x008fe400078410ff */
[----:B------:R-:W-:-:S02]  /*27210*/  LEA.HI.X.SX32 R95, R197, R0, 0x2, P1 ;  /* 0x00000000c55f7211 */ /* 0x000fc400008f16ff */
        /* <DEDUP_REMOVED lines=70> */
[----:B------:R-:W-:Y:S01]  /*27680*/  LEA.HI.X.SX32 R93, R154, R0, 0x2, P2 ;  /* 0x000000009a5d7211 */ /* 0x000fe200010f16ff */
[----:B------:R-:W-:Y:S01]  /*27690*/  VIADD R15, R152, UR25 ;  /* 0x00000019980f7c36 */ /* 0x000fe20008000000 */
[----:B------:R-:W-:Y:S01]  /*276a0*/  ULDC UR25, c[0x0][0x248] ;  /* 0x0000920000197ab9 */ /* 0x000fe20000000800 */
[----:B------:R1:W-:Y:S04]  /*276b0*/  STL.64 [R1+0x1010], R94 ;  /* 0x0010105e01007387 */ /* 0x0003e80000100a00 */
[----:B------:R3:W-:Y:S01]  /*276c0*/  STL.64 [R1+0x1008], R92 ;  /* 0x0010085c01007387 */ /* 0x0007e20000100a00 */
[----:B------:R-:W-:Y:S01]  /*276d0*/  VIADD R14, R15, UR26 ;  /* 0x0000001a0f0e7c36 */ /* 0x000fe20008000000 */
[----:B------:R-:W-:Y:S01]  /*276e0*/  ULDC UR26, c[0x0][0x248] ;  /* 0x00009200001a7ab9 */ /* 0x000fe20000000800 */
[----:B-1----:R-:W-:-:S02]  /*276f0*/  LEA R94, P1, R153, R2, 0x2 ;  /* 0x00000002995e7211 */ /* 0x002fc400078210ff */
[C---:B---3--:R-:W-:Y:S02]  /*27700*/  LEA R92, P2, R152.reuse, R2, 0x2 ;  /* 0x00000002985c7211 */ /* 0x048fe400078410ff */
[-C--:B------:R-:W-:Y:S02]  /*27710*/  LEA.HI.X.SX32 R95, R153, R0.reuse, 0x2, P1 ;  /* 0x00000000995f7211 */ /* 0x080fe400008f16ff */
        /* <DEDUP_REMOVED lines=12> */
[----:B------:R-:W-:Y:S01]  /*277e0*/  LEA R14, P1, R13, R2, 0x2 ;  /* 0x000000020d0e7211 */ /* 0x000fe200078210ff */
[----:B------:R-:W-:Y:S01]  /*277f0*/  STL.64 [R1+0xff0], R94 ;  /* 0x000ff05e01007387 */ /* 0x000fe20000100a00 */
[----:B------:R-:W-:Y:S01]  /*27800*/  ULDC UR29, c[0x0][0x248] ;  /* 0x00009200001d7ab9 */ /* 0x000fe20000000800 */
[----:B------:R-:W-:Y:S01]  /*27810*/  VIADD R10, R11, UR30 ;  /* 0x0000001e0b0a7c36 */ /* 0x000fe20008000000 */
[----:B------:R-:W-:Y:S01]  /*27820*/  LEA.HI.X.SX32 R15, R13, R0, 0x2, P1 ;  /* 0x000000000d0f7211 */ /* 0x000fe200008f16ff */
[----:B------:R1:W-:Y:S01]  /*27830*/  STL.64 [R1+0xfe8], R92 ;  /* 0x000fe85c01007387 */ /* 0x0003e20000100a00 */
[----:B------:R-:W-:Y:S01]  /*27840*/  ULDC UR30, c[0x0][0x248] ;  /* 0x00009200001e7ab9 */ /* 0x000fe20000000800 */
[----:B------:R-:W-:Y:S01]  /*27850*/  VIADD R9, R10, UR31 ;  /* 0x0000001f0a097c36 */ /* 0x000fe20008000000 */
[----:B------:R-:W-:Y:S01]  /*27860*/  ULDC UR31, c[0x0][0x248] ;  /* 0x00009200001f7ab9 */ /* 0x000fe20000000800 */
[----:B------:R3:W-:Y:S01]  /*27870*/  STL.64 [R1+0xfe0], R14 ;  /* 0x000fe00e01007387 */ /* 0x0007e20000100a00 */
[----:B-1----:R-:W-:-:S04]  /*27880*/  LEA R92, P2, R12, R2, 0x2 ;  /* 0x000000020c5c7211 */ /* 0x002fc800078410ff */
[----:B------:R-:W-:Y:S02]  /*27890*/  LEA.HI.X.SX32 R93, R12, R0, 0x2, P2 ;  /* 0x000000000c5d7211 */ /* 0x000fe400010f16ff */
[-C--:B------:R-:W-:Y:S02]  /*278a0*/  LEA R12, P1, R11, R2.reuse, 0x2 ;  /* 0x000000020b0c7211 */ /* 0x080fe400078210ff */
[C---:B---3--:R-:W-:Y:S01]  /*278b0*/  LEA R14, P2, R10.reuse, R2, 0x2 ;  /* 0x000000020a0e7211 */ /* 0x048fe200078410ff */
[----:B------:R-:W-:Y:S01]  /*278c0*/  VIADD R8, R9, UR32 ;  /* 0x0000002009087c36 */ /* 0x000fe20008000000 */
[-C--:B------:R-:W-:Y:S01]  /*278d0*/  LEA.HI.X.SX32 R13, R11, R0.reuse, 0x2, P1 ;  /* 0x000000000b0d7211 */ /* 0x080fe200008f16ff */
[----:B------:R-:W-:Y:S01]  /*278e0*/  STL.64 [R1+0xfd8], R92 ;  /* 0x000fd85c01007387 */ /* 0x000fe20000100a00 */
[----:B------:R-:W-:Y:S01]  /*278f0*/  LEA.HI.X.SX32 R15, R10, R0, 0x2, P2 ;  /* 0x000000000a0f7211 */ /* 0x000fe200010f16ff */
[----:B------:R-:W-:Y:S01]  /*27900*/  VIADD R170, R8, UR33 ;  /* 0x0000002108aa7c36 */ /* 0x000fe20008000000 */
[C---:B------:R-:W-:Y:S01]  /*27910*/  LEA R10, P1, R9.reuse, R2, 0x2 ;  /* 0x00000002090a7211 */ /* 0x040fe200078210ff */
[----:B------:R1:W-:Y:S01]  /*27920*/  STL.64 [R1+0xfd0], R12 ;  /* 0x000fd00c01007387 */ /* 0x0003e20000100a00 */
[----:B------:R-:W-:Y:S01]  /*27930*/  ULDC UR32, c[0x0][0x248] ;  /* 0x0000920000207ab9 */ /* 0x000fe20000000800 */
[----:B------:R-:W-:Y:S01]  /*27940*/  VIADD R169, R170, UR34 ;  /* 0x00000022aaa97c36 */ /* 0x000fe20008000000 */
[----:B------:R-:W-:Y:S01]  /*27950*/  LEA.HI.X.SX32 R11, R9, R0, 0x2, P1 ;  /* 0x00000000090b7211 */ /* 0x000fe200008f16ff */
[----:B------:R-:W-:Y:S01]  /*27960*/  STL.64 [R1+0xfc8], R14 ;  /* 0x000fc80e01007387 */ /* 0x000fe20000100a00 */
[----:B------:R-:W-:Y:S01]  /*27970*/  ULDC UR33, c[0x0][0x248] ;  /* 0x0000920000217ab9 */ /* 0x000fe20000000800 */
[----:B------:R-:W-:Y:S01]  /*27980*/  ULDC UR34, c[0x0][0x248] ;  /* 0x0000920000227ab9 */ /* 0x000fe20000000800 */
[C---:B-1----:R-:W-:Y:S01]  /*27990*/  LEA R12, P2, R8.reuse, R2, 0x2 ;  /* 0x00000002080c7211 */ /* 0x042fe200078410ff */
[----:B------:R1:W-:Y:S03]  /*279a0*/  STL.64 [R1+0xfc0], R10 ;  /* 0x000fc00a01007387 */ /* 0x0003e60000100a00 */
[----:B------:R-:W-:-:S02]  /*279b0*/  LEA.HI.X.SX32 R13, R8, R0, 0x2, P2 ;  /* 0x00000000080d7211 */ /* 0x000fc400010f16ff */
[C---:B------:R-:W-:Y:S01]  /*279c0*/  LEA R8, P1, R170.reuse, R2, 0x2 ;  /* 0x00000002aa087211 */ /* 0x040fe200078210ff */
[C---:B------:R-:W-:Y:S01]  /*279d0*/  VIADD R172, R169.reuse, UR35 ;  /* 0x00000023a9ac7c36 */ /* 0x040fe20008000000 */
[----:B------:R-:W-:Y:S02]  /*279e0*/  ULDC UR35, c[0x0][0x248] ;  /* 0x0000920000237ab9 */ /* 0x000fe40000000800 */
[----:B------:R-:W-:Y:S02]  /*279f0*/  LEA.HI.X.SX32 R9, R170, R0, 0x2, P1 ;  /* 0x00000000aa097211 */ /* 0x000fe400008f16ff */
[C---:B-1----:R-:W-:Y:S01]  /*27a00*/  LEA R10, P2, R169.reuse, R2, 0x2 ;  /* 0x00000002a90a7211 */ /* 0x042fe200078410ff */
[----:B------:R-:W-:Y:S01]  /*27a10*/  VIADD R171, R172, UR36 ;  /* 0x00000024acab7c36 */ /* 0x000fe20008000000 */
[----:B------:R-:W-:Y:S01]  /*27a20*/  STL.64 [R1+0xfb8], R12 ;  /* 0x000fb80c01007387 */ /* 0x000fe20000100a00 */
[----:B------:R-:W-:Y:S01]  /*27a30*/  ULDC UR36, c[0x0][0x248] ;  /* 0x0000920000247ab9 */ /* 0x000fe20000000800 */
[----:B------:R-:W-:-:S02]  /*27a40*/  LEA.HI.X.SX32 R11, R169, R0, 0x2, P2 ;  /* 0x00000000a90b7211 */ /* 0x000fc400010f16ff */
        /* <DEDUP_REMOVED lines=11> */
[----:B------:R-:W-:-:S03]  /*27b00*/  ULDC UR39, c[0x0][0x248] ;  /* 0x0000920000277ab9 */ /* 0x000fc60000000800 */
[----:B------:R1:W-:Y:S04]  /*27b10*/  STL.64 [R1+0xfa0], R10 ;  /* 0x000fa00a01007387 */ /* 0x0003e80000100a00 */
        /* <DEDUP_REMOVED lines=76> */
[----:B------:R-:W-:Y:S02]  /*27fe0*/  LEA.HI.X.SX32 R9, R187, R0, 0x2, P2 ;  /* 0x00000000bb097211 */ /* 0x000fe400010f16ff */
[C---:B------:R-:W-:Y:S01]  /*27ff0*/  LEA R92, P1, R190.reuse, R2, 0x2 ;  /* 0x00000002be5c7211 */ /* 0x040fe200078210ff */
[----:B------:R-:W-:Y:S01]  /*28000*/  VIADD R192, R189, UR55 ;  /* 0x00000037bdc07c36 */ /* 0x000fe20008000000 */
[----:B------:R-:W-:Y:S01]  /*28010*/  STL.64 [R1+0xf20], R10 ;  /* 0x000f200a01007387 */ /* 0x000fe20000100a00 */
[----:B------:R-:W-:Y:S01]  /*28020*/  ULDC UR55, c[0x0][0x248] ;  /* 0x0000920000377ab9 */ /* 0x000fe20000000800 */
[----:B------:R-:W-:-:S02]  /*28030*/  LEA.HI.X.SX32 R93, R190, R0, 0x2, P1 ;  /* 0x00000000be5d7211 */ /* 0x000fc400008f16ff */
[----:B------:R1:W-:Y:S01]  /*28040*/  STL.64 [R1+0xf18], R8 ;  /* 0x000f180801007387 */ /* 0x0003e20000100a00 */
[----:B------:R-:W-:Y:S01]  /*28050*/  VIADD R191, R192, UR56 ;  /* 0x00000038c0bf7c36 */ /* 0x000fe20008000000 */
[----:B------:R-:W-:Y:S02]  /*28060*/  ULDC UR56, c[0x0][0x248] ;  /* 0x0000920000387ab9 */ /* 0x000fe40000000800 */
[----:B------:R3:W-:Y:S01]  /*28070*/  STL.64 [R1+0xf10], R92 ;  /* 0x000f105c01007387 */ /* 0x0007e20000100a00 */
[----:B------:R-:W-:Y:S01]  /*28080*/  VIADD R194, R191, UR57 ;  /* 0x00000039bfc27c36 */ /* 0x000fe20008000000 */
[----:B------:R-:W-:Y:S01]  /*28090*/  ULDC UR57, c[0x0][0x248] ;  /* 0x0000920000397ab9 */ /* 0x000fe20000000800 */
[----:B-1----:R-:W-:-:S04]  /*280a0*/  LEA R8, P2, R189, R2, 0x2 ;  /* 0x00000002bd087211 */ /* 0x002fc800078410ff */
[----:B------:R-:W-:Y:S02]  /*280b0*/  LEA.HI.X.SX32 R9, R189, R0, 0x2, P2 ;  /* 0x00000000bd097211 */ /* 0x000fe400010f16ff */
[----:B---3--:R-:W-:Y:S01]  /*280c0*/  LEA R92, P1, R192, R2, 0x2 ;  /* 0x00000002c05c7211 */ /* 0x008fe200078210ff */
[----:B------:R-:W-:Y:S01]  /*280d0*/  VIADD R193, R194, UR58 ;  /* 0x0000003ac2c17c36 */ /* 0x000fe20008000000 */
[----:B------:R-:W-:Y:S01]  /*280e0*/  ULDC UR58, c[0x0][0x248] ;  /* 0x00009200003a7ab9 */ /* 0x000fe20000000800 */
[----:B------:R1:W-:Y:S01]  /*280f0*/  STL.64 [R1+0xf08], R8 ;  /* 0x000f080801007387 */ /* 0x0003e20000100a00 */
[----:B------:R-:W-:Y:S02]  /*28100*/  LEA.HI.X.SX32 R93, R192, R0, 0x2, P1 ;  /* 0x00000000c05d7211 */ /* 0x000fe400008f16ff */
[-C--:B------:R-:W-:Y:S01]  /*28110*/  LEA R94, P1, R194, R2.reuse, 0x2 ;  /* 0x00000002c25e7211 */ /* 0x080fe200078210ff */
[----:B------:R-:W-:Y:S01]  /*28120*/  VIADD R196, R193, UR59 ;  /* 0x0000003bc1c47c36 */ /* 0x000fe20008000000 */
[----:B------:R-:W-:Y:S01]  /*28130*/  ULDC UR59, c[0x0][0x248] ;  /* 0x00009200003b7ab9 */ /* 0x000fe20000000800 */
[----:B------:R3:W-:Y:S01]  /*28140*/  STL.64 [R1+0xf00], R92 ;  /* 0x000f005c01007387 */ /* 0x0007e20000100a00 */
[----:B-1----:R-:W-:-:S04]  /*28150*/  LEA R8, P2, R191, R2, 0x2 ;  /* 0x00000002bf087211 */ /* 0x002fc800078410ff */
[----:B------:R-:W-:Y:S02]  /*28160*/  LEA.HI.X.SX32 R9, R191, R0, 0x2, P2 ;  /* 0x00000000bf097211 */ /* 0x000fe400010f16ff */
[C---:B---3--:R-:W-:Y:S02]  /*28170*/  LEA R92, P2, R193.reuse, R2, 0x2 ;  /* 0x00000002c15c7211 */ /* 0x048fe400078410ff */
[-C--:B------:R-:W-:Y:S01]  /*28180*/  LEA.HI.X.SX32 R95, R194, R0.reuse, 0x2, P1 ;  /* 0x00000000c25f7211 */ /* 0x080fe200008f16ff */
[----:B------:R-:W-:Y:S01]  /*28190*/  VIADD R195, R196, UR60 ;  /* 0x0000003cc4c37c36 */ /* 0x000fe20008000000 */
[----:B------:R-:W-:Y:S01]  /*281a0*/  LEA.HI.X.SX32 R93, R193, R0, 0x2, P2 ;  /* 0x00000000c15d7211 */ /* 0x000fe200010f16ff */
[----:B------:R-:W-:Y:S01]  /*281b0*/  STL.64 [R1+0xef8], R8 ;  /* 0x000ef80801007387 */ /* 0x000fe20000100a00 */
[----:B------:R-:W-:-:S03]  /*281c0*/  ULDC UR60, c[0x0][0x248] ;  /* 0x00009200003c7ab9 */ /* 0x000fc60000000800 */
[----:B------:R1:W-:Y:S01]  /*281d0*/  STL.64 [R1+0xef0], R94 ;  /* 0x000ef05e01007387 */ /* 0x0003e20000100a00 */
[----:B------:R-:W-:Y:S01]  /*281e0*/  VIADD R199, R195, UR61 ;  /* 0x0000003dc3c77c36 */ /* 0x000fe20008000000 */
        /* <DEDUP_REMOVED lines=234> */
[-C--:B-1----:R-:W-:Y:S02]  /*29090*/  LEA R94, P1, R167, R2.reuse, 0x2 ;  /* 0x00000002a75e7211 */ /* 0x082fe400078210ff */
        /* <DEDUP_REMOVED lines=43> */
[----:B------:R-:W-:Y:S01]  /*29350*/  STL.64 [R1+0xd30], R94 ;  /* 0x000d305e01007387 */ /* 0x000fe20000100a00 */
[----:B------:R-:W-:-:S03]  /*29360*/  LEA R14, P2, R11, R2, 0x2 ;  /* 0x000000020b0e7211 */ /* 0x000fc600078410ff */
[----:B------:R1:W-:Y:S01]  /*29370*/  STL.64 [R1+0xd28], R92 ;  /* 0x000d285c01007387 */ /* 0x0003e20000100a00 */
[C---:B------:R-:W-:Y:S01]  /*29380*/  VIADD R10, R11.reuse, UR4 ;  /* 0x000000040b0a7c36 */ /* 0x040fe20008000000 */
[----:B------:R-:W-:Y:S01]  /*29390*/  LEA.HI.X.SX32 R15, R11, R0, 0x2, P2 ;  /* 0x000000000b0f7211 */ /* 0x000fe200010f16ff */
[----:B------:R-:W-:Y:S02]  /*293a0*/  ULDC UR4, c[0x0][0x248] ;  /* 0x0000920000047ab9 */ /* 0x000fe40000000800 */
[----:B------:R-:W-:Y:S01]  /*293b0*/  VIADD R9, R10, UR6 ;  /* 0x000000060a097c36 */ /* 0x000fe20008000000 */
[----:B------:R-:W-:Y:S01]  /*293c0*/  ULDC UR6, c[0x0][0x248] ;  /* 0x0000920000067ab9 */ /* 0x000fe20000000800 */
[----:B-1----:R-:W-:-:S04]  /*293d0*/  LEA R92, P1, R12, R2, 0x2 ;  /* 0x000000020c5c7211 */ /* 0x002fc800078210ff */
[----:B------:R-:W-:Y:S02]  /*293e0*/  LEA.HI.X.SX32 R93, R12, R0, 0x2, P1 ;  /* 0x000000000c5d7211 */ /* 0x000fe400008f16ff */
[----:B------:R-:W-:-:S03]  /*293f0*/  LEA R12, P2, R9, R2, 0x2 ;  /* 0x00000002090c7211 */ /* 0x000fc600078410ff */
[----:B------:R-:W-:Y:S04]  /*29400*/  STL.64 [R1+0xd20], R92 ;  /* 0x000d205c01007387 */ /* 0x000fe80000100a00 */
        /* <DEDUP_REMOVED lines=17> */
[----:B------:R-:W-:Y:S01]  /*29520*/  LEA.HI.X.SX32 R13, R8, R0, 0x2, P1 ;  /* 0x00000000080d7211 */ /* 0x000fe200008f16ff */
[C---:B------:R-:W-:Y:S01]  /*29530*/  VIADD R162, R159.reuse, UR13 ;  /* 0x0000000d9fa27c36 */ /* 0x040fe20008000000 */
[C---:B------:R-:W-:Y:S01]  /*29540*/  LEA R8, P2, R159.reuse, R2, 0x2 ;  /* 0x000000029f087211 */ /* 0x040fe200078410ff */
[----:B------:R-:W-:Y:S02]  /*29550*/  ULDC UR13, c[0x0][0x248] ;  /* 0x00009200000d7ab9 */ /* 0x000fe40000000800 */
[----:B------:R-:W-:Y:S04]  /*29560*/  STL.64 [R1+0xd00], R12 ;  /* 0x000d000c01007387 */ /* 0x000fe80000100a00 */
[----:B------:R1:W-:Y:S01]  /*29570*/  STL.64 [R1+0xcf8], R10 ;  /* 0x000cf80a01007387 */ /* 0x0003e20000100a00 */
[----:B------:R-:W-:Y:S01]  /*29580*/  LEA.HI.X.SX32 R9, R159, R0, 0x2, P2 ;  /* 0x000000009f097211 */ /* 0x000fe200010f16ff */
[----:B------:R-:W-:Y:S01]  /*29590*/  VIADD R161, R162, UR14 ;  /* 0x0000000ea2a17c36 */ /* 0x000fe20008000000 */
[----:B------:R-:W-:Y:S01]  /*295a0*/  ULDC UR14, c[0x0][0x248] ;  /* 0x00009200000e7ab9 */ /* 0x000fe20000000800 */
[----:B-1----:R-:W-:-:S04]  /*295b0*/  LEA R10, P1, R160, R2, 0x2 ;  /* 0x00000002a00a7211 */ /* 0x002fc800078210ff */
        /* <DEDUP_REMOVED lines=32> */
[C---:B------:R-:W-:Y:S01]  /*297c0*/  LEA R92, P1, R169.reuse, R2, 0x2 ;  /* 0x00000002a95c7211 */ /* 0x040fe200078210ff */
[----:B------:R-:W-:Y:S01]  /*297d0*/  STL.64 [R1+0xcc0], R10 ;  /* 0x000cc00a01007387 */ /* 0x000fe20000100a00 */
[----:B------:R-:W-:Y:S01]  /*297e0*/  ULDC UR21, c[0x0][0x248] ;  /* 0x0000920000157ab9 */ /* 0x000fe20000000800 */
[C---:B------:R-:W-:Y:S01]  /*297f0*/  VIADD R173, R170.reuse, UR22 ;  /* 0x00000016aaad7c36 */ /* 0x040fe20008000000 */
[----:B------:R-:W-:Y:S01]  /*29800*/  LEA.HI.X.SX32 R93, R169, R0, 0x2, P1 ;  /* 0x00000000a95d7211 */ /* 0x000fe200008f16ff */
[----:B------:R1:W-:Y:S01]  /*29810*/  STL.64 [R1+0xcb8], R8 ;  /* 0x000cb80801007387 */ /* 0x0003e20000100a00 */
[-C--:B------:R-:W-:Y:S01]  /*29820*/  LEA R94, P1, R170, R2.reuse, 0x2 ;  /* 0x00000002aa5e7211 */ /* 0x080fe200078210ff */
[----:B------:R-:W-:Y:S01]  /*29830*/  VIADD R175, R173, UR23 ;  /* 0x00000017adaf7c36 */ /* 0x000fe20008000000 */
[----:B------:R-:W-:Y:S01]  /*29840*/  ULDC UR22, c[0x0][0x248] ;  /* 0x0000920000167ab9 */ /* 0x000fe20000000800 */
[----:B------:R3:W-:Y:S01]  /*29850*/  STL.64 [R1+0xcb0], R92 ;  /* 0x000cb05c01007387 */ /* 0x0007e20000100a00 */
[----:B-1----:R-:W-:Y:S01]  /*29860*/  LEA R8, P2, R168, R2, 0x2 ;  /* 0x00000002a8087211 */ /* 0x002fe200078410ff */
[----:B------:R-:W-:-:S03]  /*29870*/  ULDC UR23, c[0x0][0x248] ;  /* 0x0000920000177ab9 */ /* 0x000fc60000000800 */
[----:B------:R-:W-:Y:S02]  /*29880*/  LEA.HI.X.SX32 R9, R168, R0, 0x2, P2 ;  /* 0x00000000a8097211 */ /* 0x000fe400010f16ff */
[----:B---3--:R-:W-:Y:S02]  /*29890*/  LEA R92, P2, R173, R2, 0x2 ;  /* 0x00000002ad5c7211 */ /* 0x008fe400078410ff */
        /* <DEDUP_REMOVED lines=145> */
[----:B------:R-:W-:Y:S01]  /*2a1b0*/  LEA R10, P1, R9, R2, 0x2 ;  /* 0x00000002090a7211 */ /* 0x000fe200078210ff */
[----:B------:R1:W-:Y:S01]  /*2a1c0*/  STL.64 [R1+0xb28], R12 ;  /* 0x000b280c01007387 */ /* 0x0003e20000100a00 */
[----:B------:R-:W-:Y:S01]  /*2a1d0*/  IMAD.MOV.U32 R123, RZ, RZ, R128 ;  /* 0x000000ffff7b7224 */ /* 0x000fe200078e0080 */
[----:B------:R-:W-:Y:S01]  /*2a1e0*/  LOP3.LUT R3, R3, 0xffffffef, RZ, 0xc0, !PT ;  /* 0xffffffef03037812 */ /* 0x000fe200078ec0ff */
[----:B------:R-:W-:Y:S01]  /*2a1f0*/  VIADD R155, R156, UR54 ;  /* 0x000000369c9b7c36 */ /* 0x000fe20008000000 */
[----:B------:R-:W-:Y:S01]  /*2a200*/  LEA.HI.X.SX32 R11, R9, R0, 0x2, P1 ;  /* 0x00000000090b7211 */ /* 0x000fe200008f16ff */
[----:B------:R-:W-:Y:S01]  /*2a210*/  STL.64 [R1+0xc18], R14 ;  /* 0x000c180e01007387 */ /* 0x000fe20000100a00 */
[----:B------:R-:W-:Y:S01]  /*2a220*/  IMAD.MOV.U32 R121, RZ, RZ, R126 ;  /* 0x000000ffff797224 */ /* 0x000fe200078e007e */
[----:B------:R-:W-:Y:S01]  /*2a230*/  ULDC UR54, c[0x0][0x22c] ;  /* 0x00008b0000367ab9 */ /* 0x000fe20000000800 */
[----:B------:R-:W-:Y:S01]  /*2a240*/  IMAD.MOV.U32 R124, RZ, RZ, R129 ;  /* 0x000000ffff7c7224 */ /* 0x000fe200078e0081 */
[----:B------:R-:W-:Y:S01]  /*2a250*/  ULDC UR53, c[0x0][0x22c] ;  /* 0x00008b0000357ab9 */ /* 0x000fe20000000800 */
[----:B------:R-:W-:Y:S01]  /*2a260*/  IMAD.MOV.U32 R122, RZ, RZ, R127 ;  /* 0x000000ffff7a7224 */ /* 0x000fe200078e007f */
[----:B------:R-:W-:Y:S01]  /*2a270*/  LOP3.LUT R5, R5, 0xffff7fff, RZ, 0xc0, !PT ;  /* 0xffff7fff05057812 */ /* 0x000fe200078ec0ff */
        /* <DEDUP_REMOVED lines=11> */
[----:B------:R-:W-:Y:S01]  /*2a330*/  IMAD.MOV.U32 R128, RZ, RZ, R132 ;  /* 0x000000ffff807224 */ /* 0x000fe200078e0084 */
[----:B------:R-:W-:Y:S01]  /*2a340*/  LEA.HI.X.SX32 R11, R155, R0, 0x2, P2 ;  /* 0x000000009b0b7211 */ /* 0x000fe200010f16ff */
[----:B------:R-:W-:Y:S01]  /*2a350*/  IMAD.MOV.U32 R126, RZ, RZ, R130 ;  /* 0x000000ffff7e7224 */ /* 0x000fe200078e0082 */
[----:B------:R1:W-:Y:S01]  /*2a360*/  STL.64 [R1+0xb18], R8 ;  /* 0x000b180801007387 */ /* 0x0003e20000100a00 */
[----:B------:R-:W-:Y:S01]  /*2a370*/  VIADD R159, R157, UR57 ;  /* 0x000000399d9f7c36 */ /* 0x000fe20008000000 */
[----:B------:R-:W-:Y:S01]  /*2a380*/  ULDC UR56, c[0x0][0x22c] ;  /* 0x00008b0000387ab9 */ /* 0x000fe20000000800 */
[----:B------:R-:W-:Y:S01]  /*2a390*/  IMAD.MOV.U32 R129, RZ, RZ, R133 ;  /* 0x000000ffff817224 */ /* 0x000fe200078e0085 */
[----:B------:R3:W-:Y:S01]  /*2a3a0*/  STL.64 [R1+0xc08], R10 ;  /* 0x000c080a01007387 */ /* 0x0007e20000100a00 */
[----:B------:R-:W-:Y:S01]  /*2a3b0*/  VIADD R160, R159, UR58 ;  /* 0x0000003a9fa07c36 */ /* 0x000fe20008000000 */
[----:B------:R-:W-:-:S02]  /*2a3c0*/  LOP3.LUT R20, R20, 0xffffbfff, RZ, 0xc0, !PT ;  /* 0xffffbfff14147812 */ /* 0x000fc400078ec0ff */
[CC--:B-1----:R-:W-:Y:S01]  /*2a3d0*/  LEA R8, P2, R157.reuse, R2.reuse, 0x2 ;  /* 0x000000029d087211 */ /* 0x0c2fe200078410ff */
[----:B------:R-:W-:Y:S01]  /*2a3e0*/  IMAD.MOV.U32 R132, RZ, RZ, R136 ;  /* 0x000000ffff847224 */ /* 0x000fe200078e0088 */
[----:B------:R-:W-:Y:S01]  /*2a3f0*/  LOP3.LUT R18, R18, 0x7fffffff, RZ, 0xc0, !PT ;  /* 0x7fffffff12127812 */ /* 0x000fe200078ec0ff */
[----:B------:R-:W-:Y:S01]  /*2a400*/  IMAD.MOV.U32 R127, RZ, RZ, R131 ;  /* 0x000000ffff7f7224 */ /* 0x000fe200078e0083 */
[C---:B---3--:R-:W-:Y:S01]  /*2a410*/  LEA R10, P1, R158.reuse, R2, 0x2 ;  /* 0x000000029e0a7211 */ /* 0x048fe200078210ff */
[----:B------:R-:W-:Y:S01]  /*2a420*/  IMAD.MOV.U32 R130, RZ, RZ, R134 ;  /* 0x000000ffff827224 */ /* 0x000fe200078e0086 */
[-C--:B------:R-:W-:Y:S01]  /*2a430*/  LEA.HI.X.SX32 R9, R157, R0.reuse, 0x2, P2 ;  /* 0x000000009d097211 */ /* 0x080fe200010f16ff */
[----:B------:R-:W-:Y:S01]  /*2a440*/  IMAD.MOV.U32 R133, RZ, RZ, R137 ;  /* 0x000000ffff857224 */ /* 0x000fe200078e0089 */
[----:B------:R-:W-:Y:S01]  /*2a450*/  LEA.HI.X.SX32 R11, R158, R0, 0x2, P1 ;  /* 0x000000009e0b7211 */ /* 0x000fe200008f16ff */
[----:B------:R-:W-:Y:S01]  /*2a460*/  VIADD R162, R160, UR59 ;  /* 0x0000003ba0a27c36 */ /* 0x000fe20008000000 */
[----:B------:R-:W-:Y:S01]  /*2a470*/  ULDC UR59, c[0x0][0x22c] ;  /* 0x00008b00003b7ab9 */ /* 0x000fe20000000800 */
[----:B------:R-:W-:Y:S01]  /*2a480*/  IMAD.MOV.U32 R118, RZ, RZ, R126 ;  /* 0x000000ffff767224 */ /* 0x000fe200078e007e */
[----:B------:R-:W-:Y:S01]  /*2a490*/  ULDC UR58, c[0x0][0x22c] ;  /* 0x00008b00003a7ab9 */ /* 0x000fe20000000800 */
[----:B------:R1:W-:Y:S01]  /*2a4a0*/  STL.64 [R1+0xb10], R10 ;  /* 0x000b100a01007387 */ /* 0x0003e20000100a00 */
[----:B------:R-:W-:Y:S01]  /*2a4b0*/  VIADD R161, R162, UR60 ;  /* 0x0000003ca2a17c36 */ /* 0x000fe20008000000 */
[----:B------:R-:W-:Y:S01]  /*2a4c0*/  ULDC UR60, c[0x0][0x22c] ;  /* 0x00008b00003c7ab9 */ /* 0x000fe20000000800 */
[----:B------:R-:W-:Y:S01]  /*2a4d0*/  IMAD.MOV.U32 R120, RZ, RZ, R128 ;  /* 0x000000ffff787224 */ /* 0x000fe200078e0080 */
[----:B------:R3:W-:Y:S01]  /*2a4e0*/  STL.64 [R1+0xc00], R8 ;  /* 0x000c000801007387 */ /* 0x0007e20000100a00 */
[----:B------:R-:W-:Y:S01]  /*2a4f0*/  VIADD R166, R161, UR61 ;  /* 0x0000003da1a67c36 */ /* 0x000fe20008000000 */
[----:B------:R-:W-:Y:S01]  /*2a500*/  ULDC UR61, c[0x0][0x22c] ;  /* 0x00008b00003d7ab9 */ /* 0x000fe20000000800 */
[----:B------:R-:W-:Y:S01]  /*2a510*/  ULDC UR57, c[0x0][0x22c] ;  /* 0x00008b0000397ab9 */ /* 0x000fe20000000800 */
[----:B-1----:R-:W-:-:S02]  /*2a520*/  LEA R10, P1, R159, R2, 0x2 ;  /* 0x000000029f0a7211 */ /* 0x002fc400078210ff */
[C---:B---3--:R-:W-:Y:S02]  /*2a530*/  LEA R8, P2, R160.reuse, R2, 0x2 ;  /* 0x00000002a0087211 */ /* 0x048fe400078410ff */
[-C--:B------:R-:W-:Y:S02]  /*2a540*/  LEA.HI.X.SX32 R11, R159, R0.reuse, 0x2, P1 ;  /* 0x000000009f0b7211 */ /* 0x080fe400008f16ff */
[----:B------:R-:W-:Y:S02]  /*2a550*/  LEA.HI.X.SX32 R9, R160, R0, 0x2, P2 ;  /* 0x00000000a0097211 */ /* 0x000fe400010f16ff */
[----:B------:R-:W-:Y:S01]  /*2a560*/  LEA R92, P1, R162, R2, 0x2 ;  /* 0x00000002a25c7211 */ /* 0x000fe200078210ff */
[----:B------:R-:W-:Y:S01]  /*2a570*/  STL.64 [R1+0xb08], R10 ;  /* 0x000b080a01007387 */ /* 0x000fe20000100a00 */
[----:B------:R-:W-:Y:S01]  /*2a580*/  VIADD R165, R166, UR4 ;  /* 0x00000004a6a57c36 */ /* 0x000fe20008000000 */
[----:B------:R-:W-:Y:S01]  /*2a590*/  ULDC UR4, c[0x0][0x248] ;  /* 0x0000920000047ab9 */ /* 0x000fe20000000800 */
[----:B------:R-:W-:Y:S01]  /*2a5a0*/  LEA.HI.X.SX32 R93, R162, R0, 0x2, P1 ;  /* 0x00000000a25d7211 */ /* 0x000fe200008f16ff */
[----:B------:R1:W-:Y:S01]  /*2a5b0*/  STL.64 [R1+0xbf8], R8 ;  /* 0x000bf80801007387 */ /* 0x0003e20000100a00 */
        /* <DEDUP_REMOVED lines=94> */
[----:B------:R1:W-:Y:S02]  /*2aba0*/  STL.64 [R1+0xab8], R94 ;  /* 0x000ab85e01007387 */ /* 0x0003e40000100a00 */
[----:B------:R-:W-:Y:S01]  /*2abb0*/  VIADD R12, R13, UR27 ;  /* 0x0000001b0d0c7c36 */ /* 0x000fe20008000000 */
[----:B------:R-:W-:Y:S01]  /*2abc0*/  ULDC UR27, c[0x0][0x248] ;  /* 0x00009200001b7ab9 */ /* 0x000fe20000000800 */
[----:B------:R3:W-:Y:S02]  /*2abd0*/  STL.64 [R1+0xba8], R92 ;  /* 0x000ba85c01007387 */ /* 0x0007e40000100a00 */
        /* <DEDUP_REMOVED lines=9> */
[----:B------:R-:W-:-:S03]  /*2ac70*/  ULDC UR29, c[0x0][0x248] ;  /* 0x00009200001d7ab9 */ /* 0x000fc60000000800 */
[----:B------:R1:W-:Y:S01]  /*2ac80*/  STL.64 [R1+0xba0], R92 ;  /* 0x000ba05c01007387 */ /* 0x0003e20000100a00 */
[----:B------:R-:W-:Y:S01]  /*2ac90*/  VIADD R9, R10, UR30 ;  /* 0x0000001e0a097c36 */ /* 0x000fe20008000000 */
[----:B------:R-:W-:Y:S01]  /*2aca0*/  LEA.HI.X.SX32 R15, R13, R0, 0x2, P1 ;  /* 0x000000000d0f7211 */ /* 0x000fe200008f16ff */
[----:B------:R-:W-:Y:S02]  /*2acb0*/  ULDC UR30, c[0x0][0x248] ;  /* 0x00009200001e7ab9 */ /* 0x000fe40000000800 */
[----:B------:R-:W-:Y:S01]  /*2acc0*/  VIADD R8, R9, UR31 ;  /* 0x0000001f09087c36 */ /* 0x000fe20008000000 */
[----:B------:R-:W-:Y:S01]  /*2acd0*/  ULDC UR31, c[0x0][0x248] ;  /* 0x00009200001f7ab9 */ /* 0x000fe20000000800 */
[----:B-1----:R-:W-:-:S04]  /*2ace0*/  LEA R92, P2, R12, R2, 0x2 ;  /* 0x000000020c5c7211 */ /* 0x002fc800078410ff */
[----:B------:R-:W-:Y:S02]  /*2acf0*/  LEA.HI.X.SX32 R93, R12, R0, 0x2, P2 ;  /* 0x000000000c5d7211 */ /* 0x000fe400010f16ff */
[C---:B------:R-:W-:Y:S01]  /*2ad00*/  LEA R12, P1, R11.reuse, R2, 0x2 ;  /* 0x000000020b0c7211 */ /* 0x040fe200078210ff */
[----:B------:R1:W-:Y:S01]  /*2ad10*/  STL.64 [R1+0xaa8], R14 ;  /* 0x000aa80e01007387 */ /* 0x0003e20000100a00 */
[----:B------:R-:W-:Y:S01]  /*2ad20*/  VIADD R153, R8, UR32 ;  /* 0x0000002008997c36 */ /* 0x000fe20008000000 */
[----:B------:R-:W-:Y:S01]  /*2ad30*/  ULDC UR32, c[0x0][0x248] ;  /* 0x0000920000207ab9 */ /* 0x000fe20000000800 */
[----:B------:R-:W-:Y:S01]  /*2ad40*/  LEA.HI.X.SX32 R13, R11, R0, 0x2, P1 ;  /* 0x000000000b0d7211 */ /* 0x000fe200008f16ff */
[----:B------:R-:W-:Y:S01]  /*2ad50*/  STL.64 [R1+0xb98], R92 ;  /* 0x000b985c01007387 */ /* 0x000fe20000100a00 */
[----:B------:R-:W-:Y:S01]  /*2ad60*/  VIADD R154, R153, UR33 ;  /* 0x00000021999a7c36 */ /* 0x000fe20008000000 */
[----:B------:R-:W-:Y:S01]  /*2ad70*/  ULDC UR33, c[0x0][0x248] ;  /* 0x0000920000217ab9 */ /* 0x000fe20000000800 */
[C---:B-1----:R-:W-:Y:S01]  /*2ad80*/  LEA R14, P2, R10.reuse, R2, 0x2 ;  /* 0x000000020a0e7211 */ /* 0x042fe200078410ff */
[----:B------:R1:W-:Y:S03]  /*2ad90*/  STL.64 [R1+0xaa0], R12 ;  /* 0x000aa00c01007387 */ /* 0x0003e60000100a00 */
[----:B------:R-:W-:-:S02]  /*2ada0*/  LEA.HI.X.SX32 R15, R10, R0, 0x2, P2 ;  /* 0x000000000a0f7211 */ /* 0x000fc400010f16ff */
[C---:B------:R-:W-:Y:S01]  /*2adb0*/  LEA R10, P1, R9.reuse, R2, 0x2 ;  /* 0x00000002090a7211 */ /* 0x040fe200078210ff */
[----:B------:R-:W-:Y:S01]  /*2adc0*/  VIADD R156, R154, UR34 ;  /* 0x000000229a9c7c36 */ /* 0x000fe20008000000 */
[----:B------:R-:W-:Y:S02]  /*2add0*/  ULDC UR34, c[0x0][0x22c] ;  /* 0x00008b0000227ab9 */ /* 0x000fe40000000800 */
[----:B------:R-:W-:Y:S02]  /*2ade0*/  LEA.HI.X.SX32 R11, R9, R0, 0x2, P1 ;  /* 0x00000000090b7211 */ /* 0x000fe400008f16ff */
[----:B-1----:R-:W-:Y:S01]  /*2adf0*/  LEA R12, P2, R8, R2, 0x2 ;  /* 0x00000002080c7211 */ /* 0x002fe200078410ff */
[----:B------:R-:W-:Y:S01]  /*2ae00*/  VIADD R155, R156, UR35 ;  /* 0x000000239c9b7c36 */ /* 0x000fe20008000000 */
[----:B------:R1:W-:Y:S01]  /*2ae10*/  STL.64 [R1+0xb90], R14 ;  /* 0x000b900e01007387 */ /* 0x0003e20000100a00 */
[----:B------:R-:W-:Y:S01]  /*2ae20*/  IMAD.MOV.U32 R136, RZ, RZ, R140 ;  /* 0x000000ffff887224 */ /* 0x000fe200078e008c */
[----:B------:R-:W-:Y:S01]  /*2ae30*/  LEA.HI.X.SX32 R13, R8, R0, 0x2, P2 ;  /* 0x00000000080d7211 */ /* 0x000fe200010f16ff */
[----:B------:R-:W-:Y:S01]  /*2ae40*/  IMAD.MOV.U32 R131, RZ, RZ, R135 ;  /* 0x000000ffff837224 */ /* 0x000fe200078e0087 */
[----:B------:R-:W-:Y:S01]  /*2ae50*/  LEA R8, P1, R153, R2, 0x2 ;  /* 0x0000000299087211 */ /* 0x000fe200078210ff */
[----:B------:R3:W-:Y:S01]  /*2ae60*/  STL.64 [R1+0xa98], R10 ;  /* 0x000a980a01007387 */ /* 0x0007e20000100a00 */
[----:B------:R-:W-:Y:S01]  /*2ae70*/  VIADD R158, R155, UR36 ;  /* 0x000000249b9e7c36 */ /* 0x000fe20008000000 */
[----:B------:R-:W-:Y:S01]  /*2ae80*/  ULDC UR36, c[0x0][0x22c] ;  /* 0x00008b0000247ab9 */ /* 0x000fe20000000800 */
[----:B------:R-:W-:Y:S01]  /*2ae90*/  LEA.HI.X.SX32 R9, R153, R0, 0x2, P1 ;  /* 0x0000000099097211 */ /* 0x000fe200008f16ff */
[----:B------:R-:W-:Y:S01]  /*2aea0*/  STL.64 [R1+0xb88], R12 ;  /* 0x000b880c01007387 */ /* 0x000fe20000100a00 */
[----:B------:R-:W-:Y:S01]  /*2aeb0*/  IMAD.MOV.U32 R134, RZ, RZ, R138 ;  /* 0x000000ffff867224 */ /* 0x000fe200078e008a */
[----:B------:R-:W-:Y:S01]  /*2aec0*/  ULDC UR35, c[0x0][0x22c] ;  /* 0x00008b0000237ab9 */ /* 0x000fe20000000800 */
[----:B-1----:R-:W-:-:S02]  /*2aed0*/  LEA R14, P1, R156, R2, 0x2 ;  /* 0x000000029c0e7211 */ /* 0x002fc400078210ff */
[----:B---3--:R-:W-:Y:S01]  /*2aee0*/  LEA R10, P2, R154, R2, 0x2 ;  /* 0x000000029a0a7211 */ /* 0x008fe200078410ff */
[----:B------:R1:W-:Y:S01]  /*2aef0*/  STL.64 [R1+0xa90], R8 ;  /* 0x000a900801007387 */ /* 0x0003e20000100a00 */
[-C--:B------:R-:W-:Y:S02]  /*2af00*/  LEA.HI.X.SX32 R15, R156, R0.reuse, 0x2, P1 ;  /* 0x000000009c0f7211 */ /* 0x080fe400008f16ff */
[----:B------:R-:W-:Y:S01]  /*2af10*/  LEA.HI.X.SX32 R11, R154, R0, 0x2, P2 ;  /* 0x000000009a0b7211 */ /* 0x000fe200010f16ff */
[C---:B------:R-:W-:Y:S01]  /*2af20*/  VIADD R157, R158.reuse, UR37 ;  /* 0x000000259e9d7c36 */ /* 0x040fe20008000000 */
[-C--:B------:R-:W-:Y:S01]  /*2af30*/  LEA R92, P1, R158, R2.reuse, 0x2 ;  /* 0x000000029e5c7211 */ /* 0x080fe200078210ff */
[----:B------:R-:W-:Y:S01]  /*2af40*/  IMAD.MOV.U32 R137, RZ, RZ, R141 ;  /* 0x000000ffff897224 */ /* 0x000fe200078e008d */
[----:B------:R-:W-:Y:S01]  /*2af50*/  ULDC UR37, c[0x0][0x22c] ;  /* 0x00008b0000257ab9 */ /* 0x000fe20000000800 */
[----:B------:R-:W-:Y:S01]  /*2af60*/  STL.64 [R1+0xa88], R10 ;  /* 0x000a880a01007387 */ /* 0x000fe20000100a00 */
[----:B-1----:R-:W-:-:S03]  /*2af70*/  LEA R8, P2, R155, R2, 0x2 ;  /* 0x000000029b087211 */ /* 0x002fc600078410ff */
[----:B------:R1:W-:Y:S01]  /*2af80*/  STL.64 [R1+0xa80], R14 ;  /* 0x000a800e01007387 */ /* 0x0003e20000100a00 */
[-C--:B------:R-:W-:Y:S01]  /*2af90*/  LEA.HI.X.SX32 R9, R155, R0.reuse, 0x2, P2 ;  /* 0x000000009b097211 */ /* 0x080fe200010f16ff */
[C---:B------:R-:W-:Y:S01]  /*2afa0*/  VIADD R161, R157.reuse, UR38 ;  /* 0x000000269da17c36 */ /* 0x040fe20008000000 */
[----:B------:R-:W-:Y:S01]  /*2afb0*/  LEA.HI.X.SX32 R93, R158, R0, 0x2, P1 ;  /* 0x000000009e5d7211 */ /* 0x000fe200008f16ff */
[----:B------:R-:W-:Y:S01]  /*2afc0*/  IMAD.MOV.U32 R140, RZ, RZ, R144 ;  /* 0x000000ffff8c7224 */ /* 0x000fe200078e0090 */
[----:B------:R-:W-:Y:S01]  /*2afd0*/  ULDC UR38, c[0x0][0x22c] ;  /* 0x00008b0000267ab9 */ /* 0x000fe20000000800 */
[----:B-1----:R-:W-:Y:S01]  /*2afe0*/  LEA R14, P2, R157, R2, 0x2 ;  /* 0x000000029d0e7211 */ /* 0x002fe200078410ff */
[----:B------:R-:W-:Y:S01]  /*2aff0*/  VIADD R162, R161, UR39 ;  /* 0x00000027a1a27c36 */ /* 0x000fe20008000000 */
[----:B------:R-:W-:Y:S01]  /*2b000*/  STL.64 [R1+0xa78], R8 ;  /* 0x000a780801007387 */ /* 0x000fe20000100a00 */
[----:B------:R-:W-:Y:S01]  /*2b010*/  IMAD.MOV.U32 R135, RZ, RZ, R139 ;  /* 0x000000ffff877224 */ /* 0x000fe200078e008b */
[----:B------:R-:W-:Y:S01]  /*2b020*/  LEA.HI.X.SX32 R15, R157, R0, 0x2, P2 ;  /* 0x000000009d0f7211 */ /* 0x000fe200010f16ff */
[----:B------:R-:W-:Y:S01]  /*2b030*/  IMAD.MOV.U32 R138, RZ, RZ, R142 ;  /* 0x000000ffff8a7224 */ /* 0x000fe200078e008e */
[----:B------:R1:W-:Y:S01]  /*2b040*/  STL.64 [R1+0xa70], R92 ;  /* 0x000a705c01007387 */ /* 0x0003e20000100a00 */
[C---:B------:R-:W-:Y:S01]  /*2b050*/  VIADD R171, R162.reuse, UR40 ;  /* 0x00000028a2ab7c36 */ /* 0x040fe20008000000 */
[----:B------:R-:W-:Y:S01]  /*2b060*/  ULDC UR40, c[0x0][0x22c] ;  /* 0x00008b0000287ab9 */ /* 0x000fe20000000800 */
[----:B------:R-:W-:Y:S01]  /*2b070*/  IMAD.MOV.U32 R141, RZ, RZ, R145 ;  /* 0x000000ffff8d7224 */ /* 0x000fe200078e0091 */
[----:B------:R3:W-:Y:S01]  /*2b080*/  STL.64 [R1+0xa68], R14 ;  /* 0x000a680e01007387 */ /* 0x0007e20000100a00 */
[----:B------:R-:W-:Y:S01]  /*2b090*/  VIADD R167, R171, UR41 ;  /* 0x00000029aba77c36 */ /* 0x000fe20008000000 */
[----:B------:R-:W-:Y:S01]  /*2b0a0*/  ULDC UR41, c[0x0][0x22c] ;  /* 0x00008b0000297ab9 */ /* 0x000fe20000000800 */
[----:B------:R-:W-:Y:S01]  /*2b0b0*/  IMAD.MOV.U32 R144, RZ, RZ, R148 ;  /* 0x000000ffff907224 */ /* 0x000fe200078e0094 */
[----:B------:R-:W-:Y:S01]  /*2b0c0*/  ULDC UR39, c[0x0][0x22c] ;  /* 0x00008b0000277ab9 */ /* 0x000fe20000000800 */
[----:B-1----:R-:W-:-:S02]  /*2b0d0*/  LEA R92, P2, R162, R2, 0x2 ;  /* 0x00000002a25c7211 */ /* 0x002fc400078410ff */
[C---:B---3--:R-:W-:Y:S02]  /*2b0e0*/  LEA R14, P1, R161.reuse, R2, 0x2 ;  /* 0x00000002a10e7211 */ /* 0x048fe400078210ff */
[-C--:B------:R-:W-:Y:S02]  /*2b0f0*/  LEA.HI.X.SX32 R93, R162, R0.reuse, 0x2, P2 ;  /* 0x00000000a25d7211 */ /* 0x080fe400010f16ff */
[----:B------:R-:W-:Y:S02]  /*2b100*/  LEA.HI.X.SX32 R15, R161, R0, 0x2, P1 ;  /* 0x00000000a10f7211 */ /* 0x000fe400008f16ff */
[----:B------:R-:W-:-:S03]  /*2b110*/  LEA R94, P1, R171, R2, 0x2 ;  /* 0x00000002ab5e7211 */ /* 0x000fc600078210ff */
[----:B------:R-:W-:Y:S01]  /*2b120*/  STL.64 [R1+0xa60], R14 ;  /* 0x000a600e01007387 */ /* 0x000fe20000100a00 */
[----:B------:R-:W-:Y:S01]  /*2b130*/  VIADD R170, R167, UR42 ;  /* 0x0000002aa7aa7c36 */ /* 0x000fe20008000000 */
[----:B------:R-:W-:Y:S01]  /*2b140*/  LEA.HI.X.SX32 R95, R171, R0, 0x2, P1 ;  /* 0x00000000ab5f7211 */ /* 0x000fe200008f16ff */
[----:B------:R-:W-:Y:S01]  /*2b150*/  IMAD.MOV.U32 R139, RZ, RZ, R143 ;  /* 0x000000ffff8b7224 */ /* 0x000fe200078e008f */
[----:B------:R1:W-:Y:S01]  /*2b160*/  STL.64 [R1+0xa58], R92 ;  /* 0x000a585c01007387 */ /* 0x0003e20000100a00 */
[----:B------:R-:W-:Y:S01]  /*2b170*/  VIADD R169, R170, UR43 ;  /* 0x0000002baaa97c36 */ /* 0x000fe20008000000 */
[----:B------:R-:W-:Y:S01]  /*2b180*/  ULDC UR43, c[0x0][0x22c] ;  /* 0x00008b00002b7ab9 */ /* 0x000fe20000000800 */
[----:B------:R-:W-:Y:S01]  /*2b190*/  IMAD.MOV.U32 R142, RZ, RZ, R146 ;  /* 0x000000ffff8e7224 */ /* 0x000fe200078e0092 */
[----:B------:R3:W-:Y:S01]  /*2b1a0*/  STL.64 [R1+0xa50], R94 ;  /* 0x000a505e01007387 */ /* 0x0007e20000100a00 */
[----:B------:R-:W-:Y:S01]  /*2b1b0*/  IMAD.MOV.U32 R145, RZ, RZ, R149 ;  /* 0x000000ffff917224 */ /* 0x000fe200078e0095 */
[----:B------:R-:W-:Y:S01]  /*2b1c0*/  ULDC UR42, c[0x0][0x22c] ;  /* 0x00008b00002a7ab9 */ /* 0x000fe20000000800 */
[----:B-1----:R-:W-:-:S04]  /*2b1d0*/  LEA R92, P2, R167, R2, 0x2 ;  /* 0x00000002a75c7211 */ /* 0x002fc800078410ff */
[----:B------:R-:W-:Y:S02]  /*2b1e0*/  LEA.HI.X.SX32 R93, R167, R0, 0x2, P2 ;  /* 0x00000000a75d7211 */ /* 0x000fe400010f16ff */
[C---:B---3--:R-:W-:Y:S01]  /*2b1f0*/  LEA R94, P1, R170.reuse, R2, 0x2 ;  /* 0x00000002aa5e7211 */ /* 0x048fe200078210ff */
        /* <DEDUP_REMOVED lines=9> */
[----:B------:R-:W-:Y:S01]  /*2b290*/  VIADD R165, R168, UR46 ;  /* 0x0000002ea8a57c36 */ /* 0x000fe20008000000 */
        /* <DEDUP_REMOVED lines=59> */
[----:B------:R-:W-:Y:S01]  /*2b650*/  LEA R10, P2, R14, R2, 0x2 ;  /* 0x000000020e0a7211 */ /* 0x000fe200078410ff */
[----:B------:R-:W-:Y:S02]  /*2b660*/  ULDC UR13, c[0x0][0x248] ;  /* 0x00009200000d7ab9 */ /* 0x000fe40000000800 */
[----:B------:R-:W-:Y:S04]  /*2b670*/  STL.64 [R1+0x9e0], R92 ;  /* 0x0009e05c01007387 */ /* 0x000fe80000100a00 */
[----:B------:R1:W-:Y:S01]  /*2b680*/  STL.64 [R1+0x9d8], R12 ;  /* 0x0009d80c01007387 */ /* 0x0003e20000100a00 */
[----:B------:R-:W-:Y:S01]  /*2b690*/  VIADD R15, R152, UR14 ;  /* 0x0000000e980f7c36 */ /* 0x000fe20008000000 */
[----:B------:R-:W-:Y:S01]  /*2b6a0*/  LEA.HI.X.SX32 R11, R14, R0, 0x2, P2 ;  /* 0x000000000e0b7211 */ /* 0x000fe200010f16ff */
[----:B------:R-:W-:Y:S01]  /*2b6b0*/  ULDC UR14, c[0x0][0x248] ;  /* 0x00009200000e7ab9 */ /* 0x000fe20000000800 */
[----:B-1----:R-:W-:-:S04]  /*2b6c0*/  LEA R12, P1, R8, R2, 0x2 ;  /* 0x00000002080c7211 */ /* 0x002fc800078210ff */
[----:B------:R-:W-:Y:S01]  /*2b6d0*/  LEA.HI.X.SX32 R13, R8, R0, 0x2, P1 ;  /* 0x00000000080d7211 */ /* 0x000fe200008f16ff */
[C---:B------:R-:W-:Y:S01]  /*2b6e0*/  VIADD R155, R15.reuse, UR15 ;  /* 0x0000000f0f9b7c36 */ /* 0x040fe20008000000 */
[----:B------:R-:W-:Y:S01]  /*2b6f0*/  LEA R8, P2, R15, R2, 0x2 ;  /* 0x000000020f087211 */ /* 0x000fe200078410ff */
[----:B------:R-:W-:Y:S02]  /*2b700*/  ULDC UR15, c[0x0][0x248] ;  /* 0x00009200000f7ab9 */ /* 0x000fe40000000800 */
[----:B------:R-:W-:Y:S01]  /*2b710*/  STL.64 [R1+0x9d0], R12 ;  /* 0x0009d00c01007387 */ /* 0x000fe20000100a00 */
[----:B------:R-:W-:Y:S01]  /*2b720*/  VIADD R154, R155, UR16 ;  /* 0x000000109b9a7c36 */ /* 0x000fe20008000000 */
[----:B------:R-:W-:Y:S01]  /*2b730*/  LEA.HI.X.SX32 R9, R15, R0, 0x2, P2 ;  /* 0x000000000f097211 */ /* 0x000fe200010f16ff */
[----:B------:R-:W-:Y:S01]  /*2b740*/  ULDC UR16, c[0x0][0x248] ;  /* 0x0000920000107ab9 */ /* 0x000fe20000000800 */
[----:B------:R1:W-:Y:S01]  /*2b750*/  STL.64 [R1+0x9c8], R10 ;  /* 0x0009c80a01007387 */ /* 0x0003e20000100a00 */
[----:B------:R-:W-:Y:S01]  /*2b760*/  VIADD R156, R154, UR17 ;  /* 0x000000119a9c7c36 */ /* 0x000fe20008000000 */
[----:B------:R-:W-:Y:S01]  /*2b770*/  ULDC UR17, c[0x0][0x248] ;  /* 0x0000920000117ab9 */ /* 0x000fe20000000800 */
[----:B-1----:R-:W-:-:S04]  /*2b780*/  LEA R10, P1, R152, R2, 0x2 ;  /* 0x00000002980a7211 */ /* 0x002fc800078210ff */
[----:B------:R-:W-:Y:S02]  /*2b790*/  LEA.HI.X.SX32 R11, R152, R0, 0x2, P1 ;  /* 0x00000000980b7211 */ /* 0x000fe400008f16ff */
[C---:B------:R-:W-:Y:S01]  /*2b7a0*/  LEA R14, P1, R155.reuse, R2, 0x2 ;  /* 0x000000029b0e7211 */ /* 0x040fe200078210ff */
[----:B------:R-:W-:Y:S01]  /*2b7b0*/  VIADD R157, R156, UR18 ;  /* 0x000000129c9d7c36 */ /* 0x000fe20008000000 */
[----:B------:R-:W-:Y:S01]  /*2b7c0*/  ULDC UR18, c[0x0][0x248] ;  /* 0x0000920000127ab9 */ /* 0x000fe20000000800 */
[----:B------:R-:W-:Y:S01]  /*2b7d0*/  STL.64 [R1+0x9c0], R10 ;  /* 0x0009c00a01007387 */ /* 0x000fe20000100a00 */
[----:B------:R-:W-:-:S03]  /*2b7e0*/  LEA.HI.X.SX32 R15, R155, R0, 0x2, P1 ;  /* 0x000000009b0f7211 */ /* 0x000fc600008f16ff */
[----:B------:R1:W-:Y:S01]  /*2b7f0*/  STL.64 [R1+0x9b8], R8 ;  /* 0x0009b80801007387 */ /* 0x0003e20000100a00 */
[C---:B------:R-:W-:Y:S01]  /*2b800*/  LEA R92, P1, R156.reuse, R2, 0x2 ;  /* 0x000000029c5c7211 */ /* 0x040fe200078210ff */
[----:B------:R-:W-:Y:S01]  /*2b810*/  VIADD R163, R157, UR19 ;  /* 0x000000139da37c36 */ /* 0x000fe20008000000 */
[----:B------:R-:W-:Y:S01]  /*2b820*/  ULDC UR19, c[0x0][0x248] ;  /* 0x0000920000137ab9 */ /* 0x000fe20000000800 */
[----:B------:R3:W-:Y:S01]  /*2b830*/  STL.64 [R1+0x9b0], R14 ;  /* 0x0009b00e01007387 */ /* 0x0007e20000100a00 */
[----:B------:R-:W-:Y:S01]  /*2b840*/  LEA.HI.X.SX32 R93, R156, R0, 0x2, P1 ;  /* 0x000000009c5d7211 */ /* 0x000fe200008f16ff */
[----:B------:R-:W-:Y:S01]  /*2b850*/  VIADD R162, R163, UR20 ;  /* 0x00000014a3a27c36 */ /* 0x000fe20008000000 */
[----:B-1----:R-:W-:Y:S01]  /*2b860*/  LEA R8, P2, R154, R2, 0x2 ;  /* 0x000000029a087211 */ /* 0x002fe200078410ff */
[----:B------:R-:W-:-:S03]  /*2b870*/  ULDC UR20, c[0x0][0x248] ;  /* 0x0000920000147ab9 */ /* 0x000fc60000000800 */
[----:B------:R-:W-:Y:S02]  /*2b880*/  LEA.HI.X.SX32 R9, R154, R0, 0x2, P2 ;  /* 0x000000009a097211 */ /* 0x000fe400010f16ff */
[-C--:B---3--:R-:W-:Y:S02]  /*2b890*/  LEA R14, P2, R157, R2.reuse, 0x2 ;  /* 0x000000029d0e7211 */ /* 0x088fe400078410ff */
[----:B------:R-:W-:Y:S01]  /*2b8a0*/  LEA R94, P1, R163, R2, 0x2 ;  /* 0x00000002a35e7211 */ /* 0x000fe200078210ff */
[----:B------:R-:W-:Y:S01]  /*2b8b0*/  STL.64 [R1+0x9a8], R8 ;  /* 0x0009a80801007387 */ /* 0x000fe20000100a00 */
[-C--:B------:R-:W-:Y:S01]  /*2b8c0*/  LEA.HI.X.SX32 R15, R157, R0.reuse, 0x2, P2 ;  /* 0x000000009d0f7211 */ /* 0x080fe200010f16ff */
[----:B------:R-:W-:Y:S01]  /*2b8d0*/  VIADD R164, R162, UR21 ;  /* 0x00000015a2a47c36 */ /* 0x000fe20008000000 */
[----:B------:R-:W-:Y:S01]  /*2b8e0*/  LEA.HI.X.SX32 R95, R163, R0, 0x2, P1 ;  /* 0x00000000a35f7211 */ /* 0x000fe200008f16ff */
[----:B------:R1:W-:Y:S01]  /*2b8f0*/  STL.64 [R1+0x9a0], R92 ;  /* 0x0009a05c01007387 */ /* 0x0003e20000100a00 */
[----:B------:R-:W-:Y:S01]  /*2b900*/  ULDC UR21, c[0x0][0x248] ;  /* 0x0000920000157ab9 */ /* 0x000fe20000000800 */
[----:B------:R-:W-:Y:S01]  /*2b910*/  VIADD R161, R164, UR22 ;  /* 0x00000016a4a17c36 */ /* 0x000fe20008000000 */
[----:B------:R-:W-:Y:S01]  /*2b920*/  ULDC UR22, c[0x0][0x248] ;  /* 0x0000920000167ab9 */ /* 0x000fe20000000800 */
[----:B------:R-:W-:Y:S01]  /*2b930*/  STL.64 [R1+0x998], R14 ;  /* 0x0009980e01007387 */ /* 0x000fe20000100a00 */
        /* <DEDUP_REMOVED lines=29> */
[----:B---3--:R-:W-:Y:S02]  /*2bb10*/  LEA R92, P2, R153, R2, 0x2 ;  /* 0x00000002995c7211 */ /* 0x008fe400078410ff */
        /* <DEDUP_REMOVED lines=15> */
[----:B------:R-:W-:Y:S01]  /*2bc10*/  IMAD.MOV.U32 R148, RZ, RZ, R23 ;  /* 0x000000ffff947224 */ /* 0x000fe200078e0017 */
[----:B------:R-:W-:Y:S01]  /*2bc20*/  ULDC UR31, c[0x0][0x22c] ;  /* 0x00008b00001f7ab9 */ /* 0x000fe20000000800 */
[----:B------:R-:W-:Y:S01]  /*2bc30*/  VIADD R8, R9, UR32 ;  /* 0x0000002009087c36 */ /* 0x000fe20008000000 */
[----:B------:R1:W-:Y:S01]  /*2bc40*/  STL.64 [R1+0x940], R92 ;  /* 0x0009405c01007387 */ /* 0x0003e20000100a00 */
[----:B------:R-:W-:Y:S01]  /*2bc50*/  LEA.HI.X.SX32 R13, R11, R0, 0x2, P1 ;  /* 0x000000000b0d7211 */ /* 0x000fe200008f16ff */
[----:B------:R-:W-:Y:S01]  /*2bc60*/  IMAD.MOV.U32 R143, RZ, RZ, R147 ;  /* 0x000000ffff8f7224 */ /* 0x000fe200078e0093 */
        /* <DEDUP_REMOVED lines=22> */
[----:B------:R-:W-:Y:S01]  /*2bdd0*/  STL.64 [R1+0x910], R8 ;  /* 0x0009100801007387 */ /* 0x000fe20000100a00 */
[----:B------:R-:W-:Y:S01]  /*2bde0*/  ULDC UR8, c[0x0][0x248] ;  /* 0x0000920000087ab9 */ /* 0x000fe20000000800 */
[----:B-1----:R-:W-:-:S04]  /*2bdf0*/  LEA R12, P2, R14, R2, 0x2 ;  /* 0x000000020e0c7211 */ /* 0x002fc800078410ff */
[----:B------:R-:W-:Y:S02]  /*2be00*/  LEA.HI.X.SX32 R13, R14, R0, 0x2, P2 ;  /* 0x000000000e0d7211 */ /* 0x000fe400010f16ff */
[----:B------:R-:W-:Y:S01]  /*2be10*/  LEA R14, P1, R154, R2, 0x2 ;  /* 0x000000029a0e7211 */ /* 0x000fe200078210ff */
[----:B------:R-:W-:Y:S01]  /*2be20*/  VIADD R157, R160, UR9 ;  /* 0x00000009a09d7c36 */ /* 0x000fe20008000000 */
[----:B------:R-:W-:Y:S01]  /*2be30*/  ULDC UR9, c[0x0][0x248] ;  /* 0x0000920000097ab9 */ /* 0x000fe20000000800 */
[----:B------:R1:W-:Y:S01]  /*2be40*/  STL.64 [R1+0x908], R12 ;  /* 0x0009080c01007387 */ /* 0x0003e20000100a00 */
[----:B------:R-:W-:Y:S01]  /*2be50*/  LEA.HI.X.SX32 R15, R154, R0, 0x2, P1 ;  /* 0x000000009a0f7211 */ /* 0x000fe200008f16ff */
[----:B------:R-:W-:Y:S01]  /*2be60*/  VIADD R159, R157, UR12 ;  /* 0x0000000c9d9f7c36 */ /* 0x000fe20008000000 */
[C---:B------:R-:W-:Y:S01]  /*2be70*/  LEA R92, P1, R160.reuse, R2, 0x2 ;  /* 0x00000002a05c7211 */ /* 0x040fe200078210ff */
[----:B------:R-:W-:Y:S02]  /*2be80*/  ULDC UR12, c[0x0][0x248] ;  /* 0x00009200000c7ab9 */ /* 0x000fe40000000800 */
[----:B------:R3:W-:Y:S01]  /*2be90*/  STL.64 [R1+0x900], R14 ;  /* 0x0009000e01007387 */ /* 0x0007e20000100a00 */
[----:B------:R-:W-:-:S02]  /*2bea0*/  LEA.HI.X.SX32 R93, R160, R0, 0x2, P1 ;  /* 0x00000000a05d7211 */ /* 0x000fc400008f16ff */
[CC--:B-1----:R-:W-:Y:S01]  /*2beb0*/  LEA R12, P2, R156.reuse, R2.reuse, 0x2 ;  /* 0x000000029c0c7211 */ /* 0x0c2fe200078410ff */
[C---:B------:R-:W-:Y:S01]  /*2bec0*/  VIADD R158, R159.reuse, UR13 ;  /* 0x0000000d9f9e7c36 */ /* 0x040fe20008000000 */
[----:B------:R-:W-:Y:S01]  /*2bed0*/  LEA R94, P1, R159, R2, 0x2 ;  /* 0x000000029f5e7211 */ /* 0x000fe200078210ff */
[----:B------:R-:W-:Y:S01]  /*2bee0*/  ULDC UR13, c[0x0][0x248] ;  /* 0x00009200000d7ab9 */ /* 0x000fe20000000800 */
[----:B------:R-:W-:Y:S02]  /*2bef0*/  LEA.HI.X.SX32 R13, R156, R0, 0x2, P2 ;  /* 0x000000009c0d7211 */ /* 0x000fe400010f16ff */
[----:B---3--:R-:W-:-:S03]  /*2bf00*/  LEA R14, P2, R157, R2, 0x2 ;  /* 0x000000029d0e7211 */ /* 0x008fc600078410ff */
[----:B------:R-:W-:Y:S01]  /*2bf10*/  STL.64 [R1+0x8f8], R12 ;  /* 0x0008f80c01007387 */ /* 0x000fe20000100a00 */
[-C--:B------:R-:W-:Y:S01]  /*2bf20*/  LEA.HI.X.SX32 R15, R157, R0.reuse, 0x2, P2 ;  /* 0x000000009d0f7211 */ /* 0x080fe200010f16ff */
[C---:B------:R-:W-:Y:S01]  /*2bf30*/  VIADD R155, R158.reuse, UR14 ;  /* 0x0000000e9e9b7c36 */ /* 0x040fe20008000000 */
        /* <DEDUP_REMOVED lines=107> */
[----:B------:R-:W-:Y:S01]  /*2c5f0*/  IMAD.MOV.U32 R146, RZ, RZ, R150 ;  /* 0x000000ffff927224 */ /* 0x000fe200078e0096 */
[----:B------:R-:W-:Y:S01]  /*2c600*/  ULDC UR8, c[0x0][0x22c] ;  /* 0x00008b0000087ab9 */ /* 0x000fe20000000800 */
[----:B------:R-:W-:Y:S01]  /*2c610*/  VIADD R153, R154, UR9 ;  /* 0x000000099a997c36 */ /* 0x000fe20008000000 */
[----:B------:R-:W-:Y:S01]  /*2c620*/  ULDC UR9, c[0x0][0x22c] ;  /* 0x00008b0000097ab9 */ /* 0x000fe20000000800 */
[----:B-1----:R-:W-:-:S04]  /*2c630*/  LEA R92, P2, R12, R2, 0x2 ;  /* 0x000000020c5c7211 */ /* 0x002fc800078410ff */
[----:B------:R-:W-:Y:S01]  /*2c640*/  LEA.HI.X.SX32 R93, R12, R0, 0x2, P2 ;  /* 0x000000000c5d7211 */ /* 0x000fe200010f16ff */
[----:B------:R-:W-:Y:S01]  /*2c650*/  STL.64 [R1+0x840], R10 ;  /* 0x0008400a01007387 */ /* 0x000fe20000100a00 */
[----:B------:R-:W-:Y:S01]  /*2c660*/  VIADD R152, R153, UR12 ;  /* 0x0000000c99987c36 */ /* 0x000fe20008000000 */
[----:B------:R-:W-:Y:S01]  /*2c670*/  LEA R8, P2, R14, R2, 0x2 ;  /* 0x000000020e087211 */ /* 0x000fe200078410ff */
[----:B------:R-:W-:Y:S01]  /*2c680*/  IMAD.MOV.U32 R149, RZ, RZ, R22 ;  /* 0x000000ffff957224 */ /* 0x000fe200078e0016 */
[----:B------:R1:W-:Y:S01]  /*2c690*/  STL.64 [R1+0x838], R92 ;  /* 0x0008385c01007387 */ /* 0x0003e20000100a00 */
[----:B------:R-:W-:Y:S01]  /*2c6a0*/  VIADD R13, R152, UR4 ;  /* 0x00000004980d7c36 */ /* 0x000fe20008000000 */
[----:B------:R-:W-:Y:S01]  /*2c6b0*/  LEA.HI.X.SX32 R9, R14, R0, 0x2, P2 ;  /* 0x000000000e097211 */ /* 0x000fe200010f16ff */
[----:B------:R-:W-:Y:S01]  /*2c6c0*/  ULDC UR4, c[0x0][0x248] ;  /* 0x0000920000047ab9 */ /* 0x000fe20000000800 */
[----:B------:R-:W-:Y:S01]  /*2c6d0*/  IMAD.MOV.U32 R147, RZ, RZ, R151 ;  /* 0x000000ffff937224 */ /* 0x000fe200078e0097 */
[----:B------:R-:W-:Y:S01]  /*2c6e0*/  ULDC UR12, c[0x0][0x22c] ;  /* 0x00008b00000c7ab9 */ /* 0x000fe20000000800 */
[----:B-1----:R-:W-:-:S04]  /*2c6f0*/  LEA R92, P1, R15, R2, 0x2 ;  /* 0x000000020f5c7211 */ /* 0x002fc800078210ff */
[----:B------:R-:W-:Y:S01]  /*2c700*/  LEA.HI.X.SX32 R93, R15, R0, 0x2, P1 ;  /* 0x000000000f5d7211 */ /* 0x000fe200008f16ff */
[----:B------:R-:W-:Y:S01]  /*2c710*/  VIADD R11, R13, UR6 ;  /* 0x000000060d0b7c36 */ /* 0x000fe20008000000 */
[C---:B------:R-:W-:Y:S01]  /*2c720*/  LEA R14, P1, R154.reuse, R2, 0x2 ;  /* 0x000000029a0e7211 */ /* 0x040fe200078210ff */
[----:B------:R-:W-:Y:S02]  /*2c730*/  ULDC UR6, c[0x0][0x248] ;  /* 0x0000920000067ab9 */ /* 0x000fe40000000800 */
[----:B------:R1:W-:Y:S01]  /*2c740*/  STL.64 [R1+0x830], R92 ;  /* 0x0008305c01007387 */ /* 0x0003e20000100a00 */
[----:B------:R-:W-:Y:S01]  /*2c750*/  VIADD R10, R11, UR7 ;  /* 0x000000070b0a7c36 */ /* 0x000fe20008000000 */
[----:B------:R-:W-:Y:S01]  /*2c760*/  LEA.HI.X.SX32 R15, R154, R0, 0x2, P1 ;  /* 0x000000009a0f7211 */ /* 0x000fe200008f16ff */
[----:B------:R-:W-:Y:S01]  /*2c770*/  IMAD.MOV.U32 R150, RZ, RZ, R21 ;  /* 0x000000ffff967224 */ /* 0x000fe200078e0015 */
[----:B------:R3:W-:Y:S01]  /*2c780*/  STL.64 [R1+0x828], R8 ;  /* 0x0008280801007387 */ /* 0x0007e20000100a00 */
[----:B--2---:R-:W-:Y:S01]  /*2c790*/  IMAD.MOV.U32 R151, RZ, RZ, R16 ;  /* 0x000000ffff977224 */ /* 0x004fe200078e0010 */
[----:B------:R-:W-:Y:S01]  /*2c7a0*/  ULDC UR7, c[0x0][0x22c] ;  /* 0x00008b0000077ab9 */ /* 0x000fe20000000800 */
[----:B-1----:R-:W-:-:S04]  /*2c7b0*/  LEA R92, P2, R153, R2, 0x2 ;  /* 0x00000002995c7211 */ /* 0x002fc800078410ff */
[----:B------:R-:W-:Y:S01]  /*2c7c0*/  LEA.HI.X.SX32 R93, R153, R0, 0x2, P2 ;  /* 0x00000000995d7211 */ /* 0x000fe200010f16ff */
[----:B---3--:R-:W-:Y:S01]  /*2c7d0*/  VIADD R9, R10, UR4 ;  /* 0x000000040a097c36 */ /* 0x008fe20008000000 */
[----:B------:R-:W-:Y:S01]  /*2c7e0*/  STL.64 [R1+0x820], R14 ;  /* 0x0008200e01007387 */ /* 0x000fe20000100a00 */
[----:B------:R-:W-:-:S03]  /*2c7f0*/  ULDC UR4, c[0x0][0x248] ;  /* 0x0000920000047ab9 */ /* 0x000fc60000000800 */
[----:B------:R1:W-:Y:S01]  /*2c800*/  STL.64 [R1+0x818], R92 ;  /* 0x0008185c01007387 */ /* 0x0003e20000100a00 */
[----:B------:R-:W-:Y:S01]  /*2c810*/  VIADD R8, R9, UR6 ;  /* 0x0000000609087c36 */ /* 0x000fe20008000000 */
[CC--:B------:R-:W-:Y:S01]  /*2c820*/  LEA R94, P2, R13.reuse, R2.reuse, 0x2 ;  /* 0x000000020d5e7211 */ /* 0x0c0fe200078410ff */
[----:B------:R-:W-:Y:S01]  /*2c830*/  IMAD.MOV.U32 R119, RZ, RZ, R127 ;  /* 0x000000ffff777224 */ /* 0x000fe200078e007f */
[----:B------:R-:W-:Y:S01]  /*2c840*/  ULDC UR6, c[0x0][0x22c] ;  /* 0x00008b0000067ab9 */ /* 0x000fe20000000800 */
[----:B------:R-:W-:Y:S01]  /*2c850*/  VIADD R12, R8, UR4 ;  /* 0x00000004080c7c36 */ /* 0x000fe20008000000 */
[----:B-1----:R-:W-:Y:S01]  /*2c860*/  LEA R92, P1, R152, R2, 0x2 ;  /* 0x00000002985c7211 */ /* 0x002fe200078210ff */
[----:B------:R-:W-:Y:S01]  /*2c870*/  VIADD R14, R6, 0x6 ;  /* 0x00000006060e7836 */ /* 0x000fe20000000000 */
[-C--:B------:R-:W-:Y:S01]  /*2c880*/  LEA.HI.X.SX32 R95, R13, R0.reuse, 0x2, P2 ;  /* 0x000000000d5f7211 */ /* 0x080fe200010f16ff */
[----:B------:R-:W-:Y:S01]  /*2c890*/  ULDC UR4, c[0x0][0x22c] ;  /* 0x00008b0000047ab9 */ /* 0x000fe20000000800 */
[----:B------:R-:W-:-:S05]  /*2c8a0*/  LEA.HI.X.SX32 R93, R152, R0, 0x2, P1 ;  /* 0x00000000985d7211 */ /* 0x000fca00008f16ff */
[----:B------:R1:W-:Y:S04]  /*2c8b0*/  STL.64 [R1+0x810], R92 ;  /* 0x0008105c01007387 */ /* 0x0003e80000100a00 */
[----:B------:R2:W-:Y:S01]  /*2c8c0*/  STL.64 [R1+0x808], R94 ;  /* 0x0008085e01007387 */ /* 0x0005e20000100a00 */
[----:B-1----:R-:W-:-:S04]  /*2c8d0*/  LEA R92, P1, R12, R2, 0x2 ;  /* 0x000000020c5c7211 */ /* 0x002fc800078210ff */
[----:B------:R-:W-:Y:S02]  /*2c8e0*/  LEA.HI.X.SX32 R93, R12, R0, 0x2, P1 ;  /* 0x000000000c5d7211 */ /* 0x000fe400008f16ff */
[----:B--2---:R-:W-:-:S03]  /*2c8f0*/  LEA R94, P2, R11, R2, 0x2 ;  /* 0x000000020b5e7211 */ /* 0x004fc600078410ff */
[----:B------:R1:W-:Y:S01]  /*2c900*/  STL.64 [R1+0x800], R92 ;  /* 0x0008005c01007387 */ /* 0x0003e20000100a00 */
[----:B------:R-:W-:Y:S02]  /*2c910*/  LEA.HI.X.SX32 R95, R11, R0, 0x2, P2 ;  /* 0x000000000b5f7211 */ /* 0x000fe400010f16ff */
[----:B-1----:R-:W-:-:S04]  /*2c920*/  LEA R92, P1, R10, R2, 0x2 ;  /* 0x000000020a5c7211 */ /* 0x002fc800078210ff */
[----:B------:R-:W-:Y:S01]  /*2c930*/  LEA.HI.X.SX32 R93, R10, R0, 0x2, P1 ;  /* 0x000000000a5d7211 */ /* 0x000fe200008f16ff */
[----:B------:R1:W-:Y:S04]  /*2c940*/  STL.64 [R1+0x7f8], R94 ;  /* 0x0007f85e01007387 */ /* 0x0003e80000100a00 */
[----:B------:R2:W-:Y:S01]  /*2c950*/  STL.64 [R1+0x7f0], R92 ;  /* 0x0007f05c01007387 */ /* 0x0005e20000100a00 */
[CC--:B-1----:R-:W-:Y:S02]  /*2c960*/  LEA R94, P2, R9.reuse, R2.reuse, 0x2 ;  /* 0x00000002095e7211 */ /* 0x0c2fe400078410ff */
[----:B--2---:R-:W-:Y:S02]  /*2c970*/  LEA R92, P1, R8, R2, 0x2 ;  /* 0x00000002085c7211 */ /* 0x004fe400078210ff */
[----:B------:R-:W-:-:S02]  /*2c980*/  LEA.HI.X.SX32 R95, R9, R0, 0x2, P2 ;  /* 0x00000000095f7211 */ /* 0x000fc400010f16ff */
[----:B------:R-:W-:Y:S01]  /*2c990*/  LEA.HI.X.SX32 R93, R8, R0, 0x2, P1 ;  /* 0x00000000085d7211 */ /* 0x000fe200008f16ff */
[----:B------:R-:W-:Y:S02]  /*2c9a0*/  VIADD R13, R6, 0x5 ;  /* 0x00000005060d7836 */ /* 0x000fe40000000000 */
[----:B------:R-:W-:Y:S01]  /*2c9b0*/  STL.64 [R1+0x7e8], R94 ;  /* 0x0007e85e01007387 */ /* 0x000fe20000100a00 */
[----:B------:R-:W-:Y:S01]  /*2c9c0*/  ISETP.LT.AND P2, PT, R14, UR4, !P0 ;  /* 0x000000040e007c0c */ /* 0x000fe2000c741270 */
[----:B------:R-:W-:Y:S02]  /*2c9d0*/  ULDC UR4, c[0x0][0x22c] ;  /* 0x00008b0000047ab9 */ /* 0x000fe40000000800 */
[----:B------:R-:W-:Y:S04]  /*2c9e0*/  STL.64 [R1+0x7e0], R92 ;  /* 0x0007e05c01007387 */ /* 0x000fe80000100a00 */
[----:B------:R-:W2:Y:S01]  /*2c9f0*/  LDL.LU R23, [R1+0x44] ;  /* 0x0000440001177983 */ /* 0x000ea20000300800 */
[----:B------:R-:W-:Y:S01]  /*2ca00*/  ISETP.LT.AND P1, PT, R13, UR4, !P0 ;  /* 0x000000040d007c0c */ /* 0x000fe2000c721270 */
[----:B------:R-:W-:-:S02]  /*2ca10*/  IMAD.MOV.U32 R8, RZ, RZ, R121 ;  /* 0x000000ffff087224 */ /* 0x000fc400078e0079 */
[----:B------:R-:W-:Y:S01]  /*2ca20*/  IMAD.MOV.U32 R10, RZ, RZ, R123 ;  /* 0x000000ffff0a7224 */ /* 0x000fe200078e007b */
[----:B------:R-:W3:Y:S01]  /*2ca30*/  LDL.LU R22, [R1+0x4c] ;  /* 0x00004c0001167983 */ /* 0x000ee20000300800 */
[----:B------:R-:W-:Y:S02]  /*2ca40*/  IMAD.MOV.U32 R9, RZ, RZ, R122 ;  /* 0x000000ffff097224 */ /* 0x000fe400078e007a */
[----:B------:R-:W-:Y:S01]  /*2ca50*/  IMAD.MOV.U32 R11, RZ, RZ, R124 ;  /* 0x000000ffff0b7224 */ /* 0x000fe200078e007c */
[----:B------:R-:W4:Y:S01]  /*2ca60*/  LDL.LU R21, [R1+0x450] ;  /* 0x0004500001157983 */ /* 0x000f220000300800 */
[----:B------:R-:W-:Y:S01]  /*2ca70*/  LOP3.LUT R2, R125, 0x7f, RZ, 0xc0, !PT ;  /* 0x0000007f7d027812 */ /* 0x000fe200078ec0ff */
[----:B------:R-:W-:Y:S02]  /*2ca80*/  IMAD.MOV.U32 R126, RZ, RZ, R134 ;  /* 0x000000ffff7e7224 */ /* 0x000fe400078e0086 */
[----:B------:R-:W-:Y:S01]  /*2ca90*/  IMAD.MOV.U32 R127, RZ, RZ, R135 ;  /* 0x000000ffff7f7224 */ /* 0x000fe200078e0087 */
[----:B------:R-:W4:Y:S01]  /*2caa0*/  LDL.LU R16, [R1+0x458] ;  /* 0x0004580001107983 */ /* 0x000f220000300800 */
[----:B------:R-:W-:Y:S01]  /*2cab0*/  IMAD.MOV.U32 R128, RZ, RZ, R136 ;  /* 0x000000ffff807224 */ /* 0x000fe200078e0088 */
[----:B------:R-:W-:Y:S01]  /*2cac0*/  @P2 LOP3.LUT R3, R3, 0x10, RZ, 0xfc, !PT ;  /* 0x0000001003032812 */ /* 0x000fe200078efcff */
[C---:B------:R-:W-:Y:S01]  /*2cad0*/  VIADD R152, R6.reuse, 0x39 ;  /* 0x0000003906987836 */ /* 0x040fe20000000000 */
[----:B------:R-:W2:Y:S01]  /*2cae0*/  LDL.LU R12, [R1+0x404] ;  /* 0x00040400010c7983 */ /* 0x000ea20000300800 */
[----:B------:R-:W-:Y:S01]  /*2caf0*/  VIADD R153, R6, 0x3a ;  /* 0x0000003a06997836 */ /* 0x000fe20000000000 */
[----:B------:R-:W-:-:S02]  /*2cb00*/  ULDC UR4, c[0x0][0x22c] ;  /* 0x00008b0000047ab9 */ /* 0x000fc40000000800 */
[----:B------:R-:W2:Y:S04]  /*2cb10*/  LDL.LU R13, [R1+0x40c] ;  /* 0x00040c00010d7983 */ /* 0x000ea80000300800 */
[----:B------:R-:W2:Y:S04]  /*2cb20*/  LDL.LU R14, [R1+0x4] ;  /* 0x00000400010e7983 */ /* 0x000ea80000300800 */
[----:B------:R-:W2:Y:S04]  /*2cb30*/  LDL.LU R15, [R1+0xc] ;  /* 0x00000c00010f7983 */ /* 0x000ea80000300800 */
[----:B------:R1:W-:Y:S04]  /*2cb40*/  STSM.16.M88.4 [R4], R8 ;  /* 0x0000000804007844 */ /* 0x0003e80000000200 */
[----:B-1----:R-:W4:Y:S04]  /*2cb50*/  LDL.LU R8, [R1+0x410] ;  /* 0x0004100001087983 */ /* 0x002f280000300800 */
[----:B------:R-:W4:Y:S04]  /*2cb60*/  LDL.LU R9, [R1+0x418] ;  /* 0x0004180001097983 */ /* 0x000f280000300800 */
[----:B------:R-:W4:Y:S04]  /*2cb70*/  LDL.LU R10, [R1+0x10] ;  /* 0x00001000010a7983 */ /* 0x000f280000300800 */
[----:B------:R-:W4:Y:S01]  /*2cb80*/  LDL.LU R11, [R1+0x18] ;  /* 0x00001800010b7983 */ /* 0x000f220000300800 */
[----:B------:R-:W-:Y:S01]  /*2cb90*/  BAR.SYNC.DEFER_BLOCKING 0x0 ;  /* 0x0000000000007b1d */ /* 0x000fe20000010000 */
[----:B------:R-:W-:Y:S01]  /*2cba0*/  LEA R0, R2, UR5, 0x4 ;  /* 0x0000000502007c11 */ /* 0x000fe2000f8e20ff */
        /* <DEDUP_REMOVED lines=8> */
[----:B------:R-:W-:Y:S01]  /*2cc30*/  LOP3.LUT R3, R3, 0xfffffff7, RZ, 0xc0, !PT ;  /* 0xfffffff703037812 */ /* 0x000fe200078ec0ff */
[----:B------:R-:W-:Y:S01]  /*2cc40*/  VIADD R2, R6, 0x1 ;  /* 0x0000000106027836 */ /* 0x000fe20000000000 */
[----:B------:R-:W-:Y:S01]  /*2cc50*/  ULDC UR5, c[0x0][0x22c] ;  /* 0x00008b0000057ab9 */ /* 0x000fe20000000800 */
[----:B------:R-:W1:Y:S01]  /*2cc60*/  LDS.128 R92, [R0] ;  /* 0x00000000005c7984 */ /* 0x000e620000000c00 */
[----:B------:R-:W-:Y:S01]  /*2cc70*/  BAR.SYNC.DEFER_BLOCKING 0x0 ;  /* 0x0000000000007b1d */ /* 0x000fe20000010000 */
        /* <DEDUP_REMOVED lines=12> */
[----:B-1----:R-:W-:Y:S04]  /*2cd40*/  STL.64 [R1+0x7d0], R92 ;  /* 0x0007d05c01007387 */ /* 0x002fe80000100a00 */
[----:B------:R-:W-:Y:S04]  /*2cd50*/  STL.64 [R1+0x7d8], R94 ;  /* 0x0007d85e01007387 */ /* 0x000fe80000100a00 */
[----:B--2---:R-:W-:Y:S01]  /*2cd60*/  STSM.16.M88.4 [R4], R12 ;  /* 0x0000000c04007844 */ /* 0x004fe20000000200 */
[----:B------:R-:W-:Y:S06]  /*2cd70*/  BAR.SYNC.DEFER_BLOCKING 0x0 ;  /* 0x0000000000007b1d */ /* 0x000fec0000010000 */
[----:B------:R-:W1:Y:S01]  /*2cd80*/  LDS.128 R12, [R0] ;  /* 0x00000000000c7984 */ /* 0x000e620000000c00 */
[----:B------:R-:W-:-:S02]  /*2cd90*/  IMAD.MOV.U32 R144, RZ, RZ, R23 ;  /* 0x000000ffff907224 */ /* 0x000fc400078e0017 */
[----:B---3--:R-:W-:Y:S01]  /*2cda0*/  IMAD.MOV.U32 R145, RZ, RZ, R22 ;  /* 0x000000ffff917224 */ /* 0x008fe200078e0016 */
[----:B------:R-:W-:Y:S01]  /*2cdb0*/  BAR.SYNC.DEFER_BLOCKING 0x0 ;  /* 0x0000000000007b1d */ /* 0x000fe20000010000 */
[----:B----4-:R-:W-:Y:S02]  /*2cdc0*/  IMAD.MOV.U32 R146, RZ, RZ, R21 ;  /* 0x000000ffff927224 */ /* 0x010fe400078e0015 */
[----:B------:R-:W-:-:S03]  /*2cdd0*/  IMAD.MOV.U32 R147, RZ, RZ, R16 ;  /* 0x000000ffff937224 */ /* 0x000fc600078e0010 */
[----:B-1----:R1:W-:Y:S04]  /*2cde0*/  STL.64 [R1+0x7c0], R12 ;  /* 0x0007c00c01007387 */ /* 0x0023e80000100a00 */
[----:B------:R2:W-:Y:S04]  /*2cdf0*/  STL.64 [R1+0x7c8], R14 ;  /* 0x0007c80e01007387 */ /* 0x0005e80000100a00 */
[----:B------:R-:W3:Y:S04]  /*2ce00*/  LDL.LU R148, [R1+0x50] ;  /* 0x0000500001947983 */ /* 0x000ee80000300800 */
[----:B------:R-:W4:Y:S04]  /*2ce10*/  LDL.LU R149, [R1+0x58] ;  /* 0x0000580001957983 */ /* 0x000f280000300800 */
[----:B------:R-:W4:Y:S04]  /*2ce20*/  LDL.LU R150, [R1+0x454] ;  /* 0x0004540001967983 */ /* 0x000f280000300800 */
[----:B------:R-:W4:Y:S04]  /*2ce30*/  LDL.LU R151, [R1+0x45c] ;  /* 0x00045c0001977983 */ /* 0x000f280000300800 */
[----:B------:R-:W4:Y:S04]  /*2ce40*/  LDL.LU R23, [R1+0x54] ;  /* 0x0000540001177983 */ /* 0x000f280000300800 */
[----:B------:R-:W4:Y:S04]  /*2ce50*/  LDL.LU R22, [R1+0x5c] ;  /* 0x00005c0001167983 */ /* 0x000f280000300800 */
[----:B------:R-:W4:Y:S04]  /*2ce60*/  LDL.LU R21, [R1+0x460] ;  /* 0x0004600001157983 */ /* 0x000f280000300800 */
[----:B------:R-:W4:Y:S04]  /*2ce70*/  LDL.LU R16, [R1+0x468] ;  /* 0x0004680001107983 */ /* 0x000f280000300800 */
[----:B------:R2:W-:Y:S01]  /*2ce80*/  STSM.16.M88.4 [R4], R8 ;  /* 0x0000000804007844 */ /* 0x0005e20000000200 */
[----:B------:R-:W-:Y:S01]  /*2ce90*/  BAR.SYNC.DEFER_BLOCKING 0x0 ;  /* 0x0000000000007b1d */ /* 0x000fe20000010000 */
[----:B-1----:R-:W-:-:S02]  /*2cea0*/  IMAD.MOV.U32 R12, RZ, RZ, R118 ;  /* 0x000000ffff0c7224 */ /* 0x002fc400078e0076 */
[----:B------:R-:W-:-:S03]  /*2ceb0*/  IMAD.MOV.U32 R13, RZ, RZ, R119 ;  /* 0x000000ffff0d7224 */ /* 0x000fc600078e0077 */
[----:B------:R-:W1:Y:S01]  /*2cec0*/  LDS.128 R92, [R0] ;  /* 0x00000000005c7984 */ /* 0x000e620000000c00 */
[----:B--2---:R-:W-:Y:S02]  /*2ced0*/  IMAD.MOV.U32 R14, RZ, RZ, R120 ;  /* 0x000000ffff0e7224 */ /* 0x004fe400078e0078 */
[----:B------:R-:W-:Y:S01]  /*2cee0*/  IMAD.MOV.U32 R15, RZ, RZ, R121 ;  /* 0x000000ffff0f7224 */ /* 0x000fe200078e0079 */
[----:B------:R-:W-:Y:S06]  /*2cef0*/  BAR.SYNC.DEFER_BLOCKING 0x0 ;  /* 0x0000000000007b1d */ /* 0x000fec0000010000 */
[----:B------:R-:W-:Y:S02]  /*2cf00*/  STSM.16.M88.4 [R4], R12 ;  /* 0x0000000c04007844 */ /* 0x000fe40000000200 */
[----:B------:R-:W-:Y:S06]  /*2cf10*/  BAR.SYNC.DEFER_BLOCKING 0x0 ;  /* 0x0000000000007b1d */ /* 0x000fec0000010000 */
[----:B------:R-:W2:Y:S01]  /*2cf20*/  LDS.128 R12, [R0] ;  /* 0x00000000000c7984 */ /* 0x000ea20000000c00 */
[----:B------:R-:W-:-:S02]  /*2cf30*/  IMAD.MOV.U32 R10, RZ, RZ, R124 ;  /* 0x000000ffff0a7224 */ /* 0x000fc400078e007c */
[----:B------:R-:W-:Y:S01]  /*2cf40*/  IMAD.MOV.U32 R11, RZ, RZ, R125 ;  /* 0x000000ffff0b7224 */ /* 0x000fe200078e007d */
[----:B-1----:R-:W-:Y:S01]  /*2cf50*/  STL.64 [R1+0x7b0], R92 ;  /* 0x0007b05c01007387 */ /* 0x002fe20000100a00 */
[----:B------:R-:W-:Y:S02]  /*2cf60*/  IMAD.MOV.U32 R124, RZ, RZ, R132 ;  /* 0x000000ffff7c7224 */ /* 0x000fe400078e0084 */
[----:B------:R-:W-:Y:S01]  /*2cf70*/  IMAD.MOV.U32 R118, RZ, RZ, R126 ;  /* 0x000000ffff767224 */ /* 0x000fe200078e007e */
[----:B------:R-:W-:Y:S01]  /*2cf80*/  STL.64 [R1+0x7b8], R94 ;  /* 0x0007b85e01007387 */ /* 0x000fe20000100a00 */
[----:B------:R-:W-:Y:S02]  /*2cf90*/  IMAD.MOV.U32 R125, RZ, RZ, R133 ;  /* 0x000000ffff7d7224 */ /* 0x000fe400078e0085 */
[----:B------:R-:W-:Y:S01]  /*2cfa0*/  IMAD.MOV.U32 R132, RZ, RZ, R140 ;  /* 0x000000ffff847224 */ /* 0x000fe200078e008c */
[----:B------:R-:W-:Y:S01]  /*2cfb0*/  BAR.SYNC.DEFER_BLOCKING 0x0 ;  /* 0x0000000000007b1d */ /* 0x000fe20000010000 */
        /* <DEDUP_REMOVED lines=12> */
[----:B--2---:R1:W-:Y:S01]  /*2d080*/  STL.64 [R1+0x7a0], R12 ;  /* 0x0007a00c01007387 */ /* 0x0043e20000100a00 */
[----:B------:R-:W-:-:S03]  /*2d090*/  IMAD.MOV.U32 R129, RZ, RZ, R137 ;  /* 0x000000ffff817224 */ /* 0x000fc600078e0089 */
[----:B------:R2:W-:Y:S01]  /*2d0a0*/  STL.64 [R1+0x7a8], R14 ;  /* 0x0007a80e01007387 */ /* 0x0005e20000100a00 */
[----:B------:R-:W-:Y:S02]  /*2d0b0*/  IMAD.MOV.U32 R136, RZ, RZ, R144 ;  /* 0x000000ffff887224 */ /* 0x000fe400078e0090 */
[----:B------:R-:W-:Y:S02]  /*2d0c0*/  IMAD.MOV.U32 R123, RZ, RZ, R131 ;  /* 0x000000ffff7b7224 */ /* 0x000fe400078e0083 */
[----:B------:R-:W-:Y:S02]  /*2d0d0*/  IMAD.MOV.U32 R130, RZ, RZ, R138 ;  /* 0x000000ffff827224 */ /* 0x000fe400078e008a */
[----:B------:R-:W-:Y:S02]  /*2d0e0*/  IMAD.MOV.U32 R137, RZ, RZ, R145 ;  /* 0x000000ffff897224 */ /* 0x000fe400078e0091 */
[----:B------:R-:W-:Y:S02]  /*2d0f0*/  IMAD.MOV.U32 R131, RZ, RZ, R139 ;  /* 0x000000ffff837224 */ /* 0x000fe400078e008b */
[----:B------:R-:W-:-:S02]  /*2d100*/  IMAD.MOV.U32 R138, RZ, RZ, R146 ;  /* 0x000000ffff8a7224 */ /* 0x000fc400078e0092 */
[----:B------:R-:W-:Y:S02]  /*2d110*/  IMAD.MOV.U32 R139, RZ, RZ, R147 ;  /* 0x000000ffff8b7224 */ /* 0x000fe400078e0093 */
[----:B---3--:R-:W-:Y:S02]  /*2d120*/  IMAD.MOV.U32 R140, RZ, RZ, R148 ;  /* 0x000000ffff8c7224 */ /* 0x008fe400078e0094 */
[----:B------:R-:W3:Y:S01]  /*2d130*/  LDL.LU R148, [R1+0x60] ;  /* 0x0000600001947983 */ /* 0x000ee20000300800 */
[----:B----4-:R-:W-:-:S03]  /*2d140*/  IMAD.MOV.U32 R141, RZ, RZ, R149 ;  /* 0x000000ffff8d7224 */ /* 0x010fc600078e0095 */
[----:B------:R-:W4:Y:S01]  /*2d150*/  LDL.LU R149, [R1+0x68] ;  /* 0x0000680001957983 */ /* 0x000f220000300800 */
[----:B------:R-:W-:-:S03]  /*2d160*/  IMAD.MOV.U32 R142, RZ, RZ, R150 ;  /* 0x000000ffff8e7224 */ /* 0x000fc600078e0096 */
        /* <DEDUP_REMOVED lines=10> */
[----:B------:R-:W4:Y:S04]  /*2d210*/  LDL.LU R16, [R1+0x478] ;  /* 0x0004780001107983 */ /* 0x000f280000300800 */
[----:B------:R2:W-:Y:S01]  /*2d220*/  STSM.16.M88.4 [R4], R8 ;  /* 0x0000000804007844 */ /* 0x0005e20000000200 */
[----:B------:R-:W-:Y:S01]  /*2d230*/  BAR.SYNC.DEFER_BLOCKING 0x0 ;  /* 0x0000000000007b1d */ /* 0x000fe20000010000 */
[----:B-1----:R-:W-:Y:S02]  /*2d240*/  IMAD.MOV.U32 R12, RZ, RZ, R118 ;  /* 0x000000ffff0c7224 */ /* 0x002fe400078e0076 */
        /* <DEDUP_REMOVED lines=682> */
[----:B------:R-:W3:Y:S01]  /*2fcf0*/  LDL.LU R150, [R1+0x534] ;  /* 0x0005340001967983 */ /* 0x000ee20000300800 */
        /* <DEDUP_REMOVED lines=9> */
[----:B------:R-:W3:Y:S04]  /*2fd90*/  LDL.LU R16, [R1+0x548] ;  /* 0x0005480001107983 */ /* 0x000ee80000300800 */
        /* <DEDUP_REMOVED lines=42> */
[----:B----4-:R-:W-:Y:S02]  /*30040*/  IMAD.MOV.U32 R141, RZ, RZ, R149 ;  /* 0x000000ffff8d7224 */ /* 0x010fe400078e0095 */
[----:B------:R-:W4:Y:S01]  /*30050*/  LDL.LU R149, [R1+0x140] ;  /* 0x0001400001957983 */ /* 0x000f220000300800 */
[----:B---3--:R-:W-:-:S03]  /*30060*/  IMAD.MOV.U32 R143, RZ, RZ, R150 ;  /* 0x000000ffff8f7224 */ /* 0x008fc600078e0096 */
[----:B------:R-:W3:Y:S01]  /*30070*/  LDL.LU R150, [R1+0x148] ;  /* 0x0001480001967983 */ /* 0x000ee20000300800 */
[----:B------:R-:W-:-:S03]  /*30080*/  IMAD.MOV.U32 R144, RZ, RZ, R151 ;  /* 0x000000ffff907224 */ /* 0x000fc600078e0097 */
[----:B------:R-:W3:Y:S01]  /*30090*/  LDL.LU R151, [R1+0x544] ;  /* 0x0005440001977983 */ /* 0x000ee20000300800 */
[----:B------:R-:W-:-:S03]  /*300a0*/  IMAD.MOV.U32 R145, RZ, RZ, R23 ;  /* 0x000000ffff917224 */ /* 0x000fc600078e0017 */
[----:B------:R-:W3:Y:S01]  /*300b0*/  LDL.LU R23, [R1+0x54c] ;  /* 0x00054c0001177983 */ /* 0x000ee20000300800 */
[----:B------:R-:W-:Y:S02]  /*300c0*/  IMAD.MOV.U32 R140, RZ, RZ, R148 ;  /* 0x000000ffff8c7224 */ /* 0x000fe400078e0094 */
[----:B------:R-:W-:Y:S02]  /*300d0*/  IMAD.MOV.U32 R146, RZ, RZ, R22 ;  /* 0x000000ffff927224 */ /* 0x000fe400078e0016 */
[----:B------:R-:W3:Y:S01]  /*300e0*/  LDL.LU R22, [R1+0x144] ;  /* 0x0001440001167983 */ /* 0x000ee20000300800 */
[----:B------:R-:W-:-:S03]  /*300f0*/  IMAD.MOV.U32 R147, RZ, RZ, R21 ;  /* 0x000000ffff937224 */ /* 0x000fc600078e0015 */
[----:B------:R-:W3:Y:S01]  /*30100*/  LDL.LU R21, [R1+0x14c] ;  /* 0x00014c0001157983 */ /* 0x000ee20000300800 */
[----:B------:R-:W-:-:S03]  /*30110*/  IMAD.MOV.U32 R148, RZ, RZ, R16 ;  /* 0x000000ffff947224 */ /* 0x000fc600078e0010 */
[----:B------:R-:W3:Y:S04]  /*30120*/  LDL.LU R16, [R1+0x550] ;  /* 0x0005500001107983 */ /* 0x000ee80000300800 */
        /* <DEDUP_REMOVED lines=12> */
[----:B------:R-:W-:-:S03]  /*301f0*/  IMAD.MOV.U32 R8, RZ, RZ, R122 ;  /* 0x000000ffff087224 */ /* 0x000fc600078e007a */
[----:B-1----:R-:W-:Y:S01]  /*30200*/  STL.64 [R1+0x4f0], R92 ;  /* 0x0004f05c01007387 */ /* 0x002fe20000100a00 */
[----:B------:R-:W-:Y:S02]  /*30210*/  IMAD.MOV.U32 R9, RZ, RZ, R123 ;  /* 0x000000ffff097224 */ /* 0x000fe400078e007b */
[----:B------:R-:W-:Y:S01]  /*30220*/  IMAD.MOV.U32 R122, RZ, RZ, R129 ;  /* 0x000000ffff7a7224 */ /* 0x000fe200078e0081 */
[----:B------:R-:W-:Y:S01]  /*30230*/  STL.64 [R1+0x4f8], R94 ;  /* 0x0004f85e01007387 */ /* 0x000fe20000100a00 */
[----:B------:R-:W-:Y:S02]  /*30240*/  IMAD.MOV.U32 R10, RZ, RZ, R124 ;  /* 0x000000ffff0a7224 */ /* 0x000fe400078e007c */
[----:B------:R-:W-:Y:S01]  /*30250*/  IMAD.MOV.U32 R123, RZ, RZ, R130 ;  /* 0x000000ffff7b7224 */ /* 0x000fe200078e0082 */
[----:B------:R-:W-:Y:S01]  /*30260*/  BAR.SYNC.DEFER_BLOCKING 0x0 ;  /* 0x0000000000007b1d */ /* 0x000fe20000010000 */
[----:B------:R-:W-:Y:S02]  /*30270*/  IMAD.MOV.U32 R129, RZ, RZ, R136 ;  /* 0x000000ffff817224 */ /* 0x000fe400078e0088 */
[----:B------:R-:W-:-:S02]  /*30280*/  IMAD.MOV.U32 R124, RZ, RZ, R131 ;  /* 0x000000ffff7c7224 */ /* 0x000fc400078e0083 */
[----:B------:R-:W-:Y:S02]  /*30290*/  IMAD.MOV.U32 R130, RZ, RZ, R137 ;  /* 0x000000ffff827224 */ /* 0x000fe400078e0089 */
[----:B------:R-:W-:Y:S01]  /*302a0*/  IMAD.MOV.U32 R131, RZ, RZ, R138 ;  /* 0x000000ffff837224 */ /* 0x000fe200078e008a */
[----:B--2---:R1:W-:Y:S04]  /*302b0*/  STL.64 [R1+0x4e0], R12 ;  /* 0x0004e00c01007387 */ /* 0x0043e80000100a00 */
[----:B------:R2:W-:Y:S04]  /*302c0*/  STL.64 [R1+0x4e8], R14 ;  /* 0x0004e80e01007387 */ /* 0x0005e80000100a00 */
[----:B------:R-:W3:Y:S04]  /*302d0*/  LDL.LU R136, [R1+0x52c] ;  /* 0x00052c0001887983 */ /* 0x000ee80000300800 */
[----:B------:R-:W3:Y:S04]  /*302e0*/  LDL.LU R137, [R1+0x124] ;  /* 0x0001240001897983 */ /* 0x000ee80000300800 */
[----:B------:R-:W3:Y:S01]  /*302f0*/  LDL.LU R138, [R1+0x12c] ;  /* 0x00012c00018a7983 */ /* 0x000ee20000300800 */
[----:B------:R-:W-:-:S02]  /*30300*/  IMAD.MOV.U32 R11, RZ, RZ, R125 ;  /* 0x000000ffff0b7224 */ /* 0x000fc400078e007d */
[----:B------:R-:W-:Y:S02]  /*30310*/  IMAD.MOV.U32 R119, RZ, RZ, R126 ;  /* 0x000000ffff777224 */ /* 0x000fe400078e007e */
[----:B------:R-:W-:Y:S02]  /*30320*/  IMAD.MOV.U32 R125, RZ, RZ, R132 ;  /* 0x000000ffff7d7224 */ /* 0x000fe400078e0084 */
[----:B------:R-:W-:Y:S02]  /*30330*/  IMAD.MOV.U32 R120, RZ, RZ, R127 ;  /* 0x000000ffff787224 */ /* 0x000fe400078e007f */
[----:B------:R-:W-:Y:S02]  /*30340*/  IMAD.MOV.U32 R126, RZ, RZ, R133 ;  /* 0x000000ffff7e7224 */ /* 0x000fe400078e0085 */
[----:B------:R-:W-:Y:S02]  /*30350*/  IMAD.MOV.U32 R132, RZ, RZ, R139 ;  /* 0x000000ffff847224 */ /* 0x000fe400078e008b */
[----:B------:R-:W-:Y:S01]  /*30360*/  IMAD.MOV.U32 R121, RZ, RZ, R128 ;  /* 0x000000ffff797224 */ /* 0x000fe200078e0080 */
[----:B------:R-:W3:Y:S01]  /*30370*/  LDL.LU R139, [R1+0x530] ;  /* 0x00053000018b7983 */ /* 0x000ee20000300800 */
[----:B------:R-:W-:-:S02]  /*30380*/  IMAD.MOV.U32 R127, RZ, RZ, R134 ;  /* 0x000000ffff7f7224 */ /* 0x000fc400078e0086 */
[----:B------:R-:W-:Y:S02]  /*30390*/  IMAD.MOV.U32 R133, RZ, RZ, R140 ;  /* 0x000000ffff857224 */ /* 0x000fe400078e008c */
[----:B------:R-:W-:Y:S01]  /*303a0*/  IMAD.MOV.U32 R128, RZ, RZ, R135 ;  /* 0x000000ffff807224 */ /* 0x000fe200078e0087 */
        /* <DEDUP_REMOVED lines=12> */
[----:B------:R-:W-:Y:S01]  /*30470*/  BAR.SYNC.DEFER_BLOCKING 0x0 ;  /* 0x0000000000007b1d */ /* 0x000fe20000010000 */
[----:B----4-:R-:W-:-:S05]  /*30480*/  IMAD.MOV.U32 R135, RZ, RZ, R142 ;  /* 0x000000ffff877224 */ /* 0x010fca00078e008e */
[----:B------:R-:W2:Y:S04]  /*30490*/  LDS.128 R12, [R0] ;  /* 0x00000000000c7984 */ /* 0x000ea80000000c00 */
[----:B------:R-:W4:Y:S01]  /*304a0*/  LDL.LU R142, [R1+0x138] ;  /* 0x00013800018e7983 */ /* 0x000f220000300800 */
[----:B------:R-:W-:Y:S02]  /*304b0*/  IMAD.MOV.U32 R8, RZ, RZ, R123 ;  /* 0x000000ffff087224 */ /* 0x000fe400078e007b */
[----:B------:R-:W-:Y:S02]  /*304c0*/  IMAD.MOV.U32 R9, RZ, RZ, R124 ;  /* 0x000000ffff097224 */ /* 0x000fe400078e007c */
[----:B------:R-:W-:Y:S02]  /*304d0*/  IMAD.MOV.U32 R10, RZ, RZ, R125 ;  /* 0x000000ffff0a7224 */ /* 0x000fe400078e007d */
[----:B------:R-:W-:Y:S01]  /*304e0*/  IMAD.MOV.U32 R11, RZ, RZ, R126 ;  /* 0x000000ffff0b7224 */ /* 0x000fe200078e007e */
[----:B------:R-:W-:Y:S06]  /*304f0*/  BAR.SYNC.DEFER_BLOCKING 0x0 ;  /* 0x0000000000007b1d */ /* 0x000fec0000010000 */
[----:B------:R-:W-:Y:S04]  /*30500*/  STSM.16.M88.4 [R4], R8 ;  /* 0x0000000804007844 */ /* 0x000fe80000000200 */
[----:B-1----:R-:W-:Y:S04]  /*30510*/  STL.64 [R1+0x4d0], R92 ;  /* 0x0004d05c01007387 */ /* 0x002fe80000100a00 */
[----:B------:R-:W-:Y:S01]  /*30520*/  STL.64 [R1+0x4d8], R94 ;  /* 0x0004d85e01007387 */ /* 0x000fe20000100a00 */
[----:B------:R-:W-:Y:S06]  /*30530*/  BAR.SYNC.DEFER_BLOCKING 0x0 ;  /* 0x0000000000007b1d */ /* 0x000fec0000010000 */
[----:B------:R-:W1:Y:S04]  /*30540*/  LDS.128 R92, [R0] ;  /* 0x00000000005c7984 */ /* 0x000e680000000c00 */
[----:B--2---:R2:W-:Y:S04]  /*30550*/  STL.64 [R1+0x4c0], R12 ;  /* 0x0004c00c01007387 */ /* 0x0045e80000100a00 */
[----:B------:R2:W-:Y:S02]  /*30560*/  STL.64 [R1+0x4c8], R14 ;  /* 0x0004c80e01007387 */ /* 0x0005e40000100a00 */
[----:B--2---:R-:W-:-:S02]  /*30570*/  IMAD.MOV.U32 R12, RZ, RZ, R127 ;  /* 0x000000ffff0c7224 */ /* 0x004fc400078e007f */
[----:B------:R-:W-:Y:S02]  /*30580*/  IMAD.MOV.U32 R13, RZ, RZ, R128 ;  /* 0x000000ffff0d7224 */ /* 0x000fe400078e0080 */
[----:B------:R-:W-:Y:S02]  /*30590*/  IMAD.MOV.U32 R14, RZ, RZ, R129 ;  /* 0x000000ffff0e7224 */ /* 0x000fe400078e0081 */
[----:B------:R-:W-:Y:S01]  /*305a0*/  IMAD.MOV.U32 R15, RZ, RZ, R130 ;  /* 0x000000ffff0f7224 */ /* 0x000fe200078e0082 */
[----:B------:R-:W-:Y:S06]  /*305b0*/  BAR.SYNC.DEFER_BLOCKING 0x0 ;  /* 0x0000000000007b1d */ /* 0x000fec0000010000 */
[----:B------:R-:W-:Y:S02]  /*305c0*/  STSM.16.M88.4 [R4], R12 ;  /* 0x0000000c04007844 */ /* 0x000fe40000000200 */
[----:B------:R-:W-:Y:S01]  /*305d0*/  BAR.SYNC.DEFER_BLOCKING 0x0 ;  /* 0x0000000000007b1d */ /* 0x000fe20000010000 */
[----:B------:R-:W-:-:S02]  /*305e0*/  IMAD.MOV.U32 R8, RZ, RZ, R131 ;  /* 0x000000ffff087224 */ /* 0x000fc400078e0083 */
[----:B------:R-:W-:-:S03]  /*305f0*/  IMAD.MOV.U32 R9, RZ, RZ, R132 ;  /* 0x000000ffff097224 */ /* 0x000fc600078e0084 */
[----:B------:R-:W2:Y:S01]  /*30600*/  LDS.128 R12, [R0] ;  /* 0x00000000000c7984 */ /* 0x000ea20000000c00 */
        /* <DEDUP_REMOVED lines=9> */
[----:B------:R3:W-:Y:S01]  /*306a0*/  STL.64 [R1+0x4a8], R14 ;  /* 0x0004a80e01007387 */ /* 0x0007e20000100a00 */
[----:B--2---:R-:W-:-:S02]  /*306b0*/  IMAD.MOV.U32 R12, RZ, RZ, R135 ;  /* 0x000000ffff0c7224 */ /* 0x004fc400078e0087 */
[----:B---3--:R-:W-:Y:S02]  /*306c0*/  IMAD.MOV.U32 R13, RZ, RZ, R136 ;  /* 0x000000ffff0d7224 */ /* 0x008fe400078e0088 */
        /* <DEDUP_REMOVED lines=9> */
[----:B----4-:R-:W-:Y:S01]  /*30760*/  IMAD.MOV.U32 R11, RZ, RZ, R142 ;  /* 0x000000ffff0b7224 */ /* 0x010fe200078e008e */
        /* <DEDUP_REMOVED lines=9> */
[----:B------:R-:W-:Y:S02]  /*30800*/  IMAD.MOV.U32 R13, RZ, RZ, R144 ;  /* 0x000000ffff0d7224 */ /* 0x000fe400078e0090 */
[----:B---3--:R-:W-:Y:S02]  /*30810*/  IMAD.MOV.U32 R14, RZ, RZ, R145 ;  /* 0x000000ffff0e7224 */ /* 0x008fe400078e0091 */
        /* <DEDUP_REMOVED lines=10> */
[----:B------:R3:W-:Y:S04]  /*308c0*/  STSM.16.M88.4 [R4], R8 ;  /* 0x0000000804007844 */ /* 0x0007e80000000200 */
[----:B-1----:R-:W-:Y:S04]  /*308d0*/  STL.64 [R1+0x470], R92 ;  /* 0x0004705c01007387 */ /* 0x002fe80000100a00 */
[----:B------:R-:W-:Y:S01]  /*308e0*/  STL.64 [R1+0x478], R94 ;  /* 0x0004785e01007387 */ /* 0x000fe20000100a00 */
[----:B------:R-:W-:Y:S06]  /*308f0*/  BAR.SYNC.DEFER_BLOCKING 0x0 ;  /* 0x0000000000007b1d */ /* 0x000fec0000010000 */
[----:B------:R-:W1:Y:S04]  /*30900*/  LDS.128 R92, [R0] ;  /* 0x00000000005c7984 */ /* 0x000e680000000c00 */
[----:B--2---:R2:W-:Y:S04]  /*30910*/  STL.64 [R1+0x460], R12 ;  /* 0x0004600c01007387 */ /* 0x0045e80000100a00 */
[----:B------:R4:W-:Y:S04]  /*30920*/  STL.64 [R1+0x468], R14 ;  /* 0x0004680e01007387 */ /* 0x0009e80000100a00 */
[----:B---3--:R-:W3:Y:S01]  /*30930*/  LDL.LU R9, [R1+0x558] ;  /* 0x0005580001097983 */ /* 0x008ee20000300800 */
[----:B--2---:R-:W-:-:S03]  /*30940*/  IMAD.MOV.U32 R12, RZ, RZ, R151 ;  /* 0x000000ffff0c7224 */ /* 0x004fc600078e0097 */
[----:B------:R-:W3:Y:S01]  /*30950*/  LDL.LU R10, [R1+0x150] ;  /* 0x00015000010a7983 */ /* 0x000ee20000300800 */
[----:B------:R-:W-:Y:S02]  /*30960*/  IMAD.MOV.U32 R13, RZ, RZ, R23 ;  /* 0x000000ffff0d7224 */ /* 0x000fe400078e0017 */
[----:B----4-:R-:W-:Y:S01]  /*30970*/  IMAD.MOV.U32 R14, RZ, RZ, R22 ;  /* 0x000000ffff0e7224 */ /* 0x010fe200078e0016 */
[----:B------:R-:W3:Y:S01]  /*30980*/  LDL.LU R11, [R1+0x158] ;  /* 0x00015800010b7983 */ /* 0x000ee20000300800 */
[----:B------:R-:W-:Y:S01]  /*30990*/  IMAD.MOV.U32 R15, RZ, RZ, R21 ;  /* 0x000000ffff0f7224 */ /* 0x000fe200078e0015 */
[----:B------:R-:W-:Y:S06]  /*309a0*/  BAR.SYNC.DEFER_BLOCKING 0x0 ;  /* 0x0000000000007b1d */ /* 0x000fec0000010000 */
[----:B------:R-:W-:Y:S02]  /*309b0*/  STSM.16.M88.4 [R4], R12 ;  /* 0x0000000c04007844 */ /* 0x000fe40000000200 */
[----:B------:R-:W-:Y:S06]  /*309c0*/  BAR.SYNC.DEFER_BLOCKING 0x0 ;  /* 0x0000000000007b1d */ /* 0x000fec0000010000 */
[----:B------:R-:W2:Y:S04]  /*309d0*/  LDS.128 R12, [R0] ;  /* 0x00000000000c7984 */ /* 0x000ea80000000c00 */
[----:B-1----:R-:W-:Y:S04]  /*309e0*/  STL.64 [R1+0x450], R92 ;  /* 0x0004505c01007387 */ /* 0x002fe80000100a00 */
[----:B------:R-:W-:Y:S01]  /*309f0*/  STL.64 [R1+0x458], R94 ;  /* 0x0004585e01007387 */ /* 0x000fe20000100a00 */
[----:B------:R-:W-:Y:S06]  /*30a00*/  BAR.SYNC.DEFER_BLOCKING 0x0 ;  /* 0x0000000000007b1d */ /* 0x000fec0000010000 */
[----:B--2---:R1:W-:Y:S04]  /*30a10*/  STL.64 [R1+0x440], R12 ;  /* 0x0004400c01007387 */ /* 0x0043e80000100a00 */
[----:B------:R2:W-:Y:S04]  /*30a20*/  STL.64 [R1+0x448], R14 ;  /* 0x0004480e01007387 */ /* 0x0005e80000100a00 */
[----:B-1----:R-:W4:Y:S04]  /*30a30*/  LDL.LU R12, [R1+0x554] ;  /* 0x00055400010c7983 */ /* 0x002f280000300800 */
[----:B------:R-:W4:Y:S04]  /*30a40*/  LDL.LU R13, [R1+0x55c] ;  /* 0x00055c00010d7983 */ /* 0x000f280000300800 */
[----:B--2---:R-:W4:Y:S04]  /*30a50*/  LDL.LU R14, [R1+0x154] ;  /* 0x00015400010e7983 */ /* 0x004f280000300800 */
[----:B------:R-:W4:Y:S01]  /*30a60*/  LDL.LU R15, [R1+0x15c] ;  /* 0x00015c00010f7983 */ /* 0x000f220000300800 */
[----:B------:R-:W-:-:S05]  /*30a70*/  IMAD.MOV.U32 R8, RZ, RZ, R16 ;  /* 0x000000ffff087224 */ /* 0x000fca00078e0010 */
[----:B---3--:R1:W-:Y:S01]  /*30a80*/  STSM.16.M88.4 [R4], R8 ;  /* 0x0000000804007844 */ /* 0x0083e20000000200 */
[----:B------:R-:W-:Y:S06]  /*30a90*/  BAR.SYNC.DEFER_BLOCKING 0x0 ;  /* 0x0000000000007b1d */ /* 0x000fec0000010000 */
[----:B-1----:R-:W2:Y:S04]  /*30aa0*/  LDL.LU R8, [R1+0x560] ;  /* 0x0005600001087983 */ /* 0x002ea80000300800 */
[----:B------:R-:W2:Y:S04]  /*30ab0*/  LDL.LU R9, [R1+0x568] ;  /* 0x0005680001097983 */ /* 0x000ea80000300800 */
[----:B------:R-:W2:Y:S04]  /*30ac0*/  LDL.LU R10, [R1+0x160] ;  /* 0x00016000010a7983 */ /* 0x000ea80000300800 */
[----:B------:R-:W1:Y:S01]  /*30ad0*/  LDS.128 R92, [R0] ;  /* 0x00000000005c7984 */ /* 0x000e620000000c00 */
[----:B------:R-:W-:Y:S06]  /*30ae0*/  BAR.SYNC.DEFER_BLOCKING 0x0 ;  /* 0x0000000000007b1d */ /* 0x000fec0000010000 */
[----:B------:R-:W2:Y:S04]  /*30af0*/  LDL.LU R11, [R1+0x168] ;  /* 0x00016800010b7983 */ /* 0x000ea80000300800 */
[----:B----4-:R-:W-:Y:S01]  /*30b00*/  STSM.16.M88.4 [R4], R12 ;  /* 0x0000000c04007844 */ /* 0x010fe20000000200 */
[----:B------:R-:W-:Y:S06]  /*30b10*/  BAR.SYNC.DEFER_BLOCKING 0x0 ;  /* 0x0000000000007b1d */ /* 0x000fec0000010000 */
[----:B------:R-:W3:Y:S04]  /*30b20*/  LDS.128 R12, [R0] ;  /* 0x00000000000c7984 */ /* 0x000ee80000000c00 */
[----:B-1----:R-:W-:Y:S04]  /*30b30*/  STL.64 [R1+0x430], R92 ;  /* 0x0004305c01007387 */ /* 0x002fe80000100a00 */
[----:B------:R-:W-:Y:S01]  /*30b40*/  STL.64 [R1+0x438], R94 ;  /* 0x0004385e01007387 */ /* 0x000fe20000100a00 */
[----:B------:R-:W-:Y:S06]  /*30b50*/  BAR.SYNC.DEFER_BLOCKING 0x0 ;  /* 0x0000000000007b1d */ /* 0x000fec0000010000 */
[----:B---3--:R1:W-:Y:S04]  /*30b60*/  STL.64 [R1+0x420], R12 ;  /* 0x0004200c01007387 */ /* 0x0083e80000100a00 */
[----:B------:R3:W-:Y:S04]  /*30b70*/  STL.64 [R1+0x428], R14 ;  /* 0x0004280e01007387 */ /* 0x0007e80000100a00 */
[----:B-1----:R-:W4:Y:S04]  /*30b80*/  LDL.LU R12, [R1+0x564] ;  /* 0x00056400010c7983 */ /* 0x002f280000300800 */
[----:B------:R-:W4:Y:S04]  /*30b90*/  LDL.LU R13, [R1+0x56c] ;  /* 0x00056c00010d7983 */ /* 0x000f280000300800 */
[----:B---3--:R-:W4:Y:S04]  /*30ba0*/  LDL.LU R14, [R1+0x164] ;  /* 0x00016400010e7983 */ /* 0x008f280000300800 */
[----:B------:R-:W4:Y:S04]  /*30bb0*/  LDL.LU R15, [R1+0x16c] ;  /* 0x00016c00010f7983 */ /* 0x000f280000300800 */
[----:B--2---:R1:W-:Y:S01]  /*30bc0*/  STSM.16.M88.4 [R4], R8 ;  /* 0x0000000804007844 */ /* 0x0043e20000000200 */
[----:B------:R-:W-:Y:S06]  /*30bd0*/  BAR.SYNC.DEFER_BLOCKING 0x0 ;  /* 0x0000000000007b1d */ /* 0x000fec0000010000 */
[----:B-1----:R-:W2:Y:S04]  /*30be0*/  LDL.LU R8, [R1+0x570] ;  /* 0x0005700001087983 */ /* 0x002ea80000300800 */
[----:B------:R-:W2:Y:S04]  /*30bf0*/  LDL.LU R9, [R1+0x578] ;  /* 0x0005780001097983 */ /* 0x000ea80000300800 */
[----:B------:R-:W2:Y:S04]  /*30c00*/  LDL.LU R10, [R1+0x170] ;  /* 0x00017000010a7983 */ /* 0x000ea80000300800 */
[----:B------:R-:W1:Y:S01]  /*30c10*/  LDS.128 R92, [R0] ;  /* 0x00000000005c7984 */ /* 0x000e620000000c00 */
[----:B------:R-:W-:Y:S06]  /*30c20*/  BAR.SYNC.DEFER_BLOCKING 0x0 ;  /* 0x0000000000007b1d */ /* 0x000fec0000010000 */
[----:B------:R-:W2:Y:S04]  /*30c30*/  LDL.LU R11, [R1+0x178] ;  /* 0x00017800010b7983 */ /* 0x000ea80000300800 */
[----:B-1----:R-:W-:Y:S04]  /*30c40*/  STL.64 [R1+0x410], R92 ;  /* 0x0004105c01007387 */ /* 0x002fe80000100a00 */
[----:B------:R-:W-:Y:S04]  /*30c50*/  STL.64 [R1+0x418], R94 ;  /* 0x0004185e01007387 */ /* 0x000fe80000100a00 */
[----:B----4-:R-:W-:Y:S01]  /*30c60*/  STSM.16.M88.4 [R4], R12 ;  /* 0x0000000c04007844 */ /* 0x010fe20000000200 */
[----:B------:R-:W-:Y:S06]  /*30c70*/  BAR.SYNC.DEFER_BLOCKING 0x0 ;  /* 0x0000000000007b1d */ /* 0x000fec0000010000 */
[----:B------:R-:W1:Y:S02]  /*30c80*/  LDS.128 R12, [R0] ;  /* 0x00000000000c7984 */ /* 0x000e640000000c00 */
[----:B------:R-:W-:Y:S06]  /*30c90*/  BAR.SYNC.DEFER_BLOCKING 0x0 ;  /* 0x0000000000007b1d */ /* 0x000fec0000010000 */
[----:B-1----:R1:W-:Y:S04]  /*30ca0*/  STL.64 [R1+0x400], R12 ;  /* 0x0004000c01007387 */ /* 0x0023e80000100a00 */
        /* <DEDUP_REMOVED lines=169> */
[----:B------:R-:W1:Y:S01]  /*31740*/  LDS.128 R92, [R0] ;  /* 0x00000000005c7984 */ /* 0x000e620000000c00 */
[----:B------:R-:W-:Y:S06]  /*31750*/  BAR.SYNC.DEFER_BLOCKING 0x0 ;  /* 0x0000000000007b1d */ /* 0x000fec0000010000 */
[----:B-1----:R-:W-:Y:S04]  /*31760*/  STL.64 [R1+0x70], R92 ;  /* 0x0000705c01007387 */ /* 0x002fe80000100a00 */
[----:B------:R-:W-:Y:S04]  /*31770*/  STL.64 [R1+0x78], R94 ;  /* 0x0000785e01007387 */ /* 0x000fe80000100a00 */
[----:B----4-:R-:W-:Y:S01]  /*31780*/  STSM.16.M88.4 [R4], R12 ;  /* 0x0000000c04007844 */ /* 0x010fe20000000200 */
[----:B------:R-:W-:Y:S06]  /*31790*/  BAR.SYNC.DEFER_BLOCKING 0x0 ;  /* 0x0000000000007b1d */ /* 0x000fec0000010000 */
[----:B------:R-:W1:Y:S04]  /*317a0*/  LDS.128 R12, [R0] ;  /* 0x00000000000c7984 */ /* 0x000e680000000c00 */
[----:B-1----:R1:W-:Y:S04]  /*317b0*/  STL.64 [R1+0x60], R12 ;  /* 0x0000600c01007387 */ /* 0x0023e80000100a00 */
[----:B------:R-:W-:Y:S04]  /*317c0*/  STL.64 [R1+0x68], R14 ;  /* 0x0000680e01007387 */ /* 0x000fe80000100a00 */
[----:B-1----:R-:W3:Y:S04]  /*317d0*/  LDL.LU R12, [R1+0x204] ;  /* 0x00020400010c7983 */ /* 0x002ee80000300800 */
[----:B------:R-:W3:Y:S01]  /*317e0*/  LDL.LU R13, [R1+0x20c] ;  /* 0x00020c00010d7983 */ /* 0x000ee20000300800 */
[----:B------:R-:W-:-:S02]  /*317f0*/  IMAD.MOV.U32 R10, RZ, RZ, R24 ;  /* 0x000000ffff0a7224 */ /* 0x000fc400078e0018 */
[----:B------:R-:W-:Y:S01]  /*31800*/  IMAD.MOV.U32 R11, RZ, RZ, R26 ;  /* 0x000000ffff0b7224 */ /* 0x000fe200078e001a */
[----:B------:R-:W-:Y:S06]  /*31810*/  BAR.SYNC.DEFER_BLOCKING 0x0 ;  /* 0x0000000000007b1d */ /* 0x000fec0000010000 */
[----:B--2---:R1:W-:Y:S02]  /*31820*/  STSM.16.M88.4 [R4], R8 ;  /* 0x0000000804007844 */ /* 0x0043e40000000200 */
[----:B------:R-:W-:Y:S06]  /*31830*/  BAR.SYNC.DEFER_BLOCKING 0x0 ;  /* 0x0000000000007b1d */ /* 0x000fec0000010000 */
[----:B-1----:R-:W2:Y:S04]  /*31840*/  LDL.LU R8, [R1+0x210] ;  /* 0x0002100001087983 */ /* 0x002ea80000300800 */
[----:B------:R-:W2:Y:S04]  /*31850*/  LDL.LU R9, [R1+0x218] ;  /* 0x0002180001097983 */ /* 0x000ea80000300800 */
[----:B------:R-:W1:Y:S01]  /*31860*/  LDS.128 R92, [R0] ;  /* 0x00000000005c7984 */ /* 0x000e620000000c00 */
[----:B------:R-:W-:-:S02]  /*31870*/  IMAD.MOV.U32 R14, RZ, RZ, R25 ;  /* 0x000000ffff0e7224 */ /* 0x000fc400078e0019 */
[----:B------:R-:W-:Y:S01]  /*31880*/  IMAD.MOV.U32 R15, RZ, RZ, R27 ;  /* 0x000000ffff0f7224 */ /* 0x000fe200078e001b */
[----:B------:R-:W-:Y:S06]  /*31890*/  BAR.SYNC.DEFER_BLOCKING 0x0 ;  /* 0x0000000000007b1d */ /* 0x000fec0000010000 */
[----:B-1----:R-:W-:Y:S04]  /*318a0*/  STL.64 [R1+0x50], R92 ;  /* 0x0000505c01007387 */ /* 0x002fe80000100a00 */
[----:B------:R-:W-:Y:S01]  /*318b0*/  STL.64 [R1+0x58], R94 ;  /* 0x0000585e01007387 */ /* 0x000fe20000100a00 */
[----:B------:R-:W-:-:S02]  /*318c0*/  IMAD.MOV.U32 R10, RZ, RZ, R28 ;  /* 0x000000ffff0a7224 */ /* 0x000fc400078e001c */
[----:B------:R-:W-:Y:S01]  /*318d0*/  IMAD.MOV.U32 R11, RZ, RZ, R30 ;  /* 0x000000ffff0b7224 */ /* 0x000fe200078e001e */
[----:B---3--:R-:W-:Y:S01]  /*318e0*/  STSM.16.M88.4 [R4], R12 ;  /* 0x0000000c04007844 */ /* 0x008fe20000000200 */
[----:B------:R-:W-:Y:S06]  /*318f0*/  BAR.SYNC.DEFER_BLOCKING 0x0 ;  /* 0x0000000000007b1d */ /* 0x000fec0000010000 */
[----:B------:R-:W1:Y:S02]  /*31900*/  LDS.128 R12, [R0] ;  /* 0x00000000000c7984 */ /* 0x000e640000000c00 */
[----:B------:R-:W-:Y:S06]  /*31910*/  BAR.SYNC.DEFER_BLOCKING 0x0 ;  /* 0x0000000000007b1d */ /* 0x000fec0000010000 */
[----:B-1----:R1:W-:Y:S04]  /*31920*/  STL.64 [R1+0x40], R12 ;  /* 0x0000400c01007387 */ /* 0x0023e80000100a00 */
[----:B------:R-:W-:Y:S04]  /*31930*/  STL.64 [R1+0x48], R14 ;  /* 0x0000480e01007387 */ /* 0x000fe80000100a00 */
[----:B-1----:R-:W3:Y:S04]  /*31940*/  LDL.LU R12, [R1+0x214] ;  /* 0x00021400010c7983 */ /* 0x002ee80000300800 */
[----:B------:R-:W3:Y:S04]  /*31950*/  LDL.LU R13, [R1+0x21c] ;  /* 0x00021c00010d7983 */ /* 0x000ee80000300800 */
[----:B--2---:R1:W-:Y:S04]  /*31960*/  STSM.16.M88.4 [R4], R8 ;  /* 0x0000000804007844 */ /* 0x0043e80000000200 */
[----:B-1----:R-:W2:Y:S04]  /*31970*/  LDL.LU R8, [R1+0x220] ;  /* 0x0002200001087983 */ /* 0x002ea80000300800 */
[----:B------:R-:W2:Y:S01]  /*31980*/  LDL.LU R9, [R1+0x228] ;  /* 0x0002280001097983 */ /* 0x000ea20000300800 */
[----:B------:R-:W-:-:S02]  /*31990*/  IMAD.MOV.U32 R14, RZ, RZ, R29 ;  /* 0x000000ffff0e7224 */ /* 0x000fc400078e001d */
[----:B------:R-:W-:Y:S01]  /*319a0*/  IMAD.MOV.U32 R15, RZ, RZ, R31 ;  /* 0x000000ffff0f7224 */ /* 0x000fe200078e001f */
[----:B------:R-:W-:Y:S06]  /*319b0*/  BAR.SYNC.DEFER_BLOCKING 0x0 ;  /* 0x0000000000007b1d */ /* 0x000fec0000010000 */
[----:B------:R-:W1:Y:S02]  /*319c0*/  LDS.128 R28, [R0] ;  /* 0x00000000001c7984 */ /* 0x000e640000000c00 */
        /* <DEDUP_REMOVED lines=13> */
[----:B--2---:R1:W-:Y:S01]  /*31aa0*/  STSM.16.M88.4 [R4], R8 ;  /* 0x0000000804007844 */ /* 0x0043e20000000200 */
[----:B------:R-:W-:Y:S06]  /*31ab0*/  BAR.SYNC.DEFER_BLOCKING 0x0 ;  /* 0x0000000000007b1d */ /* 0x000fec0000010000 */
[----:B-1----:R-:W2:Y:S04]  /*31ac0*/  LDL.LU R8, [R1+0x230] ;  /* 0x0002300001087983 */ /* 0x002ea80000300800 */
[----:B------:R-:W2:Y:S04]  /*31ad0*/  LDL.LU R9, [R1+0x238] ;  /* 0x0002380001097983 */ /* 0x000ea80000300800 */
[----:B------:R-:W1:Y:S01]  /*31ae0*/  LDS.128 R28, [R0] ;  /* 0x00000000001c7984 */ /* 0x000e620000000c00 */
[----:B------:R-:W-:-:S02]  /*31af0*/  IMAD.MOV.U32 R14, RZ, RZ, R33 ;  /* 0x000000ffff0e7224 */ /* 0x000fc400078e0021 */
[----:B------:R-:W-:Y:S01]  /*31b00*/  IMAD.MOV.U32 R15, RZ, RZ, R35 ;  /* 0x000000ffff0f7224 */ /* 0x000fe200078e0023 */
[----:B------:R-:W-:Y:S01]  /*31b10*/  BAR.SYNC.DEFER_BLOCKING 0x0 ;  /* 0x0000000000007b1d */ /* 0x000fe20000010000 */
[----:B------:R-:W-:Y:S02]  /*31b20*/  IMAD.MOV.U32 R10, RZ, RZ, R36 ;  /* 0x000000ffff0a7224 */ /* 0x000fe400078e0024 */
[----:B------:R-:W-:-:S03]  /*31b30*/  IMAD.MOV.U32 R11, RZ, RZ, R38 ;  /* 0x000000ffff0b7224 */ /* 0x000fc600078e0026 */
[----:B-1----:R-:W-:Y:S04]  /*31b40*/  STL.64 [R1+0x10], R28 ;  /* 0x0000101c01007387 */ /* 0x002fe80000100a00 */
[----:B------:R-:W-:Y:S04]  /*31b50*/  STL.64 [R1+0x18], R30 ;  /* 0x0000181e01007387 */ /* 0x000fe80000100a00 */
[----:B---3--:R-:W-:Y:S01]  /*31b60*/  STSM.16.M88.4 [R4], R12 ;  /* 0x0000000c04007844 */ /* 0x008fe20000000200 */
[----:B------:R-:W-:Y:S06]  /*31b70*/  BAR.SYNC.DEFER_BLOCKING 0x0 ;  /* 0x0000000000007b1d */ /* 0x000fec0000010000 */
[----:B------:R-:W1:Y:S02]  /*31b80*/  LDS.128 R12, [R0] ;  /* 0x00000000000c7984 */ /* 0x000e640000000c00 */
[----:B------:R-:W-:Y:S06]  /*31b90*/  BAR.SYNC.DEFER_BLOCKING 0x0 ;  /* 0x0000000000007b1d */ /* 0x000fec0000010000 */
[----:B--2---:R2:W-:Y:S02]  /*31ba0*/  STSM.16.M88.4 [R4], R8 ;  /* 0x0000000804007844 */ /* 0x0045e40000000200 */
[----:B------:R-:W-:Y:S06]  /*31bb0*/  BAR.SYNC.DEFER_BLOCKING 0x0 ;  /* 0x0000000000007b1d */ /* 0x000fec0000010000 */
[----:B-1----:R1:W-:Y:S04]  /*31bc0*/  STL.64 [R1], R12 ;  /* 0x0000000c01007387 */ /* 0x0023e80000100a00 */
[----:B------:R-:W-:Y:S04]  /*31bd0*/  STL.64 [R1+0x8], R14 ;  /* 0x0000080e01007387 */ /* 0x000fe80000100a00 */
[----:B--2---:R-:W2:Y:S04]  /*31be0*/  LDL.LU R8, [R1+0x234] ;  /* 0x0002340001087983 */ /* 0x004ea80000300800 */
[----:B------:R-:W2:Y:S04]  /*31bf0*/  LDL.LU R9, [R1+0x23c] ;  /* 0x00023c0001097983 */ /* 0x000ea80000300800 */
[----:B------:R-:W3:Y:S01]  /*31c00*/  LDS.128 R248, [R0] ;  /* 0x0000000000f87984 */ /* 0x000ee20000000c00 */
[----:B------:R-:W-:-:S02]  /*31c10*/  IMAD.MOV.U32 R10, RZ, RZ, R37 ;  /* 0x000000ffff0a7224 */ /* 0x000fc400078e0025 */
[----:B------:R-:W-:Y:S01]  /*31c20*/  IMAD.MOV.U32 R11, RZ, RZ, R39 ;  /* 0x000000ffff0b7224 */ /* 0x000fe200078e0027 */
[----:B------:R-:W-:Y:S06]  /*31c30*/  BAR.SYNC.DEFER_BLOCKING 0x0 ;  /* 0x0000000000007b1d */ /* 0x000fec0000010000 */
[----:B-1----:R-:W4:Y:S04]  /*31c40*/  LDL.LU R12, [R1+0x240] ;  /* 0x00024000010c7983 */ /* 0x002f280000300800 */
[----:B------:R-:W4:Y:S04]  /*31c50*/  LDL.LU R13, [R1+0x248] ;  /* 0x00024800010d7983 */ /* 0x000f280000300800 */
[----:B---3--:R-:W-:Y:S04]  /*31c60*/  STL [R1+0x1970], R248 ;  /* 0x001970f801007387 */ /* 0x008fe80000100800 */
[----:B------:R-:W-:Y:S04]  /*31c70*/  STL [R1+0x196c], R249 ;  /* 0x00196cf901007387 */ /* 0x000fe80000100800 */
[----:B------:R-:W-:Y:S04]  /*31c80*/  STL [R1+0x1968], R250 ;  /* 0x001968fa01007387 */ /* 0x000fe80000100800 */
[----:B------:R-:W-:Y:S04]  /*31c90*/  STL [R1+0x1964], R251 ;  /* 0x001964fb01007387 */ /* 0x000fe80000100800 */
[----:B--2---:R-:W-:Y:S01]  /*31ca0*/  STSM.16.M88.4 [R4], R8 ;  /* 0x0000000804007844 */ /* 0x004fe20000000200 */
[----:B------:R-:W-:Y:S06]  /*31cb0*/  BAR.SYNC.DEFER_BLOCKING 0x0 ;  /* 0x0000000000007b1d */ /* 0x000fec0000010000 */
[----:B------:R-:W1:Y:S04]  /*31cc0*/  LDS.128 R244, [R0] ;  /* 0x0000000000f47984 */ /* 0x000e680000000c00 */
[----:B-1----:R-:W-:Y:S04]  /*31cd0*/  STL [R1+0x1980], R244 ;  /* 0x001980f401007387 */ /* 0x002fe80000100800 */
[----:B------:R-:W-:Y:S04]  /*31ce0*/  STL [R1+0x197c], R245 ;  /* 0x00197cf501007387 */ /* 0x000fe80000100800 */
[----:B------:R-:W-:Y:S04]  /*31cf0*/  STL [R1+0x1978], R246 ;  /* 0x001978f601007387 */ /* 0x000fe80000100800 */
[----:B------:R-:W-:Y:S04]  /*31d00*/  STL [R1+0x1974], R247 ;  /* 0x001974f701007387 */ /* 0x000fe80000100800 */
[----:B------:R-:W2:Y:S04]  /*31d10*/  LDL.LU R8, [R1+0x244] ;  /* 0x0002440001087983 */ /* 0x000ea80000300800 */
[----:B------:R-:W2:Y:S01]  /*31d20*/  LDL.LU R9, [R1+0x24c] ;  /* 0x00024c0001097983 */ /* 0x000ea20000300800 */
[----:B------:R-:W-:-:S02]  /*31d30*/  IMAD.MOV.U32 R14, RZ, RZ, R40 ;  /* 0x000000ffff0e7224 */ /* 0x000fc400078e0028 */
[----:B------:R-:W-:Y:S01]  /*31d40*/  IMAD.MOV.U32 R15, RZ, RZ, R42 ;  /* 0x000000ffff0f7224 */ /* 0x000fe200078e002a */
[----:B------:R-:W-:Y:S06]  /*31d50*/  BAR.SYNC.DEFER_BLOCKING 0x0 ;  /* 0x0000000000007b1d */ /* 0x000fec0000010000 */
[----:B----4-:R1:W-:Y:S02]  /*31d60*/  STSM.16.M88.4 [R4], R12 ;  /* 0x0000000c04007844 */ /* 0x0103e40000000200 */
[----:B------:R-:W-:Y:S06]  /*31d70*/  BAR.SYNC.DEFER_BLOCKING 0x0 ;  /* 0x0000000000007b1d */ /* 0x000fec0000010000 */
[----:B-1----:R-:W3:Y:S04]  /*31d80*/  LDL.LU R12, [R1+0x250] ;  /* 0x00025000010c7983 */ /* 0x002ee80000300800 */
[----:B------:R-:W3:Y:S04]  /*31d90*/  LDL.LU R13, [R1+0x258] ;  /* 0x00025800010d7983 */ /* 0x000ee80000300800 */
[----:B------:R-:W1:Y:S01]  /*31da0*/  LDS.128 R240, [R0] ;  /* 0x0000000000f07984 */ /* 0x000e620000000c00 */
[----:B------:R-:W-:-:S02]  /*31db0*/  IMAD.MOV.U32 R10, RZ, RZ, R41 ;  /* 0x000000ffff0a7224 */ /* 0x000fc400078e0029 */
[----:B------:R-:W-:Y:S01]  /*31dc0*/  IMAD.MOV.U32 R11, RZ, RZ, R43 ;  /* 0x000000ffff0b7224 */ /* 0x000fe200078e002b */
[----:B------:R-:W-:Y:S06]  /*31dd0*/  BAR.SYNC.DEFER_BLOCKING 0x0 ;  /* 0x0000000000007b1d */ /* 0x000fec0000010000 */
[----:B-1----:R-:W-:Y:S04]  /*31de0*/  STL [R1+0x198c], R241 ;  /* 0x00198cf101007387 */ /* 0x002fe80000100800 */
[----:B------:R-:W-:Y:S04]  /*31df0*/  STL [R1+0x1988], R242 ;  /* 0x001988f201007387 */ /* 0x000fe80000100800 */
[----:B------:R-:W-:Y:S04]  /*31e00*/  STL [R1+0x1984], R243 ;  /* 0x001984f301007387 */ /* 0x000fe80000100800 */
[----:B--2---:R1:W-:Y:S01]  /*31e10*/  STSM.16.M88.4 [R4], R8 ;  /* 0x0000000804007844 */ /* 0x0043e20000000200 */
[----:B------:R-:W-:Y:S06]  /*31e20*/  BAR.SYNC.DEFER_BLOCKING 0x0 ;  /* 0x0000000000007b1d */ /* 0x000fec0000010000 */
[----:B-1----:R-:W2:Y:S04]  /*31e30*/  LDL.LU R8, [R1+0x254] ;  /* 0x0002540001087983 */ /* 0x002ea80000300800 */
[----:B------:R-:W2:Y:S04]  /*31e40*/  LDL.LU R9, [R1+0x25c] ;  /* 0x00025c0001097983 */ /* 0x000ea80000300800 */
[----:B------:R-:W-:Y:S01]  /*31e50*/  LDS.128 R236, [R0] ;  /* 0x0000000000ec7984 */ /* 0x000fe20000000c00 */
[----:B------:R-:W-:-:S02]  /*31e60*/  IMAD.MOV.U32 R14, RZ, RZ, R44 ;  /* 0x000000ffff0e7224 */ /* 0x000fc400078e002c */
[----:B------:R-:W-:Y:S01]  /*31e70*/  IMAD.MOV.U32 R15, RZ, RZ, R46 ;  /* 0x000000ffff0f7224 */ /* 0x000fe200078e002e */
[----:B------:R-:W-:Y:S06]  /*31e80*/  BAR.SYNC.DEFER_BLOCKING 0x0 ;  /* 0x0000000000007b1d */ /* 0x000fec0000010000 */
[----:B---3--:R1:W-:Y:S02]  /*31e90*/  STSM.16.M88.4 [R4], R12 ;  /* 0x0000000c04007844 */ /* 0x0083e40000000200 */
[----:B------:R-:W-:Y:S06]  /*31ea0*/  BAR.SYNC.DEFER_BLOCKING 0x0 ;  /* 0x0000000000007b1d */ /* 0x000fec0000010000 */
[----:B-1----:R-:W3:Y:S04]  /*31eb0*/  LDL.LU R12, [R1+0x260] ;  /* 0x00026000010c7983 */ /* 0x002ee80000300800 */
[----:B------:R-:W3:Y:S04]  /*31ec0*/  LDL.LU R13, [R1+0x268] ;  /* 0x00026800010d7983 */ /* 0x000ee80000300800 */
[----:B------:R-:W-:Y:S01]  /*31ed0*/  LDS.128 R232, [R0] ;  /* 0x0000000000e87984 */ /* 0x000fe20000000c00 */
[----:B------:R-:W-:-:S02]  /*31ee0*/  IMAD.MOV.U32 R10, RZ, RZ, R45 ;  /* 0x000000ffff0a7224 */ /* 0x000fc400078e002d */
[----:B------:R-:W-:Y:S01]  /*31ef0*/  IMAD.MOV.U32 R11, RZ, RZ, R47 ;  /* 0x000000ffff0b7224 */ /* 0x000fe200078e002f */
[----:B------:R-:W-:Y:S06]  /*31f00*/  BAR.SYNC.DEFER_BLOCKING 0x0 ;  /* 0x0000000000007b1d */ /* 0x000fec0000010000 */
[----:B--2---:R1:W-:Y:S02]  /*31f10*/  STSM.16.M88.4 [R4], R8 ;  /* 0x0000000804007844 */ /* 0x0043e40000000200 */
        /* <DEDUP_REMOVED lines=59> */
[----:B------:R-:W1:Y:S01]  /*322d0*/  LDS.128 R200, [R0] ;  /* 0x0000000000c87984 */ /* 0x000e620000000c00 */
[----:B------:R-:W-:-:S02]  /*322e0*/  IMAD.MOV.U32 R10, RZ, RZ, R61 ;  /* 0x000000ffff0a7224 */ /* 0x000fc400078e003d */
[----:B------:R-:W-:Y:S01]  /*322f0*/  IMAD.MOV.U32 R11, RZ, RZ, R63 ;  /* 0x000000ffff0b7224 */ /* 0x000fe200078e003f */
[----:B------:R-:W-:Y:S06]  /*32300*/  BAR.SYNC.DEFER_BLOCKING 0x0 ;  /* 0x0000000000007b1d */ /* 0x000fec0000010000 */
[----:B--2---:R2:W-:Y:S02]  /*32310*/  STSM.16.M88.4 [R4], R8 ;  /* 0x0000000804007844 */ /* 0x0045e40000000200 */
[----:B------:R-:W-:Y:S06]  /*32320*/  BAR.SYNC.DEFER_BLOCKING 0x0 ;  /* 0x0000000000007b1d */ /* 0x000fec0000010000 */
[----:B--2---:R-:W2:Y:S04]  /*32330*/  LDL.LU R8, [R1+0x2a4] ;  /* 0x0002a40001087983 */ /* 0x004ea80000300800 */
[----:B------:R-:W2:Y:S04]  /*32340*/  LDL.LU R9, [R1+0x2ac] ;  /* 0x0002ac0001097983 */ /* 0x000ea80000300800 */
[----:B------:R-:W4:Y:S01]  /*32350*/  LDS.128 R196, [R0] ;  /* 0x0000000000c47984 */ /* 0x000f220000000c00 */
[----:B------:R-:W-:-:S02]  /*32360*/  IMAD.MOV.U32 R14, RZ, RZ, R64 ;  /* 0x000000ffff0e7224 */ /* 0x000fc400078e0040 */
[----:B------:R-:W-:Y:S01]  /*32370*/  IMAD.MOV.U32 R15, RZ, RZ, R66 ;  /* 0x000000ffff0f7224 */ /* 0x000fe200078e0042 */
[----:B------:R-:W-:Y:S06]  /*32380*/  BAR.SYNC.DEFER_BLOCKING 0x0 ;  /* 0x0000000000007b1d */ /* 0x000fec0000010000 */
[----:B---3--:R3:W-:Y:S02]  /*32390*/  STSM.16.M88.4 [R4], R12 ;  /* 0x0000000c04007844 */ /* 0x0087e40000000200 */
[----:B------:R-:W-:Y:S06]  /*323a0*/  BAR.SYNC.DEFER_BLOCKING 0x0 ;  /* 0x0000000000007b1d */ /* 0x000fec0000010000 */
[----:B---3--:R-:W3:Y:S04]  /*323b0*/  LDL.LU R12, [R1+0x2b0] ;  /* 0x0002b000010c7983 */ /* 0x008ee80000300800 */
[----:B------:R-:W3:Y:S04]  /*323c0*/  LDL.LU R13, [R1+0x2b8] ;  /* 0x0002b800010d7983 */ /* 0x000ee80000300800 */
[----:B------:R-:W4:Y:S01]  /*323d0*/  LDS.128 R192, [R0] ;  /* 0x0000000000c07984 */ /* 0x000f220000000c00 */
        /* <DEDUP_REMOVED lines=23> */
[----:B------:R-:W4:Y:S04]  /*32550*/  LDL.LU R28, [R1+0x2d0] ;  /* 0x0002d000011c7983 */ /* 0x000f280000300800 */
[----:B------:R-:W4:Y:S04]  /*32560*/  LDL.LU R29, [R1+0x2d8] ;  /* 0x0002d800011d7983 */ /* 0x000f280000300800 */
[----:B------:R-:W1:Y:S01]  /*32570*/  LDS.128 R180, [R0] ;  /* 0x0000000000b47984 */ /* 0x000e620000000c00 */
[----:B------:R-:W-:-:S02]  /*32580*/  IMAD.MOV.U32 R14, RZ, RZ, R72 ;  /* 0x000000ffff0e7224 */ /* 0x000fc400078e0048 */
[----:B------:R-:W-:Y:S01]  /*32590*/  IMAD.MOV.U32 R15, RZ, RZ, R74 ;  /* 0x000000ffff0f7224 */ /* 0x000fe200078e004a */
[----:B------:R-:W-:Y:S01]  /*325a0*/  BAR.SYNC.DEFER_BLOCKING 0x0 ;  /* 0x0000000000007b1d */ /* 0x000fe20000010000 */
[----:B------:R-:W-:Y:S02]  /*325b0*/  IMAD.MOV.U32 R10, RZ, RZ, R73 ;  /* 0x000000ffff0a7224 */ /* 0x000fe400078e0049 */
[----:B------:R-:W-:-:S03]  /*325c0*/  IMAD.MOV.U32 R11, RZ, RZ, R75 ;  /* 0x000000ffff0b7224 */ /* 0x000fc600078e004b */
[----:B------:R-:W4:Y:S04]  /*325d0*/  LDL.LU R32, [R1+0x2d4] ;  /* 0x0002d40001207983 */ /* 0x000f280000300800 */
[----:B------:R-:W4:Y:S04]  /*325e0*/  LDL.LU R33, [R1+0x2dc] ;  /* 0x0002dc0001217983 */ /* 0x000f280000300800 */
[----:B---3--:R-:W-:Y:S01]  /*325f0*/  STSM.16.M88.4 [R4], R12 ;  /* 0x0000000c04007844 */ /* 0x008fe20000000200 */
[----:B------:R-:W-:Y:S06]  /*32600*/  BAR.SYNC.DEFER_BLOCKING 0x0 ;  /* 0x0000000000007b1d */ /* 0x000fec0000010000 */
[----:B------:R-:W-:Y:S02]  /*32610*/  LDS.128 R176, [R0] ;  /* 0x0000000000b07984 */ /* 0x000fe40000000c00 */
[----:B------:R-:W-:Y:S01]  /*32620*/  BAR.SYNC.DEFER_BLOCKING 0x0 ;  /* 0x0000000000007b1d */ /* 0x000fe20000010000 */
[----:B------:R-:W-:-:S02]  /*32630*/  IMAD.MOV.U32 R30, RZ, RZ, R76 ;  /* 0x000000ffff1e7224 */ /* 0x000fc400078e004c */
[----:B------:R-:W-:-:S03]  /*32640*/  IMAD.MOV.U32 R31, RZ, RZ, R78 ;  /* 0x000000ffff1f7224 */ /* 0x000fc600078e004e */
[----:B--2---:R-:W-:Y:S02]  /*32650*/  STSM.16.M88.4 [R4], R8 ;  /* 0x0000000804007844 */ /* 0x004fe40000000200 */
[----:B------:R-:W-:Y:S06]  /*32660*/  BAR.SYNC.DEFER_BLOCKING 0x0 ;  /* 0x0000000000007b1d */ /* 0x000fec0000010000 */
[----:B------:R-:W2:Y:S02]  /*32670*/  LDS.128 R172, [R0] ;  /* 0x0000000000ac7984 */ /* 0x000ea40000000c00 */
[----:B------:R-:W-:Y:S06]  /*32680*/  BAR.SYNC.DEFER_BLOCKING 0x0 ;  /* 0x0000000000007b1d */ /* 0x000fec0000010000 */
[----:B----4-:R3:W-:Y:S02]  /*32690*/  STSM.16.M88.4 [R4], R28 ;  /* 0x0000001c04007844 */ /* 0x0107e40000000200 */
[----:B------:R-:W-:Y:S06]  /*326a0*/  BAR.SYNC.DEFER_BLOCKING 0x0 ;  /* 0x0000000000007b1d */ /* 0x000fec0000010000 */
[----:B---3--:R-:W3:Y:S04]  /*326b0*/  LDL.LU R28, [R1+0x2e0] ;  /* 0x0002e000011c7983 */ /* 0x008ee80000300800 */
[----:B------:R-:W3:Y:S04]  /*326c0*/  LDL.LU R29, [R1+0x2e8] ;  /* 0x0002e800011d7983 */ /* 0x000ee80000300800 */
[----:B------:R-:W4:Y:S04]  /*326d0*/  LDL.LU R36, [R1+0x2e4] ;  /* 0x0002e40001247983 */ /* 0x000f280000300800 */
[----:B------:R-:W4:Y:S04]  /*326e0*/  LDL.LU R37, [R1+0x2ec] ;  /* 0x0002ec0001257983 */ /* 0x000f280000300800 */
[----:B------:R-:W2:Y:S04]  /*326f0*/  LDL.LU R40, [R1+0x2f0] ;  /* 0x0002f00001287983 */ /* 0x000ea80000300800 */
[----:B------:R-:W2:Y:S04]  /*32700*/  LDL.LU R41, [R1+0x2f8] ;  /* 0x0002f80001297983 */ /* 0x000ea80000300800 */
[----:B------:R-:W2:Y:S04]  /*32710*/  LDL.LU R44, [R1+0x2f4] ;  /* 0x0002f400012c7983 */ /* 0x000ea80000300800 */
[----:B------:R-:W2:Y:S04]  /*32720*/  LDL.LU R45, [R1+0x2fc] ;  /* 0x0002fc00012d7983 */ /* 0x000ea80000300800 */
[----:B------:R-:W1:Y:S01]  /*32730*/  LDS.128 R12, [R0] ;  /* 0x00000000000c7984 */ /* 0x000e620000000c00 */
[----:B------:R-:W-:-:S02]  /*32740*/  IMAD.MOV.U32 R34, RZ, RZ, R77 ;  /* 0x000000ffff227224 */ /* 0x000fc400078e004d */
[----:B------:R-:W-:Y:S01]  /*32750*/  IMAD.MOV.U32 R35, RZ, RZ, R79 ;  /* 0x000000ffff237224 */ /* 0x000fe200078e004f */
[----:B------:R-:W-:Y:S06]  /*32760*/  BAR.SYNC.DEFER_BLOCKING 0x0 ;  /* 0x0000000000007b1d */ /* 0x000fec0000010000 */
[----:B------:R-:W2:Y:S04]  /*32770*/  LDL.LU R48, [R1+0x300] ;  /* 0x0003000001307983 */ /* 0x000ea80000300800 */
[----:B------:R-:W2:Y:S04]  /*32780*/  LDL.LU R49, [R1+0x308] ;  /* 0x0003080001317983 */ /* 0x000ea80000300800 */
[----:B------:R-:W-:Y:S01]  /*32790*/  STSM.16.M88.4 [R4], R32 ;  /* 0x0000002004007844 */ /* 0x000fe20000000200 */
[----:B------:R-:W-:Y:S01]  /*327a0*/  BAR.SYNC.DEFER_BLOCKING 0x0 ;  /* 0x0000000000007b1d */ /* 0x000fe20000010000 */
[----:B------:R-:W-:-:S02]  /*327b0*/  IMAD.MOV.U32 R30, RZ, RZ, R80 ;  /* 0x000000ffff1e7224 */ /* 0x000fc400078e0050 */
[----:B------:R-:W-:-:S03]  /*327c0*/  IMAD.MOV.U32 R31, RZ, RZ, R82 ;  /* 0x000000ffff1f7224 */ /* 0x000fc600078e0052 */
[----:B------:R-:W1:Y:S02]  /*327d0*/  LDS.128 R8, [R0] ;  /* 0x0000000000087984 */ /* 0x000e640000000c00 */
[----:B------:R-:W-:Y:S01]  /*327e0*/  BAR.SYNC.DEFER_BLOCKING 0x0 ;  /* 0x0000000000007b1d */ /* 0x000fe20000010000 */
[----:B------:R-:W-:Y:S02]  /*327f0*/  IMAD.MOV.U32 R38, RZ, RZ, R81 ;  /* 0x000000ffff267224 */ /* 0x000fe400078e0051 */
[----:B------:R-:W-:Y:S02]  /*32800*/  IMAD.MOV.U32 R39, RZ, RZ, R83 ;  /* 0x000000ffff277224 */ /* 0x000fe400078e0053 */
[----:B------:R-:W-:Y:S02]  /*32810*/  IMAD.MOV.U32 R42, RZ, RZ, R84 ;  /* 0x000000ffff2a7224 */ /* 0x000fe400078e0054 */
[----:B------:R-:W-:Y:S02]  /*32820*/  IMAD.MOV.U32 R43, RZ, RZ, R86 ;  /* 0x000000ffff2b7224 */ /* 0x000fe400078e0056 */
[----:B------:R-:W-:-:S02]  /*32830*/  IMAD.MOV.U32 R46, RZ, RZ, R85 ;  /* 0x000000ffff2e7224 */ /* 0x000fc400078e0055 */
[----:B------:R-:W-:Y:S01]  /*32840*/  IMAD.MOV.U32 R47, RZ, RZ, R87 ;  /* 0x000000ffff2f7224 */ /* 0x000fe200078e0057 */
[----:B------:R-:W-:Y:S01]  /*32850*/  @P1 LOP3.LUT R3, R3, 0x8, RZ, 0xfc, !PT ;  /* 0x0000000803031812 */ /* 0x000fe200078efcff */
[----:B------:R-:W-:-:S03]  /*32860*/  VIADD R27, R6, 0x3 ;  /* 0x00000003061b7836 */ /* 0x000fc60000000000 */
[----:B------:R-:W-:Y:S01]  /*32870*/  LOP3.LUT R3, R3, 0xfffffffb, RZ, 0xc0, !PT ;  /* 0xfffffffb03037812 */ /* 0x000fe200078ec0ff */
[C---:B------:R-:W-:Y:S01]  /*32880*/  VIADD R26, R6.reuse, 0x2 ;  /* 0x00000002061a7836 */ /* 0x040fe20000000000 */
[----:B---3--:R-:W-:Y:S01]  /*32890*/  STSM.16.M88.4 [R4], R28 ;  /* 0x0000001c04007844 */ /* 0x008fe20000000200 */
[----:B------:R-:W-:Y:S06]  /*328a0*/  BAR.SYNC.DEFER_BLOCKING 0x0 ;  /* 0x0000000000007b1d */ /* 0x000fec0000010000 */
[----:B------:R-:W3:Y:S02]  /*328b0*/  LDS.128 R32, [R0] ;  /* 0x0000000000207984 */ /* 0x000ee40000000c00 */
[----:B------:R-:W-:Y:S06]  /*328c0*/  BAR.SYNC.DEFER_BLOCKING 0x0 ;  /* 0x0000000000007b1d */ /* 0x000fec0000010000 */
[----:B----4-:R-:W-:Y:S02]  /*328d0*/  STSM.16.M88.4 [R4], R36 ;  /* 0x0000002404007844 */ /* 0x010fe40000000200 */
[----:B------:R-:W-:Y:S06]  /*328e0*/  BAR.SYNC.DEFER_BLOCKING 0x0 ;  /* 0x0000000000007b1d */ /* 0x000fec0000010000 */
[----:B------:R-:W4:Y:S02]  /*328f0*/  LDS.128 R28, [R0] ;  /* 0x00000000001c7984 */ /* 0x000f240000000c00 */
[----:B------:R-:W-:Y:S06]  /*32900*/  BAR.SYNC.DEFER_BLOCKING 0x0 ;  /* 0x0000000000007b1d */ /* 0x000fec0000010000 */
[----:B--2---:R-:W-:Y:S02]  /*32910*/  STSM.16.M88.4 [R4], R40 ;  /* 0x0000002804007844 */ /* 0x004fe40000000200 */
[----:B------:R-:W-:Y:S06]  /*32920*/  BAR.SYNC.DEFER_BLOCKING 0x0 ;  /* 0x0000000000007b1d */ /* 0x000fec0000010000 */
[----:B------:R-:W2:Y:S02]  /*32930*/  LDS.128 R40, [R0] ;  /* 0x0000000000287984 */ /* 0x000ea40000000c00 */
[----:B------:R-:W-:Y:S06]  /*32940*/  BAR.SYNC.DEFER_BLOCKING 0x0 ;  /* 0x0000000000007b1d */ /* 0x000fec0000010000 */
[----:B------:R1:W-:Y:S02]  /*32950*/  STSM.16.M88.4 [R4], R44 ;  /* 0x0000002c04007844 */ /* 0x0003e40000000200 */
[----:B------:R-:W-:Y:S01]  /*32960*/  BAR.SYNC.DEFER_BLOCKING 0x0 ;  /* 0x0000000000007b1d */ /* 0x000fe20000010000 */
[----:B-1----:R-:W-:-:S05]  /*32970*/  VIADD R44, R6, 0x4 ;  /* 0x00000004062c7836 */ /* 0x002fca0000000000 */
[----:B------:R-:W-:Y:S01]  /*32980*/  ISETP.LT.AND P1, PT, R44, UR56, !P0 ;  /* 0x000000382c007c0c */ /* 0x000fe2000c721270 */
[C---:B------:R-:W-:Y:S02]  /*32990*/  VIADD R45, R6.reuse, 0xc ;  /* 0x0000000c062d7836 */ /* 0x040fe40000000000 */
[C---:B------:R-:W-:Y:S01]  /*329a0*/  VIADD R154, R6.reuse, 0x3b ;  /* 0x0000003b069a7836 */ /* 0x040fe20000000000 */
[----:B------:R-:W-:Y:S01]  /*329b0*/  LOP3.LUT R25, R25, 0x7fffffff, RZ, 0xc0, !PT ;  /* 0x7fffffff19197812 */ /* 0x000fe200078ec0ff */
[----:B------:R-:W-:Y:S01]  /*329c0*/  VIADD R46, R6, 0xd ;  /* 0x0000000d062e7836 */ /* 0x000fe20000000000 */
[----:B------:R-:W-:Y:S01]  /*329d0*/  ULDC UR56, c[0x0][0x22c] ;  /* 0x00008b0000387ab9 */ /* 0x000fe20000000800 */
[----:B------:R-:W1:Y:S06]  /*329e0*/  LDS.128 R36, [R0] ;  /* 0x0000000000247984 */ /* 0x000e6c0000000c00 */
[----:B------:R-:W-:-:S02]  /*329f0*/  @P1 LOP3.LUT R3, R3, 0x4, RZ, 0xfc, !PT ;  /* 0x0000000403031812 */ /* 0x000fc400078efcff */
[----:B------:R-:W-:Y:S01]  /*32a00*/  ISETP.LT.AND P1, PT, R27, UR55, !P0 ;  /* 0x000000371b007c0c */ /* 0x000fe2000c721270 */
[----:B------:R-:W-:Y:S01]  /*32a10*/  VIADD R47, R6, 0xe ;  /* 0x0000000e062f7836 */ /* 0x000fe20000000000 */
[----:B------:R-:W-:Y:S01]  /*32a20*/  LOP3.LUT R3, R3, 0xfffffffd, RZ, 0xc0, !PT ;  /* 0xfffffffd03037812 */ /* 0x000fe200078ec0ff */
[----:B------:R-:W-:Y:S01]  /*32a30*/  IMAD.MOV.U32 R50, RZ, RZ, R88 ;  /* 0x000000ffff327224 */ /* 0x000fe200078e0058 */
[----:B------:R-:W-:-:S09]  /*32a40*/  ULDC UR55, c[0x0][0x22c] ;  /* 0x00008b0000377ab9 */ /* 0x000fd20000000800 */
[----:B------:R-:W-:Y:S02]  /*32a50*/  @P1 LOP3.LUT R3, R3, 0x2, RZ, 0xfc, !PT ;  /* 0x0000000203031812 */ /* 0x000fe400078efcff */
[----:B------:R-:W-:Y:S01]  /*32a60*/  ISETP.LT.AND P1, PT, R26, UR54, !P0 ;  /* 0x000000361a007c0c */ /* 0x000fe2000c721270 */
[----:B------:R-:W-:Y:S01]  /*32a70*/  IMAD.MOV.U32 R51, RZ, RZ, R90 ;  /* 0x000000ffff337224 */ /* 0x000fe200078e005a */
[----:B------:R-:W-:Y:S01]  /*32a80*/  LOP3.LUT R3, R3, 0xfffffffe, RZ, 0xc0, !PT ;  /* 0xfffffffe03037812 */ /* 0x000fe200078ec0ff */
[----:B------:R-:W-:Y:S01]  /*32a90*/  BAR.SYNC.DEFER_BLOCKING 0x0 ;  /* 0x0000000000007b1d */ /* 0x000fe20000010000 */
[C---:B------:R-:W-:Y:S02]  /*32aa0*/  VIADD R52, R6.reuse, 0x13 ;  /* 0x0000001306347836 */ /* 0x040fe40000000000 */
[C---:B------:R-:W-:Y:S02]  /*32ab0*/  VIADD R53, R6.reuse, 0x14 ;  /* 0x0000001406357836 */ /* 0x040fe40000000000 */
[----:B------:R-:W-:Y:S01]  /*32ac0*/  VIADD R54, R6, 0x15 ;  /* 0x0000001506367836 */ /* 0x000fe20000000000 */
[----:B------:R-:W-:-:S04]  /*32ad0*/  ULDC UR54, c[0x0][0x22c] ;  /* 0x00008b0000367ab9 */ /* 0x000fc80000000800 */
[----:B------:R-:W-:Y:S02]  /*32ae0*/  @P1 LOP3.LUT R3, R3, 0x1, RZ, 0xfc, !PT ;  /* 0x0000000103031812 */ /* 0x000fe400078efcff */
[----:B------:R-:W-:Y:S01]  /*32af0*/  ISETP.LT.AND P1, PT, R2, UR53, !P0 ;  /* 0x0000003502007c0c */ /* 0x000fe2000c721270 */
[----:B------:R-:W-:Y:S01]  /*32b00*/  VIADD R55, R6, 0x16 ;  /* 0x0000001606377836 */ /* 0x000fe20000000000 */
[----:B------:R-:W-:-:S11]  /*32b10*/  ULDC UR53, c[0x0][0x22c] ;  /* 0x00008b0000357ab9 */ /* 0x000fd60000000800 */
[----:B------:R-:W-:Y:S02]  /*32b20*/  @P1 LOP3.LUT R5, R5, 0x8000, RZ, 0xfc, !PT ;  /* 0x0000800005051812 */ /* 0x000fe400078efcff */
[----:B------:R-:W-:Y:S01]  /*32b30*/  ISETP.LT.AND P1, PT, R45, UR52, !P0 ;  /* 0x000000342d007c0c */ /* 0x000fe2000c721270 */
[----:B------:R3:W-:Y:S01]  /*32b40*/  STSM.16.M88.4 [R4], R48 ;  /* 0x0000003004007844 */ /* 0x0007e20000000200 */
[----:B------:R-:W-:Y:S01]  /*32b50*/  VIADD R56, R6, 0x17 ;  /* 0x0000001706387836 */ /* 0x000fe20000000000 */
[----:B------:R-:W-:-:S10]  /*32b60*/  ULDC UR52, c[0x0][0x22c] ;  /* 0x00008b0000347ab9 */ /* 0x000fd40000000800 */
[----:B------:R-:W-:Y:S02]  /*32b70*/  @P1 LOP3.LUT R20, R20, 0x4000, RZ, 0xfc, !PT ;  /* 0x0000400014141812 */ /* 0x000fe400078efcff */
[----:B------:R-:W-:Y:S01]  /*32b80*/  ISETP.LT.AND P1, PT, R46, UR51, !P0 ;  /* 0x000000332e007c0c */ /* 0x000fe2000c721270 */
[----:B------:R-:W-:Y:S01]  /*32b90*/  VIADD R57, R6, 0x18 ;  /* 0x0000001806397836 */ /* 0x000fe20000000000 */
[----:B------:R-:W-:Y:S01]  /*32ba0*/  LOP3.LUT R20, R20, 0xffffdfff, RZ, 0xc0, !PT ;  /* 0xffffdfff14147812 */ /* 0x000fe200078ec0ff */
[----:B---3--:R-:W-:Y:S01]  /*32bb0*/  VIADD R48, R6, 0xf ;  /* 0x0000000f06307836 */ /* 0x008fe20000000000 */
[----:B------:R-:W-:-:S09]  /*32bc0*/  ULDC UR51, c[0x0][0x22c] ;  /* 0x00008b0000337ab9 */ /* 0x000fd20000000800 */
[----:B------:R-:W-:Y:S02]  /*32bd0*/  @P1 LOP3.LUT R20, R20, 0x2000, RZ, 0xfc, !PT ;  /* 0x0000200014141812 */ /* 0x000fe400078efcff */
[----:B------:R-:W-:Y:S01]  /*32be0*/  ISETP.LT.AND P1, PT, R47, UR50, !P0 ;  /* 0x000000322f007c0c */ /* 0x000fe2000c721270 */
[----:B------:R-:W-:Y:S01]  /*32bf0*/  VIADD R49, R6, 0x10 ;  /* 0x0000001006317836 */ /* 0x000fe20000000000 */
[----:B------:R-:W-:Y:S01]  /*32c00*/  LOP3.LUT R20, R20, 0xffffefff, RZ, 0xc0, !PT ;  /* 0xffffefff14147812 */ /* 0x000fe200078ec0ff */
[----:B------:R-:W-:Y:S01]  /*32c10*/  VIADD R50, R6, 0x11 ;  /* 0x0000001106327836 */ /* 0x000fe20000000000 */
        /* <DEDUP_REMOVED lines=76> */
[----:B------:R-:W-:-:S11]  /*330e0*/  ULDC UR37, c[0x0][0x22c] ;  /* 0x00008b0000257ab9 */ /* 0x000fd60000000800 */
        /* <DEDUP_REMOVED lines=52> */
[C---:B------:R-:W-:Y:S02]  /*33430*/  VIADD R164, R6.reuse, 0x45 ;  /* 0x0000004506a47836 */ /* 0x040fe40000000000 */
[C---:B------:R-:W-:Y:S01]  /*33440*/  VIADD R252, R6.reuse, 0x4d ;  /* 0x0000004d06fc7836 */ /* 0x040fe20000000000 */
[----:B------:R-:W-:Y:S01]  /*33450*/  LOP3.LUT R17, R17, 0x7fffffff, RZ, 0xc0, !PT ;  /* 0x7fffffff11117812 */ /* 0x000fe200078ec0ff */
[----:B------:R-:W-:Y:S01]  /*33460*/  VIADD R165, R6, 0x46 ;  /* 0x0000004606a57836 */ /* 0x000fe20000000000 */
[----:B------:R-:W-:-:S05]  /*33470*/  ULDC UR28, c[0x0][0x22c] ;  /* 0x00008b00001c7ab9 */ /* 0x000fca0000000800 */
        /* <DEDUP_REMOVED lines=130> */
[----:B------:R-:W-:-:S10]  /*33ca0*/  ULDC UR4, c[0x0][0x22c] ;  /* 0x00008b0000047ab9 */ /* 0x000fd40000000800 */
        /* <DEDUP_REMOVED lines=26> */
[----:B------:R-:W-:Y:S01]  /*33e50*/  ULDC UR56, c[0x0][0x22c] ;  /* 0x00008b0000387ab9 */ /* 0x000fe20000000800 */
[----:B------:R-:W-:-:S11]  /*33e60*/  LOP3.LUT R25, R25, 0xfbffffff, RZ, 0xc0, !PT ;  /* 0xfbffffff19197812 */ /* 0x000fd600078ec0ff */
        /* <DEDUP_REMOVED lines=19> */
[----:B------:R-:W-:Y:S02]  /*33fa0*/  ISETP.LT.AND P1, PT, R164, UR51, !P0 ;  /* 0x00000033a4007c0c */ /* 0x000fe4000c721270 */
[----:B------:R-:W-:Y:S01]  /*33fb0*/  LOP3.LUT R7, R7, 0x7fffffff, RZ, 0xc0, !PT ;  /* 0x7fffffff07077812 */ /* 0x000fe200078ec0ff */
[----:B------:R-:W-:Y:S01]  /*33fc0*/  VIADD R47, R6, 0x7d ;  /* 0x0000007d062f7836 */ /* 0x000fe20000000000 */
[----:B------:R-:W-:Y:S01]  /*33fd0*/  LOP3.LUT R25, R25, 0xffdfffff, RZ, 0xc0, !PT ;  /* 0xffdfffff19197812 */ /* 0x000fe200078ec0ff */
[----:B------:R-:W-:-:S08]  /*33fe0*/  ULDC UR51, c[0x0][0x22c] ;  /* 0x00008b0000337ab9 */ /* 0x000fd00000000800 */
        /* <DEDUP_REMOVED lines=247> */
[C---:B------:R-:W-:Y:S01]  /*34f60*/  VIADD R44, R6.reuse, 0x78 ;  /* 0x00000078062c7836 */ /* 0x040fe20000000000 */
[----:B------:R-:W-:Y:S01]  /*34f70*/  LOP3.LUT R17, R17, 0xfffffff7, RZ, 0xc0, !PT ;  /* 0xfffffff711117812 */ /* 0x000fe200078ec0ff */
[C---:B------:R-:W-:Y:S01]  /*34f80*/  VIADD R159, R6.reuse, 0xaf ;  /* 0x000000af069f7836 */ /* 0x040fe20000000000 */
[----:B------:R-:W-:Y:S01]  /*34f90*/  ISETP.LT.AND P2, PT, R155, UR61, !P0 ;  /* 0x0000003d9b007c0c */ /* 0x000fe2000c741270 */
[----:B------:R-:W-:Y:S01]  /*34fa0*/  ULDC UR57, c[0x0][0x22c] ;  /* 0x00008b0000397ab9 */ /* 0x000fe20000000800 */
[C---:B------:R-:W-:Y:S01]  /*34fb0*/  VIADD R160, R6.reuse, 0xb0 ;  /* 0x000000b006a07836 */ /* 0x040fe20000000000 */
[----:B------:R-:W-:Y:S01]  /*34fc0*/  LOP3.LUT R19, R19, 0x7fffffff, RZ, 0xc0, !PT ;  /* 0x7fffffff13137812 */ /* 0x000fe200078ec0ff */
[----:B------:R-:W-:Y:S01]  /*34fd0*/  VIADD R161, R6, 0xb1 ;  /* 0x000000b106a17836 */ /* 0x000fe20000000000 */
[----:B------:R-:W-:-:S04]  /*34fe0*/  ULDC UR61, c[0x0][0x22c] ;  /* 0x00008b00003d7ab9 */ /* 0x000fc80000000800 */
        /* <DEDUP_REMOVED lines=128> */
[----:B------:R-:W-:Y:S01]  /*357f0*/  VIADD R16, R6, 0xca ;  /* 0x000000ca06107836 */ /* 0x000fe20000000000 */
[----:B------:R-:W-:-:S09]  /*35800*/  ULDC UR31, c[0x0][0x22c] ;  /* 0x00008b00001f7ab9 */ /* 0x000fd20000000800 */
        /* <DEDUP_REMOVED lines=127> */
[----:B------:R-:W-:Y:S01]  /*36000*/  VIADD R133, R6, 0xe4 ;  /* 0x000000e406857836 */ /* 0x000fe20000000000 */
[----:B------:R-:W-:Y:S02]  /*36010*/  ULDC UR60, c[0x0][0x22c] ;  /* 0x00008b00003c7ab9 */ /* 0x000fe40000000800 */
[----:B------:R-:W-:Y:S02]  /*36020*/  @P2 LOP3.LUT R24, R24, 0x8000, RZ, 0xfc, !PT ;  /* 0x0000800018182812 */ /* 0x000fe400078efcff */
[----:B------:R-:W-:Y:S01]  /*36030*/  ISETP.LT.AND P2, PT, R157, UR59, !P0 ;  /* 0x0000003b9d007c0c */ /* 0x000fe2000c741270 */
[----:B------:R-:W-:Y:S01]  /*36040*/  VIADD R132, R6, 0xe5 ;  /* 0x000000e506847836 */ /* 0x000fe20000000000 */
[----:B------:R-:W-:Y:S01]  /*36050*/  LOP3.LUT R24, R24, 0xffffbfff, RZ, 0xc0, !PT ;  /* 0xffffbfff18187812 */ /* 0x000fe200078ec0ff */
[----:B------:R-:W-:Y:S01]  /*36060*/  VIADD R131, R6, 0xe6 ;  /* 0x000000e606837836 */ /* 0x000fe20000000000 */
[----:B------:R-:W-:-:S02]  /*36070*/  ULDC UR59, c[0x0][0x22c] ;  /* 0x00008b00003b7ab9 */ /* 0x000fc40000000800 */
        /* <DEDUP_REMOVED lines=87> */
[----:B------:R-:W-:-:S03]  /*365f0*/  ULDC UR44, c[0x0][0x22c] ;  /* 0x00008b00002c7ab9 */ /* 0x000fc60000000800 */
[----:B------:R-:W-:Y:S02]  /*36600*/  @P2 LOP3.LUT R19, R19, 0x80000000, RZ, 0xfc, !PT ;  /* 0x8000000013132812 */ /* 0x000fe400078efcff */
[----:B------:R-:W-:Y:S01]  /*36610*/  ISETP.LT.AND P2, PT, R241, UR43, !P0 ;  /* 0x0000002bf1007c0c */ /* 0x000fe2000c741270 */
[C---:B------:R-:W-:Y:S01]  /*36620*/  VIADD R97, R6.reuse, 0x104 ;  /* 0x0000010406617836 */ /* 0x040fe20000000000 */
[----:B------:R-:W-:Y:S01]  /*36630*/  LOP3.LUT R19, R19, 0xbfffffff, RZ, 0xc0, !PT ;  /* 0xbfffffff13137812 */ /* 0x000fe200078ec0ff */
[----:B------:R-:W3:Y:S01]  /*36640*/  LDL.LU R241, [R1+0x198c] ;  /* 0x00198c0001f17983 */ /* 0x000ee20000300800 */
[----:B------:R-:W-:Y:S01]  /*36650*/  VIADD R95, R6, 0x105 ;  /* 0x00000105065f7836 */ /* 0x000fe20000000000 */
[----:B------:R-:W-:Y:S01]  /*36660*/  ULDC UR43, c[0x0][0x22c] ;  /* 0x00008b00002b7ab9 */ /* 0x000fe20000000800 */
[----:B------:R-:W-:Y:S02]  /*36670*/  @P1 LOP3.LUT R19, R19, 0x40000000, RZ, 0xfc, !PT ;  /* 0x4000000013131812 */ /* 0x000fe400078efcff */
[----:B------:R-:W-:Y:S01]  /*36680*/  ISETP.LT.AND P1, PT, R242, UR42, !P0 ;  /* 0x0000002af2007c0c */ /* 0x000fe2000c721270 */
[C---:B------:R-:W-:Y:S01]  /*36690*/  VIADD R93, R6.reuse, 0x106 ;  /* 0x00000106065d7836 */ /* 0x040fe20000000000 */
[----:B------:R-:W-:Y:S01]  /*366a0*/  LOP3.LUT R19, R19, 0xdfffffff, RZ, 0xc0, !PT ;  /* 0xdfffffff13137812 */ /* 0x000fe200078ec0ff */
[----:B------:R-:W3:Y:S01]  /*366b0*/  LDL.LU R242, [R1+0x1988] ;  /* 0x0019880001f27983 */ /* 0x000ee20000300800 */
[----:B------:R-:W-:Y:S01]  /*366c0*/  VIADD R92, R6, 0x107 ;  /* 0x00000107065c7836 */ /* 0x000fe20000000000 */
[----:B------:R-:W-:Y:S01]  /*366d0*/  ULDC UR42, c[0x0][0x22c] ;  /* 0x00008b00002a7ab9 */ /* 0x000fe20000000800 */
[----:B------:R-:W-:-:S02]  /*366e0*/  @P2 LOP3.LUT R19, R19, 0x20000000, RZ, 0xfc, !PT ;  /* 0x2000000013132812 */ /* 0x000fc400078efcff */
        /* <DEDUP_REMOVED lines=66> */
[----:B------:R-:W4:Y:S01]  /*36b10*/  LDL.LU R94, [R1+0x1960] ;  /* 0x00196000015e7983 */ /* 0x000f220000300800 */
[----:B------:R-:W-:Y:S01]  /*36b20*/  VIADD R58, R6, 0x11b ;  /* 0x0000011b063a7836 */ /* 0x000fe20000000000 */
[----:B------:R-:W-:Y:S01]  /*36b30*/  ULDC UR32, c[0x0][0x22c] ;  /* 0x00008b0000207ab9 */ /* 0x000fe20000000800 */
[----:B------:R-:W-:-:S04]  /*36b40*/  @P2 LOP3.LUT R19, R19, 0x80000, RZ, 0xfc, !PT ;  /* 0x0008000013132812 */ /* 0x000fc800078efcff */
[----:B------:R-:W-:Y:S02]  /*36b50*/  LOP3.LUT R19, R19, 0xfffbffff, RZ, 0xc0, !PT ;  /* 0xfffbffff13137812 */ /* 0x000fe400078ec0ff */
[----:B------:R-:W-:Y:S01]  /*36b60*/  ISETP.LT.AND P2, PT, R96, UR31, !P0 ;  /* 0x0000001f60007c0c */ /* 0x000fe2000c741270 */
[----:B------:R-:W-:Y:S01]  /*36b70*/  VIADD R59, R6, 0x11c ;  /* 0x0000011c063b7836 */ /* 0x000fe20000000000 */
[----:B------:R-:W-:Y:S01]  /*36b80*/  @P1 LOP3.LUT R19, R19, 0x40000, RZ, 0xfc, !PT ;  /* 0x0004000013131812 */ /* 0x000fe200078efcff */
[----:B------:R-:W2:Y:S01]  /*36b90*/  LDL.LU R96, [R1+0x195c] ;  /* 0x00195c0001607983 */ /* 0x000ea20000300800 */
[----:B------:R-:W-:Y:S01]  /*36ba0*/  ISETP.LT.AND P1, PT, R16, UR30, !P0 ;  /* 0x0000001e10007c0c */ /* 0x000fe2000c721270 */
[C---:B------:R-:W-:Y:S01]  /*36bb0*/  VIADD R60, R6.reuse, 0x11d ;  /* 0x0000011d063c7836 */ /* 0x040fe20000000000 */
[----:B------:R-:W-:Y:S01]  /*36bc0*/  LOP3.LUT R19, R19, 0xfffdffff, RZ, 0xc0, !PT ;  /* 0xfffdffff13137812 */ /* 0x000fe200078ec0ff */
[----:B------:R-:W3:Y:S01]  /*36bd0*/  LDL.LU R16, [R1+0x1958] ;  /* 0x0019580001107983 */ /* 0x000ee20000300800 */
[C---:B------:R-:W-:Y:S01]  /*36be0*/  VIADD R61, R6.reuse, 0x11e ;  /* 0x0000011e063d7836 */ /* 0x040fe20000000000 */
[----:B------:R-:W-:Y:S01]  /*36bf0*/  ULDC UR31, c[0x0][0x22c] ;  /* 0x00008b00001f7ab9 */ /* 0x000fe20000000800 */
[----:B------:R-:W-:Y:S01]  /*36c00*/  VIADD R62, R6, 0x11f ;  /* 0x0000011f063e7836 */ /* 0x000fe20000000000 */
[----:B------:R-:W-:-:S02]  /*36c10*/  ULDC UR30, c[0x0][0x22c] ;  /* 0x00008b00001e7ab9 */ /* 0x000fc40000000800 */
[----:B------:R-:W-:Y:S02]  /*36c20*/  @P2 LOP3.LUT R19, R19, 0x20000, RZ, 0xfc, !PT ;  /* 0x0002000013132812 */ /* 0x000fe400078efcff */
[----:B------:R-:W-:Y:S01]  /*36c30*/  ISETP.LT.AND P2, PT, R21, UR29, !P0 ;  /* 0x0000001d15007c0c */ /* 0x000fe2000c741270 */
[C---:B------:R-:W-:Y:S01]  /*36c40*/  VIADD R63, R6.reuse, 0x120 ;  /* 0x00000120063f7836 */ /* 0x040fe20000000000 */
[----:B------:R-:W-:Y:S01]  /*36c50*/  LOP3.LUT R19, R19, 0xfffeffff, RZ, 0xc0, !PT ;  /* 0xfffeffff13137812 */ /* 0x000fe200078ec0ff */
[----:B------:R-:W4:Y:S01]  /*36c60*/  LDL.LU R21, [R1+0x1954] ;  /* 0x0019540001157983 */ /* 0x000f220000300800 */
[----:B------:R-:W-:Y:S01]  /*36c70*/  VIADD R64, R6, 0x121 ;  /* 0x0000012106407836 */ /* 0x000fe20000000000 */
[----:B------:R-:W-:Y:S01]  /*36c80*/  ULDC UR29, c[0x0][0x22c] ;  /* 0x00008b00001d7ab9 */ /* 0x000fe20000000800 */
[----:B------:R-:W-:Y:S02]  /*36c90*/  @P1 LOP3.LUT R19, R19, 0x10000, RZ, 0xfc, !PT ;  /* 0x0001000013131812 */ /* 0x000fe400078efcff */
[----:B------:R-:W-:Y:S01]  /*36ca0*/  ISETP.LT.AND P1, PT, R98, UR28, !P0 ;  /* 0x0000001c62007c0c */ /* 0x000fe2000c721270 */
[C---:B------:R-:W-:Y:S01]  /*36cb0*/  VIADD R65, R6.reuse, 0x122 ;  /* 0x0000012206417836 */ /* 0x040fe20000000000 */
[----:B------:R-:W-:Y:S01]  /*36cc0*/  LOP3.LUT R19, R19, 0xffff7fff, RZ, 0xc0, !PT ;  /* 0xffff7fff13137812 */ /* 0x000fe200078ec0ff */
[C---:B------:R-:W-:Y:S01]  /*36cd0*/  VIADD R66, R6.reuse, 0x123 ;  /* 0x0000012306427836 */ /* 0x040fe20000000000 */
[----:B------:R-:W-:Y:S01]  /*36ce0*/  MOV R98, UR11 ;  /* 0x0000000b00627c02 */ /* 0x000fe20008000f00 */
[----:B------:R-:W-:Y:S01]  /*36cf0*/  ULDC UR11, c[0x0][0x22c] ;  /* 0x00008b00000b7ab9 */ /* 0x000fe20000000800 */
[----:B------:R-:W-:Y:S01]  /*36d00*/  @P2 LOP3.LUT R19, R19, 0x8000, RZ, 0xfc, !PT ;  /* 0x0000800013132812 */ /* 0x000fe200078efcff */
[----:B------:R-:W-:Y:S01]  /*36d10*/  VIADD R67, R6, 0x124 ;  /* 0x0000012406437836 */ /* 0x000fe20000000000 */
[----:B------:R-:W-:-:S02]  /*36d20*/  ULDC UR28, c[0x0][0x22c] ;  /* 0x00008b00001c7ab9 */ /* 0x000fc40000000800 */
[----:B------:R-:W-:-:S04]  /*36d30*/  LOP3.LUT R19, R19, 0xffffbfff, RZ, 0xc0, !PT ;  /* 0xffffbfff13137812 */ /* 0x000fc800078ec0ff */
[----:B------:R-:W-:Y:S02]  /*36d40*/  @P1 LOP3.LUT R19, R19, 0x4000, RZ, 0xfc, !PT ;  /* 0x0000400013131812 */ /* 0x000fe400078efcff */
[----:B------:R-:W-:Y:S01]  /*36d50*/  ISETP.LT.AND P1, PT, R100, UR27, !P0 ;  /* 0x0000001b64007c0c */ /* 0x000fe2000c721270 */
[C---:B------:R-:W-:Y:S01]  /*36d60*/  VIADD R68, R6.reuse, 0x125 ;  /* 0x0000012506447836 */ /* 0x040fe20000000000 */
[----:B------:R-:W-:Y:S01]  /*36d70*/  LOP3.LUT R19, R19, 0xffffdfff, RZ, 0xc0, !PT ;  /* 0xffffdfff13137812 */ /* 0x000fe200078ec0ff */
[C---:B------:R-:W-:Y:S01]  /*36d80*/  VIADD R69, R6.reuse, 0x126 ;  /* 0x0000012606457836 */ /* 0x040fe20000000000 */
[----:B------:R-:W-:Y:S01]  /*36d90*/  MOV R100, UR10 ;  /* 0x0000000a00647c02 */ /* 0x000fe20008000f00 */
[----:B------:R-:W-:Y:S01]  /*36da0*/  ULDC UR10, c[0x0][0x22c] ;  /* 0x00008b00000a7ab9 */ /* 0x000fe20000000800 */
[----:B------:R-:W-:Y:S01]  /*36db0*/  VIADD R70, R6, 0x127 ;  /* 0x0000012706467836 */ /* 0x000fe20000000000 */
[----:B------:R-:W-:-:S06]  /*36dc0*/  ULDC UR27, c[0x0][0x22c] ;  /* 0x00008b00001b7ab9 */ /* 0x000fcc0000000800 */
[----:B------:R-:W-:Y:S02]  /*36dd0*/  @P1 LOP3.LUT R19, R19, 0x2000, RZ, 0xfc, !PT ;  /* 0x0000200013131812 */ /* 0x000fe400078efcff */
[----:B------:R-:W-:Y:S01]  /*36de0*/  ISETP.LT.AND P1, PT, R102, UR26, !P0 ;  /* 0x0000001a66007c0c */ /* 0x000fe2000c721270 */
[C---:B------:R-:W-:Y:S01]  /*36df0*/  VIADD R71, R6.reuse, 0x128 ;  /* 0x0000012806477836 */ /* 0x040fe20000000000 */
[----:B------:R-:W-:Y:S01]  /*36e00*/  LOP3.LUT R19, R19, 0xffffefff, RZ, 0xc0, !PT ;  /* 0xffffefff13137812 */ /* 0x000fe200078ec0ff */
[----:B------:R-:W-:Y:S01]  /*36e10*/  VIADD R72, R6, 0x129 ;  /* 0x0000012906487836 */ /* 0x000fe20000000000 */
[----:B------:R-:W-:Y:S01]  /*36e20*/  MOV R102, UR61 ;  /* 0x0000003d00667c02 */ /* 0x000fe20008000f00 */
[----:B------:R-:W-:Y:S01]  /*36e30*/  ULDC UR61, c[0x0][0x22c] ;  /* 0x00008b00003d7ab9 */ /* 0x000fe20000000800 */
[----:B------:R-:W-:Y:S01]  /*36e40*/  ISETP.LT.AND P2, PT, R131, UR10, !P0 ;  /* 0x0000000a83007c0c */ /* 0x000fe2000c741270 */
[----:B------:R-:W-:Y:S01]  /*36e50*/  ULDC UR10, c[0x0][0x22c] ;  /* 0x00008b00000a7ab9 */ /* 0x000fe20000000800 */
[----:B------:R-:W-:-:S05]  /*36e60*/  ULDC UR26, c[0x0][0x22c] ;  /* 0x00008b00001a7ab9 */ /* 0x000fca0000000800 */
        /* <DEDUP_REMOVED lines=9> */
[----:B------:R-:W2:Y:S01]  /*36f00*/  LDL.LU R22, [R1+0x1950] ;  /* 0x0019500001167983 */ /* 0x000ea20000300800 */
        /* <DEDUP_REMOVED lines=9> */
[----:B------:R-:W2:Y:S01]  /*36fa0*/  LDL.LU R23, [R1+0x194c] ;  /* 0x00194c0001177983 */ /* 0x000ea20000300800 */
[----:B------:R-:W-:-:S09]  /*36fb0*/  ULDC UR23, c[0x0][0x22c] ;  /* 0x00008b0000177ab9 */ /* 0x000fd20000000800 */
[----:B------:R-:W-:Y:S02]  /*36fc0*/  @P1 LOP3.LUT R19, R19, 0x200, RZ, 0xfc, !PT ;  /* 0x0000020013131812 */ /* 0x000fe400078efcff */
[----:B------:R-:W-:Y:S01]  /*36fd0*/  ISETP.LT.AND P1, PT, R151, UR22, !P0 ;  /* 0x0000001697007c0c */ /* 0x000fe2000c721270 */
[C---:B------:R-:W-:Y:S01]  /*36fe0*/  VIADD R76, R6.reuse, 0x12d ;  /* 0x0000012d064c7836 */ /* 0x040fe20000000000 */
[----:B------:R-:W-:Y:S01]  /*36ff0*/  LOP3.LUT R19, R19, 0xfffffeff, RZ, 0xc0, !PT ;  /* 0xfffffeff13137812 */ /* 0x000fe200078ec0ff */
[----:B------:R-:W-:Y:S01]  /*37000*/  ULDC UR22, c[0x0][0x22c] ;  /* 0x00008b0000167ab9 */ /* 0x000fe20000000800 */
[----:B------:R-:W-:Y:S01]  /*37010*/  VIADD R77, R6, 0x12e ;  /* 0x0000012e064d7836 */ /* 0x000fe20000000000 */
[----:B------:R-:W2:Y:S08]  /*37020*/  LDL.LU R151, [R1+0x1948] ;  /* 0x0019480001977983 */ /* 0x000eb00000300800 */
[----:B------:R-:W-:-:S02]  /*37030*/  @P1 LOP3.LUT R19, R19, 0x100, RZ, 0xfc, !PT ;  /* 0x0000010013131812 */ /* 0x000fc400078efcff */
[----:B------:R-:W-:Y:S01]  /*37040*/  ISETP.LT.AND P1, PT, R150, UR21, !P0 ;  /* 0x0000001596007c0c */ /* 0x000fe2000c721270 */
[----:B------:R-:W-:Y:S01]  /*37050*/  ULDC UR21, c[0x0][0x22c] ;  /* 0x00008b0000157ab9 */ /* 0x000fe20000000800 */
[----:B------:R-:W-:Y:S01]  /*37060*/  LOP3.LUT R19, R19, 0xffffff7f, RZ, 0xc0, !PT ;  /* 0xffffff7f13137812 */ /* 0x000fe200078ec0ff */
[----:B------:R-:W-:Y:S01]  /*37070*/  VIADD R78, R6, 0x12f ;  /* 0x0000012f064e7836 */ /* 0x000fe20000000000 */
[----:B------:R-:W2:Y:S09]  /*37080*/  LDL.LU R150, [R1+0x1944] ;  /* 0x0019440001967983 */ /* 0x000eb20000300800 */
        /* <DEDUP_REMOVED lines=45> */
[----:B------:R-:W-:Y:S01]  /*37360*/  VIADD R86, R6, 0x137 ;  /* 0x0000013706567836 */ /* 0x000fe20000000000 */
[----:B------:R-:W2:Y:S01]  /*37370*/  LDL.LU R142, [R1+0x1924] ;  /* 0x00192400018e7983 */ /* 0x000ea20000300800 */
[----:B---3--:R-:W-:-:S09]  /*37380*/  LOP3.LUT R16, R16, 0x7fffffff, RZ, 0xc0, !PT ;  /* 0x7fffffff10107812 */ /* 0x008fd200078ec0ff */
[----:B------:R-:W-:Y:S02]  /*37390*/  @P1 LOP3.LUT R16, R16, 0x80000000, RZ, 0xfc, !PT ;  /* 0x8000000010101812 */ /* 0x000fe400078efcff */
[----:B------:R-:W-:Y:S01]  /*373a0*/  ISETP.LT.AND P1, PT, R141, UR12, !P0 ;  /* 0x0000000c8d007c0c */ /* 0x000fe2000c721270 */
[----:B------:R-:W-:Y:S01]  /*373b0*/  ULDC UR12, c[0x0][0x22c] ;  /* 0x00008b00000c7ab9 */ /* 0x000fe20000000800 */
[----:B------:R-:W-:Y:S01]  /*373c0*/  LOP3.LUT R16, R16, 0xbfffffff, RZ, 0xc0, !PT ;  /* 0xbfffffff10107812 */ /* 0x000fe200078ec0ff */
[----:B------:R-:W-:Y:S01]  /*373d0*/  VIADD R87, R6, 0x138 ;  /* 0x0000013806577836 */ /* 0x000fe20000000000 */
[----:B------:R-:W3:Y:S09]  /*373e0*/  LDL.LU R141, [R1+0x1920] ;  /* 0x00192000018d7983 */ /* 0x000ef20000300800 */
[----:B------:R-:W-:-:S02]  /*373f0*/  @P1 LOP3.LUT R16, R16, 0x40000000, RZ, 0xfc, !PT ;  /* 0x4000000010101812 */ /* 0x000fc400078efcff */
[----:B------:R-:W-:Y:S01]  /*37400*/  ISETP.LT.AND P1, PT, R140, UR9, !P0 ;  /* 0x000000098c007c0c */ /* 0x000fe2000c721270 */
[----:B------:R-:W-:Y:S01]  /*37410*/  ULDC UR9, c[0x0][0x22c] ;  /* 0x00008b0000097ab9 */ /* 0x000fe20000000800 */
[----:B------:R-:W-:Y:S01]  /*37420*/  LOP3.LUT R16, R16, 0xdfffffff, RZ, 0xc0, !PT ;  /* 0xdfffffff10107812 */ /* 0x000fe200078ec0ff */
[C---:B------:R-:W-:Y:S01]  /*37430*/  VIADD R88, R6.reuse, 0x139 ;  /* 0x0000013906587836 */ /* 0x040fe20000000000 */
[----:B----4-:R-:W-:Y:S01]  /*37440*/  LOP3.LUT R21, R21, 0x7fffffff, RZ, 0xc0, !PT ;  /* 0x7fffffff15157812 */ /* 0x010fe200078ec0ff */
[----:B------:R-:W-:Y:S01]  /*37450*/  VIADD R90, R6, 0x13a ;  /* 0x0000013a065a7836 */ /* 0x000fe20000000000 */
[----:B------:R-:W4:Y:S07]  /*37460*/  LDL.LU R140, [R1+0x191c] ;  /* 0x00191c00018c7983 */ /* 0x000f2e0000300800 */
[----:B------:R-:W-:-:S02]  /*37470*/  @P1 LOP3.LUT R16, R16, 0x20000000, RZ, 0xfc, !PT ;  /* 0x2000000010101812 */ /* 0x000fc400078efcff */
        /* <DEDUP_REMOVED lines=9> */
[----:B------:R-:W-:Y:S01]  /*37510*/  VIADD R153, R6, 0x13c ;  /* 0x0000013c06997836 */ /* 0x000fe20000000000 */
[----:B------:R-:W4:Y:S09]  /*37520*/  LDL.LU R138, [R1+0x1914] ;  /* 0x00191400018a7983 */ /* 0x000f320000300800 */
        /* <DEDUP_REMOVED lines=11> */
[----:B--2---:R-:W-:Y:S01]  /*375e0*/  LOP3.LUT R22, R22, 0x7fffffff, RZ, 0xc0, !PT ;  /* 0x7fffffff16167812 */ /* 0x004fe200078ec0ff */
[----:B------:R-:W-:Y:S01]  /*375f0*/  VIADD R156, R6, 0x13f ;  /* 0x0000013f069c7836 */ /* 0x000fe20000000000 */
[----:B------:R-:W2:Y:S07]  /*37600*/  LDL.LU R136, [R1+0x190c] ;  /* 0x00190c0001887983 */ /* 0x000eae0000300800 */
[----:B------:R-:W-:-:S02]  /*37610*/  @P1 LOP3.LUT R16, R16, 0x2000000, RZ, 0xfc, !PT ;  /* 0x0200000010101812 */ /* 0x000fc400078efcff */
[----:B------:R-:W-:Y:S01]  /*37620*/  ISETP.LT.AND P1, PT, R135, UR4, !P0 ;  /* 0x0000000487007c0c */ /* 0x000fe2000c721270 */
[----:B------:R-:W-:Y:S01]  /*37630*/  ULDC UR4, c[0x0][0x22c] ;  /* 0x00008b0000047ab9 */ /* 0x000fe20000000800 */
[----:B------:R-:W-:Y:S01]  /*37640*/  LOP3.LUT R16, R16, 0xfeffffff, RZ, 0xc0, !PT ;  /* 0xfeffffff10107812 */ /* 0x000fe200078ec0ff */
[C---:B------:R-:W-:Y:S01]  /*37650*/  VIADD R157, R6.reuse, 0x140 ;  /* 0x00000140069d7836 */ /* 0x040fe20000000000 */
[----:B------:R-:W-:Y:S01]  /*37660*/  LOP3.LUT R23, R23, 0x7fffffff, RZ, 0xc0, !PT ;  /* 0x7fffffff17177812 */ /* 0x000fe200078ec0ff */
[----:B------:R-:W-:Y:S01]  /*37670*/  VIADD R158, R6, 0x141 ;  /* 0x00000141069e7836 */ /* 0x000fe20000000000 */
[----:B------:R-:W4:Y:S07]  /*37680*/  LDL.LU R135, [R1+0x1908] ;  /* 0x0019080001877983 */ /* 0x000f2e0000300800 */
        /* <DEDUP_REMOVED lines=10> */
[C---:B------:R-:W-:Y:S01]  /*37730*/  VIADD R160, R6.reuse, 0x143 ;  /* 0x0000014306a07836 */ /* 0x040fe20000000000 */
[----:B------:R-:W3:Y:S01]  /*37740*/  LDL.LU R133, [R1+0x1900] ;  /* 0x0019000001857983 */ /* 0x000ee20000300800 */
[C---:B------:R-:W-:Y:S02]  /*37750*/  VIADD R161, R6.reuse, 0x144 ;  /* 0x0000014406a17836 */ /* 0x040fe40000000000 */
[C---:B------:R-:W-:Y:S01]  /*37760*/  VIADD R162, R6.reuse, 0x145 ;  /* 0x0000014506a27836 */ /* 0x040fe20000000000 */
[----:B------:R-:W2:Y:S01]  /*37770*/  LDL.LU R132, [R1+0x18fc] ;  /* 0x0018fc0001847983 */ /* 0x000ea20000300800 */
[C---:B------:R-:W-:Y:S02]  /*37780*/  VIADD R163, R6.reuse, 0x146 ;  /* 0x0000014606a37836 */ /* 0x040fe40000000000 */
[----:B------:R-:W-:Y:S01]  /*37790*/  VIADD R164, R6, 0x147 ;  /* 0x0000014706a47836 */ /* 0x000fe20000000000 */
[----:B------:R-:W2:Y:S01]  /*377a0*/  LDL.LU R131, [R1+0x18f8] ;  /* 0x0018f80001837983 */ /* 0x000ea20000300800 */
[----:B------:R-:W-:-:S04]  /*377b0*/  @P1 LOP3.LUT R16, R16, 0x400000, RZ, 0xfc, !PT ;  /* 0x0040000010101812 */ /* 0x000fc800078efcff */
[----:B------:R-:W-:-:S04]  /*377c0*/  LOP3.LUT R16, R16, 0xffdfffff, RZ, 0xc0, !PT ;  /* 0xffdfffff10107812 */ /* 0x000fc800078ec0ff */
[----:B------:R-:W-:Y:S02]  /*377d0*/  @P3 LOP3.LUT R16, R16, 0x200000, RZ, 0xfc, !PT ;  /* 0x0020000010103812 */ /* 0x000fe400078efcff */
[----:B------:R-:W-:Y:S01]  /*377e0*/  ISETP.LT.AND P1, PT, R130, UR11, !P0 ;  /* 0x0000000b82007c0c */ /* 0x000fe2000c721270 */
[----:B------:R-:W-:Y:S01]  /*377f0*/  ULDC UR11, c[0x0][0x22c] ;  /* 0x00008b00000b7ab9 */ /* 0x000fe20000000800 */
[----:B------:R-:W-:Y:S01]  /*37800*/  LOP3.LUT R16, R16, 0xffefffff, RZ, 0xc0, !PT ;  /* 0xffefffff10107812 */ /* 0x000fe200078ec0ff */
[----:B------:R-:W-:Y:S01]  /*37810*/  VIADD R165, R6, 0x148 ;  /* 0x0000014806a57836 */ /* 0x000fe20000000000 */
[----:B------:R-:W-:Y:S01]  /*37820*/  ISETP.LT.AND P3, PT, R128, UR61, !P0 ;  /* 0x0000003d80007c0c */ /* 0x000fe2000c761270 */
[----:B------:R-:W-:Y:S01]  /*37830*/  ULDC UR61, c[0x0][0x22c] ;  /* 0x00008b00003d7ab9 */ /* 0x000fe20000000800 */
[----:B------:R-:W-:Y:S01]  /*37840*/  @P2 LOP3.LUT R16, R16, 0x100000, RZ, 0xfc, !PT ;  /* 0x0010000010102812 */ /* 0x000fe200078efcff */
[----:B------:R-:W2:Y:S03]  /*37850*/  LDL.LU R130, [R1+0x18f4] ;  /* 0x0018f40001827983 */ /* 0x000ea60000300800 */
        /* <DEDUP_REMOVED lines=8> */
[----:B------:R-:W2:Y:S04]  /*378e0*/  LDL.LU R129, [R1+0x18f0] ;  /* 0x0018f00001817983 */ /* 0x000ea80000300800 */
[----:B------:R-:W2:Y:S03]  /*378f0*/  LDL.LU R128, [R1+0x18ec] ;  /* 0x0018ec0001807983 */ /* 0x000ea60000300800 */
[----:B------:R-:W-:Y:S01]  /*37900*/  @P1 LOP3.LUT R16, R16, 0x40000, RZ, 0xfc, !PT ;  /* 0x0004000010101812 */ /* 0x000fe200078efcff */
[----:B------:R-:W2:Y:S03]  /*37910*/  LDL.LU R127, [R1+0x18e8] ;  /* 0x0018e800017f7983 */ /* 0x000ea60000300800 */
[----:B------:R-:W-:-:S04]  /*37920*/  LOP3.LUT R16, R16, 0xfffdffff, RZ, 0xc0, !PT ;  /* 0xfffdffff10107812 */ /* 0x000fc800078ec0ff */
[----:B------:R-:W-:Y:S02]  /*37930*/  @P3 LOP3.LUT R16, R16, 0x20000, RZ, 0xfc, !PT ;  /* 0x0002000010103812 */ /* 0x000fe400078efcff */
[----:B------:R-:W-:Y:S01]  /*37940*/  ISETP.LT.AND P1, PT, R126, UR11, !P0 ;  /* 0x0000000b7e007c0c */ /* 0x000fe2000c721270 */
[----:B------:R-:W-:Y:S01]  /*37950*/  ULDC UR11, c[0x0][0x22c] ;  /* 0x00008b00000b7ab9 */ /* 0x000fe20000000800 */
[----:B------:R-:W-:Y:S01]  /*37960*/  LOP3.LUT R16, R16, 0xfffeffff, RZ, 0xc0, !PT ;  /* 0xfffeffff10107812 */ /* 0x000fe200078ec0ff */
[----:B------:R-:W2:Y:S03]  /*37970*/  LDL.LU R126, [R1+0x18e4] ;  /* 0x0018e400017e7983 */ /* 0x000ea60000300800 */
[----:B------:R-:W-:-:S04]  /*37980*/  @P2 LOP3.LUT R16, R16, 0x10000, RZ, 0xfc, !PT ;  /* 0x0001000010102812 */ /* 0x000fc800078efcff */
[----:B------:R-:W-:-:S04]  /*37990*/  LOP3.LUT R16, R16, 0xffff7fff, RZ, 0xc0, !PT ;  /* 0xffff7fff10107812 */ /* 0x000fc800078ec0ff */
[----:B------:R-:W-:Y:S02]  /*379a0*/  @P1 LOP3.LUT R16, R16, 0x8000, RZ, 0xfc, !PT ;  /* 0x0000800010101812 */ /* 0x000fe400078efcff */
[----:B------:R-:W-:Y:S01]  /*379b0*/  ISETP.LT.AND P1, PT, R125, UR60, !P0 ;  /* 0x0000003c7d007c0c */ /* 0x000fe2000c721270 */
[----:B------:R-:W-:Y:S01]  /*379c0*/  ULDC UR60, c[0x0][0x22c] ;  /* 0x00008b00003c7ab9 */ /* 0x000fe20000000800 */
[----:B------:R-:W-:Y:S01]  /*379d0*/  ISETP.LT.AND P3, PT, R124, UR61, !P0 ;  /* 0x0000003d7c007c0c */ /* 0x000fe2000c761270 */
[----:B------:R-:W-:Y:S01]  /*379e0*/  ULDC UR61, c[0x0][0x22c] ;  /* 0x00008b00003d7ab9 */ /* 0x000fe20000000800 */
[----:B------:R-:W-:Y:S01]  /*379f0*/  LOP3.LUT R16, R16, 0xffffbfff, RZ, 0xc0, !PT ;  /* 0xffffbfff10107812 */ /* 0x000fe200078ec0ff */
[----:B------:R-:W2:Y:S01]  /*37a00*/  LDL.LU R125, [R1+0x18e0] ;  /* 0x0018e000017d7983 */ /* 0x000ea20000300800 */
[----:B------:R-:W-:Y:S01]  /*37a10*/  ISETP.LT.AND P2, PT, R123, UR10, !P0 ;  /* 0x0000000a7b007c0c */ /* 0x000fe2000c741270 */
[----:B------:R-:W-:Y:S02]  /*37a20*/  ULDC UR10, c[0x0][0x22c] ;  /* 0x00008b00000a7ab9 */ /* 0x000fe40000000800 */
[----:B------:R-:W2:Y:S04]  /*37a30*/  LDL.LU R124, [R1+0x18dc] ;  /* 0x0018dc00017c7983 */ /* 0x000ea80000300800 */
        /* <DEDUP_REMOVED lines=16> */
[----:B------:R-:W-:Y:S01]  /*37b40*/  VIADD R167, R6, 0x14a ;  /* 0x0000014a06a77836 */ /* 0x000fe20000000000 */
[----:B------:R-:W-:Y:S01]  /*37b50*/  ISETP.LT.AND P2, PT, R119, UR10, !P0 ;  /* 0x0000000a77007c0c */ /* 0x000fe2000c741270 */
[----:B------:R-:W-:Y:S01]  /*37b60*/  ULDC UR10, c[0x0][0x22c] ;  /* 0x00008b00000a7ab9 */ /* 0x000fe20000000800 */
[----:B------:R-:W2:Y:S04]  /*37b70*/  LDL.LU R121, [R1+0x18d0] ;  /* 0x0018d00001797983 */ /* 0x000ea80000300800 */
[----:B------:R-:W2:Y:S01]  /*37b80*/  LDL.LU R120, [R1+0x18cc] ;  /* 0x0018cc0001787983 */ /* 0x000ea20000300800 */
[----:B------:R-:W-:-:S03]  /*37b90*/  @P1 LOP3.LUT R16, R16, 0x400, RZ, 0xfc, !PT ;  /* 0x0000040010101812 */ /* 0x000fc600078efcff */
[----:B------:R-:W2:Y:S01]  /*37ba0*/  LDL.LU R119, [R1+0x18c8] ;  /* 0x0018c80001777983 */ /* 0x000ea20000300800 */
        /* <DEDUP_REMOVED lines=19> */
[----:B------:R-:W4:Y:S03]  /*37ce0*/  LDL.LU R115, [R1+0x18b8] ;  /* 0x0018b80001737983 */ /* 0x000f260000300800 */
        /* <DEDUP_REMOVED lines=15> */
[----:B------:R-:W-:Y:S01]  /*37de0*/  ISETP.LT.AND P2, PT, R111, UR10, !P0 ;  /* 0x0000000a6f007c0c */ /* 0x000fe2000c741270 */
[----:B------:R-:W-:Y:S01]  /*37df0*/  ULDC UR10, c[0x0][0x22c] ;  /* 0x00008b00000a7ab9 */ /* 0x000fe20000000800 */
[----:B------:R-:W2:Y:S04]  /*37e00*/  LDL.LU R113, [R1+0x18b0] ;  /* 0x0018b00001717983 */ /* 0x000ea80000300800 */
[----:B------:R-:W2:Y:S01]  /*37e10*/  LDL.LU R112, [R1+0x18ac] ;  /* 0x0018ac0001707983 */ /* 0x000ea20000300800 */
[----:B------:R-:W-:-:S02]  /*37e20*/  @P1 LOP3.LUT R16, R16, 0x4, RZ, 0xfc, !PT ;  /* 0x0000000410101812 */ /* 0x000fc400078efcff */
[----:B------:R-:W-:Y:S01]  /*37e30*/  ISETP.LT.AND P1, PT, R110, UR11, !P0 ;  /* 0x0000000b6e007c0c */ /* 0x000fe2000c721270 */
[----:B------:R-:W-:Y:S01]  /*37e40*/  ULDC UR11, c[0x0][0x22c] ;  /* 0x00008b00000b7ab9 */ /* 0x000fe20000000800 */
[----:B------:R-:W-:Y:S01]  /*37e50*/  LOP3.LUT R16, R16, 0xfffffffd, RZ, 0xc0, !PT ;  /* 0xfffffffd10107812 */ /* 0x000fe200078ec0ff */
[----:B------:R-:W3:Y:S10]  /*37e60*/  LDL.LU R111, [R1+0x18a8] ;  /* 0x0018a800016f7983 */ /* 0x000ef40000300800 */
[----:B------:R-:W-:Y:S01]  /*37e70*/  @P1 LOP3.LUT R21, R21, 0x80000000, RZ, 0xfc, !PT ;  /* 0x8000000015151812 */ /* 0x000fe200078efcff */
[----:B------:R-:W2:Y:S01]  /*37e80*/  LDL.LU R110, [R1+0x18a4] ;  /* 0x0018a400016e7983 */ /* 0x000ea20000300800 */
[----:B------:R-:W-:Y:S01]  /*37e90*/  ISETP.LT.AND P1, PT, R109, UR60, !P0 ;  /* 0x0000003c6d007c0c */ /* 0x000fe2000c721270 */
[----:B------:R-:W-:Y:S01]  /*37ea0*/  ULDC UR60, c[0x0][0x22c] ;  /* 0x00008b00003c7ab9 */ /* 0x000fe20000000800 */
[----:B------:R-:W-:Y:S01]  /*37eb0*/  @P3 LOP3.LUT R16, R16, 0x2, RZ, 0xfc, !PT ;  /* 0x0000000210103812 */ /* 0x000fe200078efcff */
[----:B------:R-:W4:Y:S01]  /*37ec0*/  LDL.LU R109, [R1+0x18a0] ;  /* 0x0018a000016d7983 */ /* 0x000f220000300800 */
[----:B------:R-:W-:Y:S01]  /*37ed0*/  ISETP.LT.AND P3, PT, R108, UR61, !P0 ;  /* 0x0000003d6c007c0c */ /* 0x000fe2000c761270 */
[----:B------:R-:W-:Y:S01]  /*37ee0*/  ULDC UR61, c[0x0][0x22c] ;  /* 0x00008b00003d7ab9 */ /* 0x000fe20000000800 */
[----:B------:R-:W-:Y:S01]  /*37ef0*/  LOP3.LUT R21, R21, 0xbfffffff, RZ, 0xc0, !PT ;  /* 0xbfffffff15157812 */ /* 0x000fe200078ec0ff */
[----:B------:R-:W2:Y:S01]  /*37f00*/  LDL.LU R108, [R1+0x189c] ;  /* 0x00189c00016c7983 */ /* 0x000ea20000300800 */
[----:B------:R-:W-:-:S05]  /*37f10*/  LOP3.LUT R16, R16, 0xfffffffe, RZ, 0xc0, !PT ;  /* 0xfffffffe10107812 */ /* 0x000fca00078ec0ff */
[----:B------:R-:W-:Y:S02]  /*37f20*/  @P1 LOP3.LUT R21, R21, 0x40000000, RZ, 0xfc, !PT ;  /* 0x4000000015151812 */ /* 0x000fe400078efcff */
[----:B------:R-:W-:Y:S02]  /*37f30*/  @P2 LOP3.LUT R16, R16, 0x1, RZ, 0xfc, !PT ;  /* 0x0000000110102812 */ /* 0x000fe400078efcff */
[----:B------:R-:W-:Y:S01]  /*37f40*/  ISETP.LT.AND P2, PT, R107, UR10, !P0 ;  /* 0x0000000a6b007c0c */ /* 0x000fe2000c741270 */
[----:B------:R-:W-:Y:S01]  /*37f50*/  ULDC UR10, c[0x0][0x22c] ;  /* 0x00008b00000a7ab9 */ /* 0x000fe20000000800 */
[----:B------:R-:W-:Y:S01]  /*37f60*/  LOP3.LUT R21, R21, 0xdfffffff, RZ, 0xc0, !PT ;  /* 0xdfffffff15157812 */ /* 0x000fe200078ec0ff */
[----:B------:R-:W3:Y:S03]  /*37f70*/  LDL.LU R107, [R1+0x1898] ;  /* 0x00189800016b7983 */ /* 0x000ee60000300800 */
[----:B------:R-:W-:Y:S01]  /*37f80*/  @P3 LOP3.LUT R21, R21, 0x20000000, RZ, 0xfc, !PT ;  /* 0x2000000015153812 */ /* 0x000fe200078efcff */
[----:B------:R-:W-:Y:S01]  /*37f90*/  BAR.SYNC.DEFER_BLOCKING 0x0 ;  /* 0x0000000000007b1d */ /* 0x000fe20000010000 */
[----:B------:R-:W-:-:S02]  /*37fa0*/  ISETP.LT.AND P1, PT, R106, UR11, !P0 ;  /* 0x0000000b6a007c0c */ /* 0x000fc4000c721270 */
[----:B------:R-:W-:-:S03]  /*37fb0*/  LOP3.LUT R21, R21, 0xefffffff, RZ, 0xc0, !PT ;  /* 0xefffffff15157812 */ /* 0x000fc600078ec0ff */
[----:B------:R-:W-:Y:S01]  /*37fc0*/  ULDC UR11, c[0x0][0x22c] ;  /* 0x00008b00000b7ab9 */ /* 0x000fe20000000800 */
[----:B------:R-:W-:Y:S01]  /*37fd0*/  @P2 LOP3.LUT R21, R21, 0x10000000, RZ, 0xfc, !PT ;  /* 0x1000000015152812 */ /* 0x000fe200078efcff */
[----:B------:R-:W2:Y:S01]  /*37fe0*/  LDL.LU R106, [R1+0x1894] ;  /* 0x00189400016a7983 */ /* 0x000ea20000300800 */
[----:B------:R-:W-:Y:S02]  /*37ff0*/  ISETP.LT.AND P2, PT, R105, UR60, !P0 ;  /* 0x0000003c69007c0c */ /* 0x000fe4000c741270 */
[----:B------:R-:W-:Y:S01]  /*38000*/  LOP3.LUT R21, R21, 0xf7ffffff, RZ, 0xc0, !PT ;  /* 0xf7ffffff15157812 */ /* 0x000fe200078ec0ff */
[----:B------:R-:W-:Y:S01]  /*38010*/  VIADD R169, R6, 0x14c ;  /* 0x0000014c06a97836 */ /* 0x000fe20000000000 */
[----:B------:R-:W4:Y:S02]  /*38020*/  LDL.LU R105, [R1+0x1890] ;  /* 0x0018900001697983 */ /* 0x000f240000300800 */
[----:B------:R-:W-:Y:S02]  /*38030*/  @P1 LOP3.LUT R21, R21, 0x8000000, RZ, 0xfc, !PT ;  /* 0x0800000015151812 */ /* 0x000fe400078efcff */
[----:B------:R-:W-:-:S02]  /*38040*/  ISETP.LT.AND P1, PT, R103, UR61, !P0 ;  /* 0x0000003d67007c0c */ /* 0x000fc4000c721270 */
[----:B------:R-:W-:-:S04]  /*38050*/  LOP3.LUT R21, R21, 0xfbffffff, RZ, 0xc0, !PT ;  /* 0xfbffffff15157812 */ /* 0x000fc800078ec0ff */
[----:B------:R-:W-:-:S04]  /*38060*/  @P2 LOP3.LUT R21, R21, 0x4000000, RZ, 0xfc, !PT ;  /* 0x0400000015152812 */ /* 0x000fc800078efcff */
[----:B------:R-:W-:Y:S02]  /*38070*/  LOP3.LUT R21, R21, 0xfdffffff, RZ, 0xc0, !PT ;  /* 0xfdffffff15157812 */ /* 0x000fe400078ec0ff */
[----:B------:R-:W-:Y:S02]  /*38080*/  ISETP.LT.AND P2, PT, R101, UR10, !P0 ;  /* 0x0000000a65007c0c */ /* 0x000fe4000c741270 */
[----:B------:R-:W-:Y:S02]  /*38090*/  @P1 LOP3.LUT R21, R21, 0x2000000, RZ, 0xfc, !PT ;  /* 0x0200000015151812 */ /* 0x000fe400078efcff */
[----:B------:R-:W-:Y:S02]  /*380a0*/  ISETP.LT.AND P1, PT, R99, UR11, !P0 ;  /* 0x0000000b63007c0c */ /* 0x000fe4000c721270 */
[----:B------:R-:W-:Y:S02]  /*380b0*/  R2UR UR11, R98 ;  /* 0x00000000620b72ca */ /* 0x000fe400000e0000 */
[----:B------:R-:W-:-:S02]  /*380c0*/  LOP3.LUT R21, R21, 0xfeffffff, RZ, 0xc0, !PT ;  /* 0xfeffffff15157812 */ /* 0x000fc400078ec0ff */
[----:B------:R-:W-:-:S03]  /*380d0*/  R2UR UR10, R100 ;  /* 0x00000000640a72ca */ /* 0x000fc600000e0000 */
[----:B------:R-:W-:Y:S02]  /*380e0*/  @P2 LOP3.LUT R21, R21, 0x1000000, RZ, 0xfc, !PT ;  /* 0x0100000015152812 */ /* 0x000fe400078efcff */
[----:B------:R-:W-:Y:S02]  /*380f0*/  R2UR UR61, R102 ;  /* 0x00000000663d72ca */ /* 0x000fe400000e0000 */
[----:B------:R-:W-:Y:S02]  /*38100*/  LOP3.LUT R21, R21, 0xff7fffff, RZ, 0xc0, !PT ;  /* 0xff7fffff15157812 */ /* 0x000fe400078ec0ff */
[----:B------:R-:W-:Y:S02]  /*38110*/  ISETP.LT.AND P2, PT, R97, UR11, !P0 ;  /* 0x0000000b61007c0c */ /* 0x000fe4000c741270 */
[----:B------:R-:W-:Y:S02]  /*38120*/  @P1 LOP3.LUT R21, R21, 0x800000, RZ, 0xfc, !PT ;  /* 0x0080000015151812 */ /* 0x000fe400078efcff */
[----:B------:R-:W-:-:S02]  /*38130*/  ISETP.LT.AND P1, PT, R95, UR10, !P0 ;  /* 0x0000000a5f007c0c */ /* 0x000fc4000c721270 */
[----:B------:R-:W-:Y:S02]  /*38140*/  LOP3.LUT R21, R21, 0xffbfffff, RZ, 0xc0, !PT ;  /* 0xffbfffff15157812 */ /* 0x000fe400078ec0ff */
[----:B------:R-:W-:Y:S02]  /*38150*/  R2UR UR60, R104 ;  /* 0x00000000683c72ca */ /* 0x000fe400000e0000 */
[----:B------:R-:W2:Y:S03]  /*38160*/  LDL.LU R104, [R1+0x188c] ;  /* 0x00188c0001687983 */ /* 0x000ea60000300800 */
[----:B------:R-:W-:Y:S01]  /*38170*/  @P2 LOP3.LUT R21, R21, 0x400000, RZ, 0xfc, !PT ;  /* 0x0040000015152812 */ /* 0x000fe200078efcff */
[----:B------:R-:W3:Y:S01]  /*38180*/  LDL.LU R103, [R1+0x1888] ;  /* 0x0018880001677983 */ /* 0x000ee20000300800 */
[----:B------:R-:W-:Y:S01]  /*38190*/  ISETP.LT.AND P2, PT, R93, UR61, !P0 ;  /* 0x0000003d5d007c0c */ /* 0x000fe2000c741270 */
[----:B------:R-:W-:Y:S01]  /*381a0*/  VIADD R170, R6, 0x14d ;  /* 0x0000014d06aa7836 */ /* 0x000fe20000000000 */
[----:B------:R-:W-:Y:S01]  /*381b0*/  LOP3.LUT R21, R21, 0xffdfffff, RZ, 0xc0, !PT ;  /* 0xffdfffff15157812 */ /* 0x000fe200078ec0ff */
[----:B------:R-:W2:Y:S01]  /*381c0*/  LDL.LU R102, [R1+0x1884] ;  /* 0x0018840001667983 */ /* 0x000ea20000300800 */
[----:B------:R-:W-:Y:S01]  /*381d0*/  R2UR UR11, R96 ;  /* 0x00000000600b72ca */ /* 0x000fe200000e0000 */
[----:B------:R-:W-:Y:S01]  /*381e0*/  VIADD R171, R6, 0x14e ;  /* 0x0000014e06ab7836 */ /* 0x000fe20000000000 */
[----:B------:R-:W-:Y:S01]  /*381f0*/  @P1 LOP3.LUT R21, R21, 0x200000, RZ, 0xfc, !PT ;  /* 0x0020000015151812 */ /* 0x000fe200078efcff */
[----:B------:R-:W4:Y:S01]  /*38200*/  LDL.LU R101, [R1+0x1880] ;  /* 0x0018800001657983 */ /* 0x000f220000300800 */
[----:B------:R-:W-:Y:S01]  /*38210*/  ISETP.LT.AND P1, PT, R92, UR60, !P0 ;  /* 0x0000003c5c007c0c */ /* 0x000fe2000c721270 */
[----:B------:R-:W-:Y:S01]  /*38220*/  VIADD R252, R6, 0x14f ;  /* 0x0000014f06fc7836 */ /* 0x000fe20000000000 */
[----:B------:R-:W-:Y:S01]  /*38230*/  LOP3.LUT R21, R21, 0xffefffff, RZ, 0xc0, !PT ;  /* 0xffefffff15157812 */ /* 0x000fe200078ec0ff */
[----:B------:R-:W2:Y:S01]  /*38240*/  LDL.LU R100, [R1+0x187c] ;  /* 0x00187c0001647983 */ /* 0x000ea20000300800 */
[----:B------:R-:W-:Y:S01]  /*38250*/  R2UR UR10, R94 ;  /* 0x000000005e0a72ca */ /* 0x000fe200000e0000 */
[----:B------:R-:W-:Y:S01]  /*38260*/  ULDC UR61, c[0x0][0x22c] ;  /* 0x00008b00003d7ab9 */ /* 0x000fe20000000800 */
[----:B------:R-:W-:Y:S01]  /*38270*/  @P2 LOP3.LUT R21, R21, 0x100000, RZ, 0xfc, !PT ;  /* 0x0010000015152812 */ /* 0x000fe200078efcff */
[----:B------:R-:W3:Y:S01]  /*38280*/  LDL.LU R99, [R1+0x1878] ;  /* 0x0018780001637983 */ /* 0x000ee20000300800 */
[----:B------:R-:W-:Y:S01]  /*38290*/  ISETP.LT.AND P2, PT, R91, UR59, !P0 ;  /* 0x0000003b5b007c0c */ /* 0x000fe2000c741270 */
[----:B------:R-:W-:Y:S01]  /*382a0*/  ULDC UR60, c[0x0][0x22c] ;  /* 0x00008b00003c7ab9 */ /* 0x000fe20000000800 */
[----:B------:R-:W-:Y:S01]  /*382b0*/  LOP3.LUT R21, R21, 0xfff7ffff, RZ, 0xc0, !PT ;  /* 0xfff7ffff15157812 */ /* 0x000fe200078ec0ff */
[----:B------:R-:W2:Y:S01]  /*382c0*/  LDL.LU R98, [R1+0x1874] ;  /* 0x0018740001627983 */ /* 0x000ea20000300800 */
[----:B------:R-:W-:Y:S01]  /*382d0*/  LOP3.LUT R3, R3, 0x7fffffff, RZ, 0xc0, !PT ;  /* 0x7fffffff03037812 */ /* 0x000fe200078ec0ff */
[----:B------:R-:W-:Y:S01]  /*382e0*/  ULDC UR59, c[0x0][0x22c] ;  /* 0x00008b00003b7ab9 */ /* 0x000fe20000000800 */
[----:B------:R-:W-:Y:S01]  /*382f0*/  @P1 LOP3.LUT R21, R21, 0x80000, RZ, 0xfc, !PT ;  /* 0x0008000015151812 */ /* 0x000fe200078efcff */
[----:B------:R-:W4:Y:S01]  /*38300*/  LDL.LU R97, [R1+0x1870] ;  /* 0x0018700001617983 */ /* 0x000f220000300800 */
[----:B------:R-:W-:Y:S01]  /*38310*/  ISETP.LT.AND P1, PT, R89, UR58, !P0 ;  /* 0x0000003a59007c0c */ /* 0x000fe2000c721270 */
[----:B------:R-:W-:Y:S01]  /*38320*/  ULDC UR58, c[0x0][0x22c] ;  /* 0x00008b00003a7ab9 */ /* 0x000fe20000000800 */
[----:B------:R-:W-:Y:S01]  /*38330*/  LOP3.LUT R21, R21, 0xfffbffff, RZ, 0xc0, !PT ;  /* 0xfffbffff15157812 */ /* 0x000fe200078ec0ff */
[----:B------:R-:W2:Y:S03]  /*38340*/  LDL.LU R96, [R1+0x186c] ;  /* 0x00186c0001607983 */ /* 0x000ea60000300800 */
[----:B------:R-:W-:Y:S01]  /*38350*/  @P2 LOP3.LUT R21, R21, 0x40000, RZ, 0xfc, !PT ;  /* 0x0004000015152812 */ /* 0x000fe200078efcff */
[----:B------:R-:W3:Y:S01]  /*38360*/  LDL.LU R95, [R1+0x1868] ;  /* 0x00186800015f7983 */ /* 0x000ee20000300800 */
[----:B------:R-:W-:Y:S01]  /*38370*/  ISETP.LT.AND P2, PT, R2, UR57, !P0 ;  /* 0x0000003902007c0c */ /* 0x000fe2000c741270 */
[----:B------:R-:W-:Y:S01]  /*38380*/  ULDC UR57, c[0x0][0x22c] ;  /* 0x00008b0000397ab9 */ /* 0x000fe20000000800 */
[----:B------:R-:W-:Y:S01]  /*38390*/  LOP3.LUT R21, R21, 0xfffdffff, RZ, 0xc0, !PT ;  /* 0xfffdffff15157812 */ /* 0x000fe200078ec0ff */
[----:B------:R-:W2:Y:S03]  /*383a0*/  LDL.LU R94, [R1+0x1864] ;  /* 0x00186400015e7983 */ /* 0x000ea60000300800 */
[----:B------:R-:W-:Y:S01]  /*383b0*/  @P1 LOP3.LUT R21, R21, 0x20000, RZ, 0xfc, !PT ;  /* 0x0002000015151812 */ /* 0x000fe200078efcff */
[----:B------:R-:W4:Y:S01]  /*383c0*/  LDL.LU R93, [R1+0x1860] ;  /* 0x00186000015d7983 */ /* 0x000f220000300800 */
[----:B------:R-:W-:-:S02]  /*383d0*/  ISETP.LT.AND P1, PT, R26, UR56, !P0 ;  /* 0x000000381a007c0c */ /* 0x000fc4000c721270 */
[----:B------:R-:W-:Y:S01]  /*383e0*/  LOP3.LUT R21, R21, 0xfffeffff, RZ, 0xc0, !PT ;  /* 0xfffeffff15157812 */ /* 0x000fe200078ec0ff */
[----:B------:R-:W2:Y:S01]  /*383f0*/  LDL.LU R92, [R1+0x185c] ;  /* 0x00185c00015c7983 */ /* 0x000ea20000300800 */
[C---:B------:R-:W-:Y:S01]  /*38400*/  VIADD R26, R6.reuse, 0x151 ;  /* 0x00000151061a7836 */ /* 0x040fe20000000000 */
[----:B------:R-:W-:Y:S01]  /*38410*/  ULDC UR56, c[0x0][0x22c] ;  /* 0x00008b0000387ab9 */ /* 0x000fe20000000800 */
[----:B------:R-:W-:Y:S01]  /*38420*/  @P2 LOP3.LUT R21, R21, 0x10000, RZ, 0xfc, !PT ;  /* 0x0001000015152812 */ /* 0x000fe200078efcff */
[----:B------:R-:W3:Y:S01]  /*38430*/  LDL.LU R91, [R1+0x1858] ;  /* 0x00185800015b7983 */ /* 0x000ee20000300800 */
[----:B------:R-:W-:Y:S02]  /*38440*/  ISETP.LT.AND P2, PT, R27, UR55, !P0 ;  /* 0x000000371b007c0c */ /* 0x000fe4000c741270 */
[----:B------:R-:W-:Y:S01]  /*38450*/  LOP3.LUT R21, R21, 0xffff7fff, RZ, 0xc0, !PT ;  /* 0xffff7fff15157812 */ /* 0x000fe200078ec0ff */
[----:B------:R-:W4:Y:S01]  /*38460*/  LDL.LU R89, [R1+0x1854] ;  /* 0x0018540001597983 */ /* 0x000f220000300800 */
[----:B------:R-:W-:Y:S01]  /*38470*/  VIADD R27, R6, 0x150 ;  /* 0x00000150061b7836 */ /* 0x000fe20000000000 */
[----:B------:R-:W-:Y:S01]  /*38480*/  ULDC UR55, c[0x0][0x22c] ;  /* 0x00008b0000377ab9 */ /* 0x000fe20000000800 */
[----:B------:R-:W-:-:S02]  /*38490*/  @P1 LOP3.LUT R21, R21, 0x8000, RZ, 0xfc, !PT ;  /* 0x0000800015151812 */ /* 0x000fc400078efcff */
[----:B------:R-:W-:Y:S01]  /*384a0*/  ISETP.LT.AND P1, PT, R44, UR54, !P0 ;  /* 0x000000362c007c0c */ /* 0x000fe2000c721270 */
[----:B------:R-:W-:Y:S01]  /*384b0*/  ULDC UR54, c[0x0][0x22c] ;  /* 0x00008b0000367ab9 */ /* 0x000fe20000000800 */
[----:B------:R-:W-:-:S04]  /*384c0*/  LOP3.LUT R21, R21, 0xffffbfff, RZ, 0xc0, !PT ;  /* 0xffffbfff15157812 */ /* 0x000fc800078ec0ff */
[----:B------:R-:W-:Y:S02]  /*384d0*/  @P2 LOP3.LUT R21, R21, 0x4000, RZ, 0xfc, !PT ;  /* 0x0000400015152812 */ /* 0x000fe400078efcff */
        /* <DEDUP_REMOVED lines=57> */
[----:B------:R-:W-:-:S04]  /*38870*/  ULDC UR39, c[0x0][0x22c] ;  /* 0x00008b0000277ab9 */ /* 0x000fc80000000800 */
        /* <DEDUP_REMOVED lines=136> */
[----:B------:R-:W-:Y:S02]  /*39100*/  ISETP.LT.AND P3, PT, R156, UR5, !P0 ;  /* 0x000000059c007c0c */ /* 0x000fe4000c761270 */
        /* <DEDUP_REMOVED lines=54> */
[----:B------:R-:W-:Y:S01]  /*39470*/  LOP3.LUT R23, R23, 0xfffffbff, RZ, 0xc0, !PT ;  /* 0xfffffbff17177812 */ /* 0x000fe200078ec0ff */
[----:B------:R-:W-:-:S03]  /*39480*/  VIADD R27, R6, 0x152 ;  /* 0x00000152061b7836 */ /* 0x000fc60000000000 */
        /* <DEDUP_REMOVED lines=29> */
[----:B------:R-:W-:Y:S01]  /*39660*/  ISETP.LT.AND P2, PT, R26, UR33, !P0 ;  /* 0x000000211a007c0c */ /* 0x000fe2000c741270 */
[C---:B------:R-:W-:Y:S01]  /*39670*/  VIADD R26, R6.reuse, 0x15b ;  /* 0x0000015b061a7836 */ /* 0x040fe20000000000 */
[----:B------:R-:W-:Y:S01]  /*39680*/  LOP3.LUT R23, R23, 0xfffffffb, RZ, 0xc0, !PT ;  /* 0xfffffffb17177812 */ /* 0x000fe200078ec0ff */
[----:B------:R-:W-:-:S03]  /*39690*/  VIADD R27, R6, 0x15a ;  /* 0x0000015a061b7836 */ /* 0x000fc60000000000 */
[----:B------:R-:W-:Y:S02]  /*396a0*/  @P1 LOP3.LUT R23, R23, 0x4, RZ, 0xfc, !PT ;  /* 0x0000000417171812 */ /* 0x000fe400078efcff */
[----:B------:R-:W-:Y:S02]  /*396b0*/  ISETP.LT.AND P1, PT, R26, UR35, !P0 ;  /* 0x000000231a007c0c */ /* 0x000fe4000c721270 */
[----:B------:R-:W-:Y:S01]  /*396c0*/  ISETP.LT.AND P3, PT, R27, UR34, !P0 ;  /* 0x000000221b007c0c */ /* 0x000fe2000c761270 */
[----:B------:R-:W-:Y:S01]  /*396d0*/  VIADD R27, R6, 0x15c ;  /* 0x0000015c061b7836 */ /* 0x000fe20000000000 */
[----:B------:R-:W-:-:S04]  /*396e0*/  LOP3.LUT R23, R23, 0xfffffffd, RZ, 0xc0, !PT ;  /* 0xfffffffd17177812 */ /* 0x000fc800078ec0ff */
[----:B------:R-:W-:Y:S02]  /*396f0*/  @P2 LOP3.LUT R23, R23, 0x2, RZ, 0xfc, !PT ;  /* 0x0000000217172812 */ /* 0x000fe400078efcff */
[----:B------:R-:W-:Y:S01]  /*39700*/  ISETP.LT.AND P2, PT, R27, UR36, !P0 ;  /* 0x000000241b007c0c */ /* 0x000fe2000c741270 */
[----:B------:R-:W-:Y:S01]  /*39710*/  VIADD R26, R6, 0x15d ;  /* 0x0000015d061a7836 */ /* 0x000fe20000000000 */
[----:B------:R-:W-:Y:S02]  /*39720*/  LOP3.LUT R23, R23, 0xfffffffe, RZ, 0xc0, !PT ;  /* 0xfffffffe17177812 */ /* 0x000fe400078ec0ff */
[----:B------:R-:W-:Y:S02]  /*39730*/  @P1 LOP3.LUT R3, R3, 0x80000000, RZ, 0xfc, !PT ;  /* 0x8000000003031812 */ /* 0x000fe400078efcff */
[----:B------:R-:W-:Y:S02]  /*39740*/  @P3 LOP3.LUT R23, R23, 0x1, RZ, 0xfc, !PT ;  /* 0x0000000117173812 */ /* 0x000fe400078efcff */
[----:B------:R-:W-:-:S02]  /*39750*/  ISETP.LT.AND P3, PT, R26, UR37, !P0 ;  /* 0x000000251a007c0c */ /* 0x000fc4000c761270 */
        /* <DEDUP_REMOVED lines=76> */
[----:B------:R-:W-:-:S04]  /*39c20*/  LOP3.LUT R3, R3, 0xfffff7ff, RZ, 0xc0, !PT ;  /* 0xfffff7ff03037812 */ /* 0x000fc800078ec0ff */
[----:B------:R-:W-:-:S04]  /*39c30*/  @P3 LOP3.LUT R3, R3, 0x800, RZ, 0xfc, !PT ;  /* 0x0000080003033812 */ /* 0x000fc800078efcff */
[----:B------:R-:W-:-:S04]  /*39c40*/  LOP3.LUT R3, R3, 0xfffffbff, RZ, 0xc0, !PT ;  /* 0xfffffbff03037812 */ /* 0x000fc800078ec0ff */
[----:B------:R-:W-:Y:S02]  /*39c50*/  @P1 LOP3.LUT R3, R3, 0x400, RZ, 0xfc, !PT ;  /* 0x0000040003031812 */ /* 0x000fe400078efcff */
[C---:B------:R-:W-:Y:S01]  /*39c60*/  ISETP.LT.AND P1, PT, R6.reuse, UR4, !P0 ;  /* 0x0000000406007c0c */ /* 0x040fe2000c721270 */
[C---:B------:R-:W-:Y:S02]  /*39c70*/  VIADD R27, R6.reuse, 0x171 ;  /* 0x00000171061b7836 */ /* 0x040fe40000000000 */
[C---:B------:R-:W-:Y:S01]  /*39c80*/  VIADD R26, R6.reuse, 0x172 ;  /* 0x00000172061a7836 */ /* 0x040fe20000000000 */
[----:B------:R-:W-:Y:S01]  /*39c90*/  LOP3.LUT R3, R3, 0xfffffdff, RZ, 0xc0, !PT ;  /* 0xfffffdff03037812 */ /* 0x000fe200078ec0ff */
[C---:B------:R-:W-:Y:S01]  /*39ca0*/  VIADD R44, R6.reuse, 0x173 ;  /* 0x00000173062c7836 */ /* 0x040fe20000000000 */
[----:B------:R-:W-:Y:S01]  /*39cb0*/  ISETP.LT.AND P2, PT, R27, UR57, !P0 ;  /* 0x000000391b007c0c */ /* 0x000fe2000c741270 */
[----:B------:R-:W-:Y:S01]  /*39cc0*/  VIADD R27, R6, 0x174 ;  /* 0x00000174061b7836 */ /* 0x000fe20000000000 */
[----:B------:R-:W-:Y:S01]  /*39cd0*/  ISETP.LT.AND P3, PT, R26, UR58, !P0 ;  /* 0x0000003a1a007c0c */ /* 0x000fe2000c761270 */
[----:B------:R-:W-:Y:S01]  /*39ce0*/  VIADD R26, R6, 0x175 ;  /* 0x00000175061a7836 */ /* 0x000fe20000000000 */
[----:B------:R-:W-:-:S02]  /*39cf0*/  ISETP.LT.AND P4, PT, R44, UR59, !P0 ;  /* 0x0000003b2c007c0c */ /* 0x000fc4000c781270 */
[----:B------:R-:W-:Y:S02]  /*39d00*/  ISETP.LT.AND P5, PT, R27, UR60, !P0 ;  /* 0x0000003c1b007c0c */ /* 0x000fe4000c7a1270 */
[----:B------:R-:W-:Y:S02]  /*39d10*/  @P1 LOP3.LUT R3, R3, 0x200, RZ, 0xfc, !PT ;  /* 0x0000020003031812 */ /* 0x000fe400078efcff */
[----:B------:R-:W-:Y:S02]  /*39d20*/  ISETP.LT.AND P6, PT, R26, UR61, !P0 ;  /* 0x0000003d1a007c0c */ /* 0x000fe4000c7c1270 */
[----:B------:R-:W-:Y:S01]  /*39d30*/  LOP3.LUT P1, RZ, R5, 0x8000, RZ, 0xc0, !PT ;  /* 0x0000800005ff7812 */ /* 0x000fe2000782c0ff */
[----:B------:R-:W2:Y:S04]  /*39d40*/  LDL.LU R26, [R1+0x7d0] ;  /* 0x0007d000011a7983 */ /* 0x000ea80000300800 */
[----:B------:R-:W1:Y:S01]  /*39d50*/  LDS.128 R48, [R0] ;  /* 0x0000000000307984 */ /* 0x000e620000000c00 */
[----:B----4-:R-:W-:-:S02]  /*39d60*/  IMAD.MOV.U32 R46, RZ, RZ, R89 ;  /* 0x000000ffff2e7224 */ /* 0x010fc400078e0059 */
[----:B---3--:R-:W-:Y:S01]  /*39d70*/  IMAD.MOV.U32 R47, RZ, RZ, R91 ;  /* 0x000000ffff2f7224 */ /* 0x008fe200078e005b */
[----:B------:R3:W-:Y:S01]  /*39d80*/  STL.64 [R1+0x1938], R202 ;  /* 0x001938ca01007387 */ /* 0x0007e20000100a00 */
[----:B------:R-:W-:Y:S02]  /*39d90*/  IMAD.MOV.U32 R54, RZ, RZ, R93 ;  /* 0x000000ffff367224 */ /* 0x000fe400078e005d */
[----:B------:R-:W-:Y:S01]  /*39da0*/  IMAD.MOV.U32 R55, RZ, RZ, R95 ;  /* 0x000000ffff377224 */ /* 0x000fe200078e005f */
[----:B------:R-:W-:Y:S01]  /*39db0*/  BAR.SYNC.DEFER_BLOCKING 0x0 ;  /* 0x0000000000007b1d */ /* 0x000fe20000010000 */
[----:B------:R-:W-:Y:S02]  /*39dc0*/  IMAD.MOV.U32 R62, RZ, RZ, R97 ;  /* 0x000000ffff3e7224 */ /* 0x000fe400078e0061 */
[----:B------:R-:W-:Y:S02]  /*39dd0*/  IMAD.MOV.U32 R63, RZ, RZ, R99 ;  /* 0x000000ffff3f7224 */ /* 0x000fe400078e0063 */
[----:B------:R-:W-:-:S02]  /*39de0*/  IMAD.MOV.U32 R70, RZ, RZ, R101 ;  /* 0x000000ffff467224 */ /* 0x000fc400078e0065 */
[----:B------:R-:W-:Y:S01]  /*39df0*/  IMAD.MOV.U32 R71, RZ, RZ, R103 ;  /* 0x000000ffff477224 */ /* 0x000fe200078e0067 */
[----:B---3--:R-:W3:Y:S01]  /*39e00*/  LDL.LU.64 R202, [R1+0x17e0] ;  /* 0x0017e00001ca7983 */ /* 0x008ee20000300a00 */
[----:B------:R-:W-:Y:S01]  /*39e10*/  IMAD.MOV.U32 R78, RZ, RZ, R105 ;  /* 0x000000ffff4e7224 */ /* 0x000fe200078e0069 */
[----:B------:R-:W-:Y:S01]  /*39e20*/  LOP3.LUT R5, R5, 0xffffffdf, RZ, 0xc0, !PT ;  /* 0xffffffdf05057812 */ /* 0x000fe200078ec0ff */
[----:B------:R-:W-:Y:S01]  /*39e30*/  IMAD.MOV.U32 R79, RZ, RZ, R107 ;  /* 0x000000ffff4f7224 */ /* 0x000fe200078e006b */
[----:B------:R-:W-:Y:S01]  /*39e40*/  STL.64 [R1+0x1930], R198 ;  /* 0x001930c601007387 */ /* 0x000fe20000100a00 */
[----:B------:R-:W-:Y:S01]  /*39e50*/  IMAD.MOV.U32 R86, RZ, RZ, R109 ;  /* 0x000000ffff567224 */ /* 0x000fe200078e006d */
[----:B------:R-:W-:Y:S01]  /*39e60*/  @P0 LOP3.LUT R5, R5, 0x20, RZ, 0xfc, !PT ;  /* 0x0000002005050812 */ /* 0x000fe200078efcff */
[----:B------:R-:W-:Y:S01]  /*39e70*/  IMAD.MOV.U32 R87, RZ, RZ, R111 ;  /* 0x000000ffff577224 */ /* 0x000fe200078e006f */
[----:B------:R-:W-:Y:S01]  /*39e80*/  STL.64 [R1+0x1928], R192 ;  /* 0x001928c001007387 */ /* 0x000fe20000100a00 */
[----:B------:R-:W-:Y:S01]  /*39e90*/  IMAD.MOV.U32 R95, RZ, RZ, R115 ;  /* 0x000000ffff5f7224 */ /* 0x000fe200078e0073 */
[----:B------:R-:W-:Y:S01]  /*39ea0*/  LOP3.LUT P0, RZ, R3, 0x200, RZ, 0xc0, !PT ;  /* 0x0000020003ff7812 */ /* 0x000fe2000780c0ff */
[----:B------:R-:W-:Y:S01]  /*39eb0*/  IMAD.MOV.U32 R154, RZ, RZ, R133 ;  /* 0x000000ffff9a7224 */ /* 0x000fe200078e0085 */
[----:B------:R-:W-:Y:S01]  /*39ec0*/  STL.64 [R1+0x1920], R188 ;  /* 0x001920bc01007387 */ /* 0x000fe20000100a00 */
[----:B------:R-:W-:Y:S01]  /*39ed0*/  IMAD.MOV.U32 R155, RZ, RZ, R135 ;  /* 0x000000ffff9b7224 */ /* 0x000fe200078e0087 */
[----:B------:R-:W-:Y:S01]  /*39ee0*/  LOP3.LUT R20, R20, 0xfff7ffff, RZ, 0xc0, !PT ;  /* 0xfff7ffff14147812 */ /* 0x000fe200078ec0ff */
[----:B------:R-:W-:Y:S01]  /*39ef0*/  IMAD.MOV.U32 R158, RZ, RZ, R137 ;  /* 0x000000ffff9e7224 */ /* 0x000fe200078e0089 */
[----:B------:R-:W-:Y:S01]  /*39f00*/  STL.64 [R1+0x1918], R194 ;  /* 0x001918c201007387 */ /* 0x000fe20000100a00 */
[----:B--2---:R-:W-:Y:S01]  /*39f10*/  IMAD.MOV.U32 R103, RZ, RZ, R119 ;  /* 0x000000ffff677224 */ /* 0x004fe200078e0077 */
[----:B------:R-:W-:Y:S01]  /*39f20*/  @P2 LOP3.LUT R20, R20, 0x80000, RZ, 0xfc, !PT ;  /* 0x0008000014142812 */ /* 0x000fe200078efcff */
[----:B------:R-:W-:Y:S01]  /*39f30*/  IMAD.MOV.U32 R159, RZ, RZ, R139 ;  /* 0x000000ffff9f7224 */ /* 0x000fe200078e008b */
[----:B------:R-:W-:Y:S01]  /*39f40*/  STL [R1+0x1910], R191 ;  /* 0x001910bf01007387 */ /* 0x000fe20000100800 */
[----:B------:R-:W-:Y:S01]  /*39f50*/  IMAD.MOV.U32 R111, RZ, RZ, R123 ;  /* 0x000000ffff6f7224 */ /* 0x000fe200078e007b */
[----:B------:R-:W-:Y:S01]  /*39f60*/  LOP3.LUT R20, R20, 0xfffbffff, RZ, 0xc0, !PT ;  /* 0xfffbffff14147812 */ /* 0x000fe200078ec0ff */
[----:B------:R-:W-:Y:S01]  /*39f70*/  IMAD.MOV.U32 R162, RZ, RZ, R141 ;  /* 0x000000ffffa27224 */ /* 0x000fe200078e008d */
[----:B------:R-:W-:Y:S01]  /*39f80*/  STL.64 [R1+0x1908], R184 ;  /* 0x001908b801007387 */ /* 0x000fe20000100a00 */
[----:B------:R-:W-:Y:S01]  /*39f90*/  IMAD.MOV.U32 R119, RZ, RZ, R127 ;  /* 0x000000ffff777224 */ /* 0x000fe200078e007f */
[----:B------:R-:W-:Y:S01]  /*39fa0*/  @P3 LOP3.LUT R20, R20, 0x40000, RZ, 0xfc, !PT ;  /* 0x0004000014143812 */ /* 0x000fe200078efcff */
[----:B------:R-:W-:Y:S01]  /*39fb0*/  IMAD.MOV.U32 R163, RZ, RZ, R143 ;  /* 0x000000ffffa37224 */ /* 0x000fe200078e008f */
[----:B------:R-:W-:Y:S01]  /*39fc0*/  STL [R1+0x1900], R186 ;  /* 0x001900ba01007387 */ /* 0x000fe20000100800 */
[----:B------:R-:W-:-:S02]  /*39fd0*/  IMAD.MOV.U32 R127, RZ, RZ, R131 ;  /* 0x000000ffff7f7224 */ /* 0x000fc400078e0083 */
[----:B------:R-:W-:Y:S01]  /*39fe0*/  IMAD.MOV.U32 R166, RZ, RZ, R145 ;  /* 0x000000ffffa67224 */ /* 0x000fe200078e0091 */
[----:B------:R-:W-:Y:S01]  /*39ff0*/  STL.64 [R1+0x18f8], R180 ;  /* 0x0018f8b401007387 */ /* 0x000fe20000100a00 */
[----:B------:R-:W-:Y:S02]  /*3a000*/  IMAD.MOV.U32 R167, RZ, RZ, R147 ;  /* 0x000000ffffa77224 */ /* 0x000fe400078e0093 */
[----:B------:R-:W-:Y:S01]  /*3a010*/  IMAD.MOV.U32 R170, RZ, RZ, R149 ;  /* 0x000000ffffaa7224 */ /* 0x000fe200078e0095 */
[----:B------:R-:W-:Y:S01]  /*3a020*/  STL [R1+0x18f0], R187 ;  /* 0x0018f0bb01007387 */ /* 0x000fe20000100800 */
[----:B------:R-:W-:Y:S01]  /*3a030*/  IMAD.MOV.U32 R171, RZ, RZ, R151 ;  /* 0x000000ffffab7224 */ /* 0x000fe200078e0097 */
[----:B------:R-:W-:Y:S01]  /*3a040*/  LOP3.LUT R5, R5, 0xffffffbf, RZ, 0xc0, !PT ;  /* 0xffffffbf05057812 */ /* 0x000fe200078ec0ff */
[----:B------:R-:W-:Y:S01]  /*3a050*/  ULDC UR4, c[0x0][0x22c] ;  /* 0x00008b0000047ab9 */ /* 0x000fe20000000800 */
[----:B------:R-:W-:Y:S01]  /*3a060*/  STL.64 [R1+0x18e8], R182 ;  /* 0x0018e8b601007387 */ /* 0x000fe20000100a00 */
[----:B------:R-:W-:Y:S01]  /*3a070*/  LOP3.LUT R20, R20, 0xfffdffff, RZ, 0xc0, !PT ;  /* 0xfffdffff14147812 */ /* 0x000fe200078ec0ff */
[----:B------:R-:W-:-:S02]  /*3a080*/  ULDC UR5, c[0x0][0x22c] ;  /* 0x00008b0000057ab9 */ /* 0x000fc40000000800 */
[----:B------:R-:W-:Y:S01]  /*3a090*/  STL [R1+0x18e0], R172 ;  /* 0x0018e0ac01007387 */ /* 0x000fe20000100800 */
[----:B------:R-:W-:-:S03]  /*3a0a0*/  @P4 LOP3.LUT R20, R20, 0x20000, RZ, 0xfc, !PT ;  /* 0x0002000014144812 */ /* 0x000fc600078efcff */
[----:B------:R-:W-:Y:S01]  /*3a0b0*/  STL.64 [R1+0x18d8], R176 ;  /* 0x0018d8b001007387 */ /* 0x000fe20000100a00 */
[----:B------:R-:W-:-:S03]  /*3a0c0*/  LOP3.LUT R20, R20, 0xfffeffff, RZ, 0xc0, !PT ;  /* 0xfffeffff14147812 */ /* 0x000fc600078ec0ff */
[----:B------:R-:W-:Y:S01]  /*3a0d0*/  STL [R1+0x18d0], R173 ;  /* 0x0018d0ad01007387 */ /* 0x000fe20000100800 */
[----:B------:R-:W-:-:S03]  /*3a0e0*/  @P5 LOP3.LUT R20, R20, 0x10000, RZ, 0xfc, !PT ;  /* 0x0001000014145812 */ /* 0x000fc600078efcff */
[----:B------:R-:W-:Y:S01]  /*3a0f0*/  STL.64 [R1+0x18c8], R178 ;  /* 0x0018c8b201007387 */ /* 0x000fe20000100a00 */
[----:B------:R-:W-:-:S03]  /*3a100*/  LOP3.LUT R20, R20, 0xffff7fff, RZ, 0xc0, !PT ;  /* 0xffff7fff14147812 */ /* 0x000fc600078ec0ff */
[----:B------:R-:W-:Y:S01]  /*3a110*/  STL [R1+0x18c0], R12 ;  /* 0x0018c00c01007387 */ /* 0x000fe20000100800 */
[----:B------:R-:W-:-:S03]  /*3a120*/  @P6 LOP3.LUT R20, R20, 0x8000, RZ, 0xfc, !PT ;  /* 0x0000800014146812 */ /* 0x000fc600078efcff */
[----:B------:R-:W-:Y:S04]  /*3a130*/  STL.64 [R1+0x18b8], R174 ;  /* 0x0018b8ae01007387 */ /* 0x000fe80000100a00 */
[----:B------:R-:W-:Y:S04]  /*3a140*/  STL [R1+0x18b0], R13 ;  /* 0x0018b00d01007387 */ /* 0x000fe80000100800 */
        /* <DEDUP_REMOVED lines=8> */
[----:B-1----:R-:W-:Y:S04]  /*3a1d0*/  STL.64 [R1+0x1868], R36 ;  /* 0x0018682401007387 */ /* 0x002fe80000100a00 */
[----:B------:R-:W-:Y:S04]  /*3a1e0*/  STL.64 [R1+0x1860], R42 ;  /* 0x0018602a01007387 */ /* 0x000fe80000100a00 */
[----:B------:R-:W-:Y:S04]  /*3a1f0*/  STL.64 [R1+0x1858], R38 ;  /* 0x0018582601007387 */ /* 0x000fe80000100a00 */
[----:B------:R-:W2:Y:S04]  /*3a200*/  LDL.LU R44, [R1+0x304] ;  /* 0x00030400012c7983 */ /* 0x000ea80000300800 */
[----:B------:R-:W2:Y:S04]  /*3a210*/  LDL.LU R45, [R1+0x30c] ;  /* 0x00030c00012d7983 */ /* 0x000ea80000300800 */
[----:B--2---:R1:W-:Y:S01]  /*3a220*/  STSM.16.M88.4 [R4], R44 ;  /* 0x0000002c04007844 */ /* 0x0043e20000000200 */
[----:B------:R-:W-:Y:S06]  /*3a230*/  BAR.SYNC.DEFER_BLOCKING 0x0 ;  /* 0x0000000000007b1d */ /* 0x000fec0000010000 */
[----:B-1----:R-:W2:Y:S04]  /*3a240*/  LDL.LU R44, [R1+0x310] ;  /* 0x00031000012c7983 */ /* 0x002ea80000300800 */
[----:B------:R-:W2:Y:S01]  /*3a250*/  LDL.LU R45, [R1+0x318] ;  /* 0x00031800012d7983 */ /* 0x000ea20000300800 */
[----:B------:R-:W-:-:S02]  /*3a260*/  IMAD.MOV.U32 R46, RZ, RZ, R92 ;  /* 0x000000ffff2e7224 */ /* 0x000fc400078e005c */
[----:B------:R-:W-:Y:S01]  /*3a270*/  IMAD.MOV.U32 R47, RZ, RZ, R94 ;  /* 0x000000ffff2f7224 */ /* 0x000fe200078e005e */
[----:B------:R-:W4:Y:S04]  /*3a280*/  LDL.LU R52, [R1+0x314] ;  /* 0x0003140001347983 */ /* 0x000f280000300800 */
[----:B------:R-:W4:Y:S04]  /*3a290*/  LDL.LU R53, [R1+0x31c] ;  /* 0x00031c0001357983 */ /* 0x000f280000300800 */
[----:B------:R-:W1:Y:S01]  /*3a2a0*/  LDS.128 R56, [R0] ;  /* 0x0000000000387984 */ /* 0x000e620000000c00 */
[----:B------:R-:W-:Y:S06]  /*3a2b0*/  BAR.SYNC.DEFER_BLOCKING 0x0 ;  /* 0x0000000000007b1d */ /* 0x000fec0000010000 */
[----:B--2---:R-:W-:Y:S02]  /*3a2c0*/  STSM.16.M88.4 [R4], R44 ;  /* 0x0000002c04007844 */ /* 0x004fe40000000200 */
[----:B------:R-:W-:Y:S06]  /*3a2d0*/  BAR.SYNC.DEFER_BLOCKING 0x0 ;  /* 0x0000000000007b1d */ /* 0x000fec0000010000 */
[----:B------:R-:W2:Y:S02]  /*3a2e0*/  LDS.128 R44, [R0] ;  /* 0x00000000002c7984 */ /* 0x000ea40000000c00 */
[----:B------:R-:W-:Y:S06]  /*3a2f0*/  BAR.SYNC.DEFER_BLOCKING 0x0 ;  /* 0x0000000000007b1d */ /* 0x000fec0000010000 */
[----:B----4-:R4:W-:Y:S02]  /*3a300*/  STSM.16.M88.4 [R4], R52 ;  /* 0x0000003404007844 */ /* 0x0109e40000000200 */
[----:B------:R-:W-:Y:S06]  /*3a310*/  BAR.SYNC.DEFER_BLOCKING 0x0 ;  /* 0x0000000000007b1d */ /* 0x000fec0000010000 */
[----:B----4-:R-:W4:Y:S04]  /*3a320*/  LDL.LU R52, [R1+0x320] ;  /* 0x0003200001347983 */ /* 0x010f280000300800 */
[----:B------:R-:W4:Y:S01]  /*3a330*/  LDL.LU R53, [R1+0x328] ;  /* 0x0003280001357983 */ /* 0x000f220000300800 */
[----:B------:R-:W-:-:S02]  /*3a340*/  IMAD.MOV.U32 R54, RZ, RZ, R96 ;  /* 0x000000ffff367224 */ /* 0x000fc400078e0060 */
[----:B------:R-:W-:Y:S01]  /*3a350*/  IMAD.MOV.U32 R55, RZ, RZ, R98 ;  /* 0x000000ffff377224 */ /* 0x000fe200078e0062 */
[----:B------:R-:W3:Y:S04]  /*3a360*/  LDL.LU R60, [R1+0x324] ;  /* 0x00032400013c7983 */ /* 0x000ee80000300800 */
[----:B------:R-:W3:Y:S04]  /*3a370*/  LDL.LU R61, [R1+0x32c] ;  /* 0x00032c00013d7983 */ /* 0x000ee80000300800 */
[----:B------:R-:W2:Y:S01]  /*3a380*/  LDS.128 R64, [R0] ;  /* 0x0000000000407984 */ /* 0x000ea20000000c00 */
[----:B------:R-:W-:Y:S06]  /*3a390*/  BAR.SYNC.DEFER_BLOCKING 0x0 ;  /* 0x0000000000007b1d */ /* 0x000fec0000010000 */
[----:B----4-:R-:W-:Y:S02]  /*3a3a0*/  STSM.16.M88.4 [R4], R52 ;  /* 0x0000003404007844 */ /* 0x010fe40000000200 */
[----:B------:R-:W-:Y:S06]  /*3a3b0*/  BAR.SYNC.DEFER_BLOCKING 0x0 ;  /* 0x0000000000007b1d */ /* 0x000fec0000010000 */
[----:B------:R-:W4:Y:S02]  /*3a3c0*/  LDS.128 R52, [R0] ;  /* 0x0000000000347984 */ /* 0x000f240000000c00 */
[----:B------:R-:W-:Y:S06]  /*3a3d0*/  BAR.SYNC.DEFER_BLOCKING 0x0 ;  /* 0x0000000000007b1d */ /* 0x000fec0000010000 */
[----:B---3--:R3:W-:Y:S02]  /*3a3e0*/  STSM.16.M88.4 [R4], R60 ;  /* 0x0000003c04007844 */ /* 0x0087e40000000200 */
[----:B------:R-:W-:Y:S06]  /*3a3f0*/  BAR.SYNC.DEFER_BLOCKING 0x0 ;  /* 0x0000000000007b1d */ /* 0x000fec0000010000 */
[----:B---3--:R-:W3:Y:S04]  /*3a400*/  LDL.LU R60, [R1+0x330] ;  /* 0x00033000013c7983 */ /* 0x008ee80000300800 */
[----:B------:R-:W3:Y:S01]  /*3a410*/  LDL.LU R61, [R1+0x338] ;  /* 0x00033800013d7983 */ /* 0x000ee20000300800 */
[----:B------:R-:W-:-:S02]  /*3a420*/  IMAD.MOV.U32 R62, RZ, RZ, R100 ;  /* 0x000000ffff3e7224 */ /* 0x000fc400078e0064 */
[----:B------:R-:W-:Y:S01]  /*3a430*/  IMAD.MOV.U32 R63, RZ, RZ, R102 ;  /* 0x000000ffff3f7224 */ /* 0x000fe200078e0066 */
[----:B------:R-:W2:Y:S04]  /*3a440*/  LDL.LU R68, [R1+0x334] ;  /* 0x0003340001447983 */ /* 0x000ea80000300800 */
[----:B------:R-:W2:Y:S04]  /*3a450*/  LDL.LU R69, [R1+0x33c] ;  /* 0x00033c0001457983 */ /* 0x000ea80000300800 */
[----:B------:R-:W4:Y:S01]  /*3a460*/  LDS.128 R72, [R0] ;  /* 0x0000000000487984 */ /* 0x000f220000000c00 */
[----:B------:R-:W-:Y:S06]  /*3a470*/  BAR.SYNC.DEFER_BLOCKING 0x0 ;  /* 0x0000000000007b1d */ /* 0x000fec0000010000 */
[----:B---3--:R-:W-:Y:S02]  /*3a480*/  STSM.16.M88.4 [R4], R60 ;  /* 0x0000003c04007844 */ /* 0x008fe40000000200 */
[----:B------:R-:W-:Y:S06]  /*3a490*/  BAR.SYNC.DEFER_BLOCKING 0x0 ;  /* 0x0000000000007b1d */ /* 0x000fec0000010000 */
[----:B------:R-:W3:Y:S02]  /*3a4a0*/  LDS.128 R60, [R0] ;  /* 0x00000000003c7984 */ /* 0x000ee40000000c00 */
[----:B------:R-:W-:Y:S06]  /*3a4b0*/  BAR.SYNC.DEFER_BLOCKING 0x0 ;  /* 0x0000000000007b1d */ /* 0x000fec0000010000 */
[----:B--2---:R2:W-:Y:S02]  /*3a4c0*/  STSM.16.M88.4 [R4], R68 ;  /* 0x0000004404007844 */ /* 0x0045e40000000200 */
[----:B------:R-:W-:Y:S06]  /*3a4d0*/  BAR.SYNC.DEFER_BLOCKING 0x0 ;  /* 0x0000000000007b1d */ /* 0x000fec0000010000 */
[----:B--2---:R-:W2:Y:S04]  /*3a4e0*/  LDL.LU R68, [R1+0x340] ;  /* 0x0003400001447983 */ /* 0x004ea80000300800 */
[----:B------:R-:W2:Y:S01]  /*3a4f0*/  LDL.LU R69, [R1+0x348] ;  /* 0x0003480001457983 */ /* 0x000ea20000300800 */
[----:B------:R-:W-:-:S02]  /*3a500*/  IMAD.MOV.U32 R70, RZ, RZ, R104 ;  /* 0x000000ffff467224 */ /* 0x000fc400078e0068 */
[----:B------:R-:W-:Y:S01]  /*3a510*/  IMAD.MOV.U32 R71, RZ, RZ, R106 ;  /* 0x000000ffff477224 */ /* 0x000fe200078e006a */
[----:B------:R-:W4:Y:S04]  /*3a520*/  LDL.LU R76, [R1+0x344] ;  /* 0x00034400014c7983 */ /* 0x000f280000300800 */
[----:B------:R-:W4:Y:S04]  /*3a530*/  LDL.LU R77, [R1+0x34c] ;  /* 0x00034c00014d7983 */ /* 0x000f280000300800 */
[----:B------:R-:W3:Y:S01]  /*3a540*/  LDS.128 R80, [R0] ;  /* 0x0000000000507984 */ /* 0x000ee20000000c00 */
        /* <DEDUP_REMOVED lines=26> */
[----:B------:R-:W2:Y:S01]  /*3a6f0*/  LDL.LU R93, [R1+0x36c] ;  /* 0x00036c00015d7983 */ /* 0x000ea20000300800 */
[----:B------:R-:W-:-:S03]  /*3a700*/  IMAD.MOV.U32 R94, RZ, RZ, R113 ;  /* 0x000000ffff5e7224 */ /* 0x000fc600078e0071 */
        /* <DEDUP_REMOVED lines=13> */
[----:B------:R-:W4:Y:S01]  /*3a7e0*/  LDL.LU R101, [R1+0x37c] ;  /* 0x00037c0001657983 */ /* 0x000f220000300800 */
[----:B------:R-:W-:-:S03]  /*3a7f0*/  IMAD.MOV.U32 R102, RZ, RZ, R117 ;  /* 0x000000ffff667224 */ /* 0x000fc600078e0075 */
        /* <DEDUP_REMOVED lines=13> */
[----:B------:R-:W3:Y:S01]  /*3a8d0*/  LDL.LU R109, [R1+0x38c] ;  /* 0x00038c00016d7983 */ /* 0x000ee20000300800 */
[----:B------:R-:W-:-:S03]  /*3a8e0*/  IMAD.MOV.U32 R110, RZ, RZ, R121 ;  /* 0x000000ffff6e7224 */ /* 0x000fc600078e0079 */
        /* <DEDUP_REMOVED lines=21> */
[----:B--2---:R2:W-:Y:S04]  /*3aa40*/  STSM.16.M88.4 [R4], R116 ;  /* 0x0000007404007844 */ /* 0x0045e80000000200 */
[----:B--2---:R-:W2:Y:S04]  /*3aa50*/  LDL.LU R116, [R1+0x3a0] ;  /* 0x0003a00001747983 */ /* 0x004ea80000300800 */
[----:B------:R-:W2:Y:S01]  /*3aa60*/  LDL.LU R117, [R1+0x3a8] ;  /* 0x0003a80001757983 */ /* 0x000ea20000300800 */
[----:B------:R-:W-:-:S02]  /*3aa70*/  IMAD.MOV.U32 R118, RZ, RZ, R128 ;  /* 0x000000ffff767224 */ /* 0x000fc400078e0080 */
[----:B------:R-:W-:Y:S01]  /*3aa80*/  IMAD.MOV.U32 R119, RZ, RZ, R130 ;  /* 0x000000ffff777224 */ /* 0x000fe200078e0082 */
[----:B------:R-:W4:Y:S04]  /*3aa90*/  LDL.LU R124, [R1+0x3a4] ;  /* 0x0003a400017c7983 */ /* 0x000f280000300800 */
[----:B------:R-:W4:Y:S01]  /*3aaa0*/  LDL.LU R125, [R1+0x3ac] ;  /* 0x0003ac00017d7983 */ /* 0x000f220000300800 */
[----:B------:R-:W-:Y:S01]  /*3aab0*/  IMAD.MOV.U32 R126, RZ, RZ, R129 ;  /* 0x000000ffff7e7224 */ /* 0x000fe200078e0081 */
[----:B------:R-:W-:Y:S06]  /*3aac0*/  BAR.SYNC.DEFER_BLOCKING 0x0 ;  /* 0x0000000000007b1d */ /* 0x000fec0000010000 */
[----:B------:R-:W3:Y:S02]  /*3aad0*/  LDS.128 R128, [R0] ;  /* 0x0000000000807984 */ /* 0x000ee40000000c00 */
[----:B------:R-:W-:Y:S06]  /*3aae0*/  BAR.SYNC.DEFER_BLOCKING 0x0 ;  /* 0x0000000000007b1d */ /* 0x000fec0000010000 */
[----:B--2---:R-:W-:Y:S02]  /*3aaf0*/  STSM.16.M88.4 [R4], R116 ;  /* 0x0000007404007844 */ /* 0x004fe40000000200 */
[----:B------:R-:W-:Y:S06]  /*3ab00*/  BAR.SYNC.DEFER_BLOCKING 0x0 ;  /* 0x0000000000007b1d */ /* 0x000fec0000010000 */
[----:B------:R-:W2:Y:S02]  /*3ab10*/  LDS.128 R116, [R0] ;  /* 0x0000000000747984 */ /* 0x000ea40000000c00 */
[----:B------:R-:W-:Y:S06]  /*3ab20*/  BAR.SYNC.DEFER_BLOCKING 0x0 ;  /* 0x0000000000007b1d */ /* 0x000fec0000010000 */
[----:B----4-:R4:W-:Y:S04]  /*3ab30*/  STSM.16.M88.4 [R4], R124 ;  /* 0x0000007c04007844 */ /* 0x0109e80000000200 */
[----:B----4-:R-:W4:Y:S04]  /*3ab40*/  LDL.LU R124, [R1+0x3b0] ;  /* 0x0003b000017c7983 */ /* 0x010f280000300800 */
[----:B------:R-:W4:Y:S01]  /*3ab50*/  LDL.LU R125, [R1+0x3b8] ;  /* 0x0003b800017d7983 */ /* 0x000f220000300800 */
[----:B------:R-:W-:-:S02]  /*3ab60*/  IMAD.MOV.U32 R126, RZ, RZ, R132 ;  /* 0x000000ffff7e7224 */ /* 0x000fc400078e0084 */
[----:B------:R-:W-:Y:S01]  /*3ab70*/  IMAD.MOV.U32 R127, RZ, RZ, R134 ;  /* 0x000000ffff7f7224 */ /* 0x000fe200078e0086 */
[----:B------:R-:W3:Y:S04]  /*3ab80*/  LDL.LU R152, [R1+0x3b4] ;  /* 0x0003b40001987983 */ /* 0x000ee80000300800 */
[----:B------:R-:W3:Y:S01]  /*3ab90*/  LDL.LU R153, [R1+0x3bc] ;  /* 0x0003bc0001997983 */ /* 0x000ee20000300800 */
[----:B------:R-:W-:Y:S06]  /*3aba0*/  BAR.SYNC.DEFER_BLOCKING 0x0 ;  /* 0x0000000000007b1d */ /* 0x000fec0000010000 */
[----:B------:R-:W2:Y:S02]  /*3abb0*/  LDS.128 R132, [R0] ;  /* 0x0000000000847984 */ /* 0x000ea40000000c00 */
[----:B------:R-:W-:Y:S06]  /*3abc0*/  BAR.SYNC.DEFER_BLOCKING 0x0 ;  /* 0x0000000000007b1d */ /* 0x000fec0000010000 */
[----:B----4-:R-:W-:Y:S02]  /*3abd0*/  STSM.16.M88.4 [R4], R124 ;  /* 0x0000007c04007844 */ /* 0x010fe40000000200 */
[----:B------:R-:W-:Y:S06]  /*3abe0*/  BAR.SYNC.DEFER_BLOCKING 0x0 ;  /* 0x0000000000007b1d */ /* 0x000fec0000010000 */
[----:B------:R-:W4:Y:S02]  /*3abf0*/  LDS.128 R124, [R0] ;  /* 0x00000000007c7984 */ /* 0x000f240000000c00 */
[----:B------:R-:W-:Y:S06]  /*3ac00*/  BAR.SYNC.DEFER_BLOCKING 0x0 ;  /* 0x0000000000007b1d */ /* 0x000fec0000010000 */
[----:B---3--:R3:W-:Y:S04]  /*3ac10*/  STSM.16.M88.4 [R4], R152 ;  /* 0x0000009804007844 */ /* 0x0087e80000000200 */
[----:B---3--:R-:W3:Y:S04]  /*3ac20*/  LDL.LU R152, [R1+0x3c0] ;  /* 0x0003c00001987983 */ /* 0x008ee80000300800 */
[----:B------:R-:W3:Y:S01]  /*3ac30*/  LDL.LU R153, [R1+0x3c8] ;  /* 0x0003c80001997983 */ /* 0x000ee20000300800 */
[----:B------:R-:W-:-:S02]  /*3ac40*/  IMAD.MOV.U32 R154, RZ, RZ, R136 ;  /* 0x000000ffff9a7224 */ /* 0x000fc400078e0088 */
[----:B------:R-:W-:Y:S01]  /*3ac50*/  IMAD.MOV.U32 R155, RZ, RZ, R138 ;  /* 0x000000ffff9b7224 */ /* 0x000fe200078e008a */
[----:B------:R-:W2:Y:S04]  /*3ac60*/  LDL.LU R156, [R1+0x3c4] ;  /* 0x0003c400019c7983 */ /* 0x000ea80000300800 */
[----:B------:R-:W2:Y:S01]  /*3ac70*/  LDL.LU R157, [R1+0x3cc] ;  /* 0x0003cc00019d7983 */ /* 0x000ea20000300800 */
[----:B------:R-:W-:Y:S06]  /*3ac80*/  BAR.SYNC.DEFER_BLOCKING 0x0 ;  /* 0x0000000000007b1d */ /* 0x000fec0000010000 */
[----:B------:R-:W4:Y:S02]  /*3ac90*/  LDS.128 R136, [R0] ;  /* 0x0000000000887984 */ /* 0x000f240000000c00 */
        /* <DEDUP_REMOVED lines=39> */
[----:B------:R-:W2:Y:S04]  /*3af10*/  LDL.LU R169, [R1+0x3fc] ;  /* 0x0003fc0001a97983 */ /* 0x000ea80000300800 */
[----:B------:R-:W4:Y:S04]  /*3af20*/  LDL.LU.64 R174, [R1+0x17e8] ;  /* 0x0017e80001ae7983 */ /* 0x000f280000300a00 */
[----:B------:R-:W4:Y:S04]  /*3af30*/  LDL.LU R173, [R1+0x7c0] ;  /* 0x0007c00001ad7983 */ /* 0x000f280000300800 */
[----:B------:R-:W4:Y:S04]  /*3af40*/  LDL.LU.64 R178, [R1+0x17d8] ;  /* 0x0017d80001b27983 */ /* 0x000f280000300a00 */
[----:B------:R-:W4:Y:S01]  /*3af50*/  LDL.LU R172, [R1+0x7d4] ;  /* 0x0007d40001ac7983 */ /* 0x000f220000300800 */
[----:B------:R-:W-:Y:S06]  /*3af60*/  BAR.SYNC.DEFER_BLOCKING 0x0 ;  /* 0x0000000000007b1d */ /* 0x000fec0000010000 */
[----:B------:R-:W4:Y:S04]  /*3af70*/  LDL.LU.64 R176, [R1+0x17d0] ;  /* 0x0017d00001b07983 */ /* 0x000f280000300a00 */
[----:B------:R-:W4:Y:S04]  /*3af80*/  LDL.LU R187, [R1+0x7c4] ;  /* 0x0007c40001bb7983 */ /* 0x000f280000300800 */
[----:B------:R-:W4:Y:S04]  /*3af90*/  LDL.LU.64 R182, [R1+0x17c8] ;  /* 0x0017c80001b67983 */ /* 0x000f280000300a00 */
[----:B------:R-:W4:Y:S04]  /*3afa0*/  LDL.LU R186, [R1+0x7d8] ;  /* 0x0007d80001ba7983 */ /* 0x000f280000300800 */
[----:B------:R-:W1:Y:S01]  /*3afb0*/  LDS.128 R148, [R0] ;  /* 0x0000000000947984 */ /* 0x000e620000000c00 */
[----:B------:R-:W-:Y:S06]  /*3afc0*/  BAR.SYNC.DEFER_BLOCKING 0x0 ;  /* 0x0000000000007b1d */ /* 0x000fec0000010000 */
[----:B------:R-:W4:Y:S04]  /*3afd0*/  LDL.LU.64 R180, [R1+0x17c0] ;  /* 0x0017c00001b47983 */ /* 0x000f280000300a00 */
[----:B------:R-:W4:Y:S04]  /*3afe0*/  LDL.LU R191, [R1+0x7c8] ;  /* 0x0007c80001bf7983 */ /* 0x000f280000300800 */
[----:B------:R-:W4:Y:S04]  /*3aff0*/  LDL.LU.64 R184, [R1+0x17b8] ;  /* 0x0017b80001b87983 */ /* 0x000f280000300a00 */
[----:B------:R-:W4:Y:S04]  /*3b000*/  LDL.LU R188, [R1+0x7dc] ;  /* 0x0007dc0001bc7983 */ /* 0x000f280000300800 */
[----:B------:R-:W4:Y:S04]  /*3b010*/  LDL.LU.64 R194, [R1+0x17b0] ;  /* 0x0017b00001c27983 */ /* 0x000f280000300a00 */
[----:B------:R-:W4:Y:S01]  /*3b020*/  LDL.LU R189, [R1+0x7cc] ;  /* 0x0007cc0001bd7983 */ /* 0x000f220000300800 */
[----:B------:R-:W-:-:S02]  /*3b030*/  LOP3.LUT P6, RZ, R20, 0x8, RZ, 0xc0, !PT ;  /* 0x0000000814ff7812 */ /* 0x000fc400078cc0ff */
[----:B------:R-:W-:Y:S01]  /*3b040*/  LOP3.LUT R2, R2, 0xefffffff, RZ, 0xc0, !PT ;  /* 0xefffffff02027812 */ /* 0x000fe200078ec0ff */
[----:B------:R-:W4:Y:S04]  /*3b050*/  LDL.LU.64 R192, [R1+0x17a8] ;  /* 0x0017a80001c07983 */ /* 0x000f280000300a00 */
[----:B------:R-:W4:Y:S04]  /*3b060*/  LDL.LU R252, [R1+0x7b0] ;  /* 0x0007b00001fc7983 */ /* 0x000f280000300800 */
[----:B------:R-:W4:Y:S02]  /*3b070*/  LDL.LU.64 R198, [R1+0x17a0] ;  /* 0x0017a00001c67983 */ /* 0x000f240000300a00 */
[----:B------:R-:W-:-:S02]  /*3b080*/  @P6 LOP3.LUT R2, R2, 0x10000000, RZ, 0xfc, !PT ;  /* 0x1000000002026812 */ /* 0x000fc400078efcff */
[----:B------:R-:W-:Y:S01]  /*3b090*/  LOP3.LUT P6, RZ, R20, 0x40, RZ, 0xc0, !PT ;  /* 0x0000004014ff7812 */ /* 0x000fe200078cc0ff */
[----:B------:R-:W4:Y:S01]  /*3b0a0*/  LDL.LU R27, [R1+0x7a0] ;  /* 0x0007a000011b7983 */ /* 0x000f220000300800 */
[----:B------:R-:W-:-:S11]  /*3b0b0*/  LOP3.LUT R2, R2, 0xdfffffff, RZ, 0xc0, !PT ;  /* 0xdfffffff02027812 */ /* 0x000fd600078ec0ff */
[----:B------:R-:W-:Y:S02]  /*3b0c0*/  @P6 LOP3.LUT R2, R2, 0x20000000, RZ, 0xfc, !PT ;  /* 0x2000000002026812 */ /* 0x000fe400078efcff */
[----:B------:R-:W-:Y:S02]  /*3b0d0*/  LOP3.LUT P6, RZ, R20, 0x80, RZ, 0xc0, !PT ;  /* 0x0000008014ff7812 */ /* 0x000fe400078cc0ff */
[----:B------:R-:W-:-:S11]  /*3b0e0*/  LOP3.LUT R2, R2, 0xbfffffff, RZ, 0xc0, !PT ;  /* 0xbfffffff02027812 */ /* 0x000fd600078ec0ff */
[----:B------:R-:W-:Y:S02]  /*3b0f0*/  @P6 LOP3.LUT R2, R2, 0x40000000, RZ, 0xfc, !PT ;  /* 0x4000000002026812 */ /* 0x000fe400078efcff */
[----:B------:R-:W-:Y:S02]  /*3b100*/  LOP3.LUT P6, RZ, R20, 0x100, RZ, 0xc0, !PT ;  /* 0x0000010014ff7812 */ /* 0x000fe400078cc0ff */
[----:B------:R-:W-:Y:S01]  /*3b110*/  LOP3.LUT R2, R2, 0x7fffffff, RZ, 0xc0, !PT ;  /* 0x7fffffff02027812 */ /* 0x000fe200078ec0ff */
[----:B---3--:R-:W-:Y:S01]  /*3b120*/  STSM.16.M88.4 [R4], R164 ;  /* 0x000000a404007844 */ /* 0x008fe20000000200 */
[----:B------:R-:W-:Y:S06]  /*3b130*/  BAR.SYNC.DEFER_BLOCKING 0x0 ;  /* 0x0000000000007b1d */ /* 0x000fec0000010000 */
[----:B------:R-:W3:Y:S02]  /*3b140*/  LDS.128 R164, [R0] ;  /* 0x0000000000a47984 */ /* 0x000ee40000000c00 */
[----:B------:R-:W-:Y:S06]  /*3b150*/  BAR.SYNC.DEFER_BLOCKING 0x0 ;  /* 0x0000000000007b1d */ /* 0x000fec0000010000 */
[----:B--2---:R-:W-:Y:S02]  /*3b160*/  STSM.16.M88.4 [R4], R168 ;  /* 0x000000a804007844 */ /* 0x004fe40000000200 */
[----:B------:R-:W-:Y:S06]  /*3b170*/  BAR.SYNC.DEFER_BLOCKING 0x0 ;  /* 0x0000000000007b1d */ /* 0x000fec0000010000 */
[----:B------:R2:W-:Y:S01]  /*3b180*/  @P0 STG.E desc[UR10][R202.64], R26 ;  /* 0x0000001aca000986 */ /* 0x0005e2000c10190a */
[----:B------:R-:W-:-:S03]  /*3b190*/  LOP3.LUT P0, RZ, R3, 0x80, RZ, 0xc0, !PT ;  /* 0x0000008003ff7812 */ /* 0x000fc6000780c0ff */
[----:B--2---:R-:W2:Y:S10]  /*3b1a0*/  LDL.LU.64 R202, [R1+0x1798] ;  /* 0x0017980001ca7983 */ /* 0x004eb40000300a00 */
[----:B------:R-:W-:-:S02]  /*3b1b0*/  @P0 LOP3.LUT R5, R5, 0x40, RZ, 0xfc, !PT ;  /* 0x0000004005050812 */ /* 0x000fc400078efcff */
[----:B------:R-:W-:Y:S01]  /*3b1c0*/  LOP3.LUT P0, RZ, R3, 0x40, RZ, 0xc0, !PT ;  /* 0x0000004003ff7812 */ /* 0x000fe2000780c0ff */
[----:B------:R-:W2:Y:S01]  /*3b1d0*/  LDL.LU R26, [R1+0x7b4] ;  /* 0x0007b400011a7983 */ /* 0x000ea20000300800 */
[----:B------:R-:W-:-:S03]  /*3b1e0*/  LOP3.LUT R5, R5, 0xffffff7f, RZ, 0xc0, !PT ;  /* 0xffffff7f05057812 */ /* 0x000fc600078ec0ff */
[----:B------:R-:W3:Y:S04]  /*3b1f0*/  LDL.LU R38, [R1+0x954] ;  /* 0x0009540001267983 */ /* 0x000ee80000300800 */
[----:B------:R-:W3:Y:S04]  /*3b200*/  LDL.LU.64 R42, [R1+0x1790] ;  /* 0x00179000012a7983 */ /* 0x000ee80000300a00 */
[----:B------:R-:W-:Y:S01]  /*3b210*/  @P0 LOP3.LUT R5, R5, 0x80, RZ, 0xfc, !PT ;  /* 0x0000008005050812 */ /* 0x000fe200078efcff */
[----:B------:R-:W3:Y:S01]  /*3b220*/  LDL.LU R40, [R1+0x7a4] ;  /* 0x0007a40001287983 */ /* 0x000ee20000300800 */
[----:B------:R-:W-:-:S02]  /*3b230*/  LOP3.LUT P0, RZ, R3, 0x20, RZ, 0xc0, !PT ;  /* 0x0000002003ff7812 */ /* 0x000fc4000780c0ff */
[----:B------:R-:W-:Y:S01]  /*3b240*/  LOP3.LUT R5, R5, 0xfffffeff, RZ, 0xc0, !PT ;  /* 0xfffffeff05057812 */ /* 0x000fe200078ec0ff */
[----:B------:R-:W3:Y:S04]  /*3b250*/  LDL.LU.64 R36, [R1+0x1788] ;  /* 0x0017880001247983 */ /* 0x000ee80000300a00 */
[----:B------:R-:W3:Y:S01]  /*3b260*/  LDL.LU R41, [R1+0x7b8] ;  /* 0x0007b80001297983 */ /* 0x000ee20000300800 */
[----:B------:R-:W-:-:S05]  /*3b270*/  @P6 LOP3.LUT R2, R2, 0x80000000, RZ, 0xfc, !PT ;  /* 0x8000000002026812 */ /* 0x000fca00078efcff */
[----:B------:R-:W-:Y:S01]  /*3b280*/  @P0 LOP3.LUT R5, R5, 0x100, RZ, 0xfc, !PT ;  /* 0x0000010005050812 */ /* 0x000fe200078efcff */
[----:B------:R-:W3:Y:S01]  /*3b290*/  LDL.LU.64 R30, [R1+0x1780] ;  /* 0x00178000011e7983 */ /* 0x000ee20000300a00 */
[----:B------:R-:W-:Y:S02]  /*3b2a0*/  LOP3.LUT P0, RZ, R3, 0x10, RZ, 0xc0, !PT ;  /* 0x0000001003ff7812 */ /* 0x000fe4000780c0ff */
[----:B------:R-:W-:Y:S01]  /*3b2b0*/  LOP3.LUT R5, R5, 0xfffffdff, RZ, 0xc0, !PT ;  /* 0xfffffdff05057812 */ /* 0x000fe200078ec0ff */
[----:B------:R-:W3:Y:S01]  /*3b2c0*/  LDL.LU R28, [R1+0x7a8] ;  /* 0x0007a800011c7983 */ /* 0x000ee20000300800 */
[----:B------:R-:W-:-:S03]  /*3b2d0*/  LOP3.LUT P6, RZ, R20, 0x200, RZ, 0xc0, !PT ;  /* 0x0000020014ff7812 */ /* 0x000fc600078cc0ff */
[----:B------:R-:W3:Y:S04]  /*3b2e0*/  LDL.LU.64 R34, [R1+0x1778] ;  /* 0x0017780001227983 */ /* 0x000ee80000300a00 */
[----:B------:R-:W3:Y:S02]  /*3b2f0*/  LDL.LU R29, [R1+0x7bc] ;  /* 0x0007bc00011d7983 */ /* 0x000ee40000300800 */
[----:B------:R-:W-:Y:S02]  /*3b300*/  @P0 LOP3.LUT R5, R5, 0x200, RZ, 0xfc, !PT ;  /* 0x0000020005050812 */ /* 0x000fe400078efcff */
[----:B------:R-:W-:Y:S01]  /*3b310*/  LOP3.LUT P0, RZ, R3, 0x8, RZ, 0xc0, !PT ;  /* 0x0000000803ff7812 */ /* 0x000fe2000780c0ff */
[----:B------:R-:W3:Y:S01]  /*3b320*/  LDL.LU.64 R32, [R1+0x1770] ;  /* 0x0017700001207983 */ /* 0x000ee20000300a00 */
        /* <DEDUP_REMOVED lines=8> */
[----:B------:R-:W3:Y:S06]  /*3b3b0*/  LDL.LU R13, [R1+0x780] ;  /* 0x00078000010d7983 */ /* 0x000eec0000300800 */
[----:B------:R-:W-:-:S02]  /*3b3c0*/  @P0 LOP3.LUT R5, R5, 0x800, RZ, 0xfc, !PT ;  /* 0x0000080005050812 */ /* 0x000fc400078efcff */
[----:B------:R-:W-:Y:S02]  /*3b3d0*/  LOP3.LUT P0, RZ, R3, 0x2, RZ, 0xc0, !PT ;  /* 0x0000000203ff7812 */ /* 0x000fe4000780c0ff */
[----:B------:R-:W-:-:S11]  /*3b3e0*/  LOP3.LUT R5, R5, 0xffffefff, RZ, 0xc0, !PT ;  /* 0xffffefff05057812 */ /* 0x000fd600078ec0ff */
[----:B------:R-:W-:-:S04]  /*3b3f0*/  @P0 LOP3.LUT R5, R5, 0x1000, RZ, 0xfc, !PT ;  /* 0x0000100005050812 */ /* 0x000fc800078efcff */
[----:B------:R-:W-:-:S04]  /*3b400*/  LOP3.LUT R5, R5, 0xfffffffe, RZ, 0xc0, !PT ;  /* 0xfffffffe05057812 */ /* 0x000fc800078ec0ff */
[----:B------:R-:W-:Y:S02]  /*3b410*/  @P6 LOP3.LUT R5, R5, 0x1, RZ, 0xfc, !PT ;  /* 0x0000000105056812 */ /* 0x000fe400078efcff */
[----:B------:R-:W-:Y:S02]  /*3b420*/  LOP3.LUT P6, RZ, R20, 0x400, RZ, 0xc0, !PT ;  /* 0x0000040014ff7812 */ /* 0x000fe400078cc0ff */
[----:B------:R-:W-:-:S11]  /*3b430*/  LOP3.LUT R5, R5, 0xfffffffd, RZ, 0xc0, !PT ;  /* 0xfffffffd05057812 */ /* 0x000fd600078ec0ff */
[----:B------:R-:W-:Y:S02]  /*3b440*/  @P6 LOP3.LUT R5, R5, 0x2, RZ, 0xfc, !PT ;  /* 0x0000000205056812 */ /* 0x000fe400078efcff */
[----:B------:R-:W-:Y:S02]  /*3b450*/  LOP3.LUT P6, RZ, R20, 0x800, RZ, 0xc0, !PT ;  /* 0x0000080014ff7812 */ /* 0x000fe400078cc0ff */
[----:B------:R-:W-:-:S11]  /*3b460*/  LOP3.LUT R5, R5, 0xfffffffb, RZ, 0xc0, !PT ;  /* 0xfffffffb05057812 */ /* 0x000fd600078ec0ff */
[----:B------:R-:W-:Y:S02]  /*3b470*/  @P6 LOP3.LUT R5, R5, 0x4, RZ, 0xfc, !PT ;  /* 0x0000000405056812 */ /* 0x000fe400078efcff */
[----:B------:R-:W-:Y:S02]  /*3b480*/  LOP3.LUT P6, RZ, R20, 0x1000, RZ, 0xc0, !PT ;  /* 0x0000100014ff7812 */ /* 0x000fe400078cc0ff */
[----:B------:R-:W-:Y:S02]  /*3b490*/  LOP3.LUT R5, R5, 0xfffffff7, RZ, 0xc0, !PT ;  /* 0xfffffff705057812 */ /* 0x000fe400078ec0ff */
[----:B------:R-:W-:-:S09]  /*3b4a0*/  LOP3.LUT P0, RZ, R3, 0x1, RZ, 0xc0, !PT ;  /* 0x0000000103ff7812 */ /* 0x000fd2000780c0ff */
[----:B------:R-:W-:Y:S02]  /*3b4b0*/  @P6 LOP3.LUT R5, R5, 0x8, RZ, 0xfc, !PT ;  /* 0x0000000805056812 */ /* 0x000fe400078efcff */
[----:B------:R-:W-:Y:S02]  /*3b4c0*/  LOP3.LUT P6, RZ, R20, 0x2000, RZ, 0xc0, !PT ;  /* 0x0000200014ff7812 */ /* 0x000fe400078cc0ff */
[----:B------:R-:W-:Y:S01]  /*3b4d0*/  LOP3.LUT R5, R5, 0xffffffef, RZ, 0xc0, !PT ;  /* 0xffffffef05057812 */ /* 0x000fe200078ec0ff */
[----:B----4-:R4:W-:Y:S04]  /*3b4e0*/  @P1 STG.E desc[UR10][R174.64], R173 ;  /* 0x000000adae001986 */ /* 0x0109e8000c10190a */
[----:B------:R1:W-:Y:S06]  /*3b4f0*/  @P0 STG.E desc[UR10][R178.64], R172 ;  /* 0x000000acb2000986 */ /* 0x0003ec000c10190a */
[----:B------:R-:W-:Y:S01]  /*3b500*/  @P6 LOP3.LUT R5, R5, 0x10, RZ, 0xfc, !PT ;  /* 0x0000001005056812 */ /* 0x000fe200078efcff */
[----:B----4-:R-:W4:Y:S03]  /*3b510*/  LDL.LU.64 R174, [R1+0x1758] ;  /* 0x0017580001ae7983 */ /* 0x010f260000300a00 */
[C---:B------:R-:W-:Y:S01]  /*3b520*/  LOP3.LUT P0, RZ, R5.reuse, 0x1000, RZ, 0xc0, !PT ;  /* 0x0000100005ff7812 */ /* 0x040fe2000780c0ff */
[----:B------:R-:W4:Y:S04]  /*3b530*/  LDL.LU R12, [R1+0x794] ;  /* 0x00079400010c7983 */ /* 0x000f280000300800 */
[----:B-1----:R-:W4:Y:S04]  /*3b540*/  LDL.LU.64 R178, [R1+0x1750] ;  /* 0x0017500001b27983 */ /* 0x002f280000300a00 */
[----:B------:R-:W4:Y:S04]  /*3b550*/  LDL.LU R173, [R1+0x784] ;  /* 0x0007840001ad7983 */ /* 0x000f280000300800 */
[----:B------:R1:W-:Y:S01]  /*3b560*/  @P0 STG.E desc[UR10][R176.64], R187 ;  /* 0x000000bbb0000986 */ /* 0x0003e2000c10190a */
[----:B------:R-:W-:-:S03]  /*3b570*/  LOP3.LUT P0, RZ, R5, 0x800, RZ, 0xc0, !PT ;  /* 0x0000080005ff7812 */ /* 0x000fc6000780c0ff */
[----:B-1----:R-:W4:Y:S10]  /*3b580*/  LDL.LU.64 R176, [R1+0x1748] ;  /* 0x0017480001b07983 */ /* 0x002f340000300a00 */
[----:B------:R1:W-:Y:S04]  /*3b590*/  @P0 STG.E desc[UR10][R182.64], R186 ;  /* 0x000000bab6000986 */ /* 0x0003e8000c10190a */
[----:B------:R-:W4:Y:S04]  /*3b5a0*/  LDL.LU R172, [R1+0x798] ;  /* 0x0007980001ac7983 */ /* 0x000f280000300800 */
[----:B-1----:R-:W4:Y:S04]  /*3b5b0*/  LDL.LU.64 R182, [R1+0x1740] ;  /* 0x0017400001b67983 */ /* 0x002f280000300a00 */
[----:B------:R-:W4:Y:S01]  /*3b5c0*/  LDL.LU R187, [R1+0x788] ;  /* 0x0007880001bb7983 */ /* 0x000f220000300800 */
[----:B------:R-:W-:-:S13]  /*3b5d0*/  LOP3.LUT P0, RZ, R5, 0x400, RZ, 0xc0, !PT ;  /* 0x0000040005ff7812 */ /* 0x000fda000780c0ff */
[----:B------:R1:W-:Y:S01]  /*3b5e0*/  @P0 STG.E desc[UR10][R180.64], R191 ;  /* 0x000000bfb4000986 */ /* 0x0003e2000c10190a */
[----:B------:R-:W-:Y:S02]  /*3b5f0*/  LOP3.LUT P0, RZ, R5, 0x200, RZ, 0xc0, !PT ;  /* 0x0000020005ff7812 */ /* 0x000fe4000780c0ff */
[----:B------:R-:W-:Y:S02]  /*3b600*/  LOP3.LUT P1, RZ, R3, 0x100, RZ, 0xc0, !PT ;  /* 0x0000010003ff7812 */ /* 0x000fe4000782c0ff */
[----:B------:R-:W-:Y:S01]  /*3b610*/  LOP3.LUT P6, RZ, R20, 0x4000, RZ, 0xc0, !PT ;  /* 0x0000400014ff7812 */ /* 0x000fe200078cc0ff */
[----:B-1----:R-:W4:Y:S08]  /*3b620*/  LDL.LU.64 R180, [R1+0x1738] ;  /* 0x0017380001b47983 */ /* 0x002f300000300a00 */
[----:B------:R1:W-:Y:S01]  /*3b630*/  @P0 STG.E desc[UR10][R184.64], R188 ;  /* 0x000000bcb8000986 */ /* 0x0003e2000c10190a */
[----:B------:R-:W-:-:S03]  /*3b640*/  LOP3.LUT P0, RZ, R5, 0x100, RZ, 0xc0, !PT ;  /* 0x0000010005ff7812 */ /* 0x000fc6000780c0ff */
[----:B------:R-:W4:Y:S04]  /*3b650*/  LDL.LU R186, [R1+0x79c] ;  /* 0x00079c0001ba7983 */ /* 0x000f280000300800 */
[----:B-1----:R-:W4:Y:S06]  /*3b660*/  LDL.LU.64 R184, [R1+0x1730] ;  /* 0x0017300001b87983 */ /* 0x002f2c0000300a00 */
[----:B------:R1:W-:Y:S01]  /*3b670*/  @P0 STG.E desc[UR10][R194.64], R189 ;  /* 0x000000bdc2000986 */ /* 0x0003e2000c10190a */
[----:B------:R-:W-:-:S03]  /*3b680*/  LOP3.LUT P0, RZ, R5, 0x80, RZ, 0xc0, !PT ;  /* 0x0000008005ff7812 */ /* 0x000fc6000780c0ff */
[----:B------:R-:W4:Y:S04]  /*3b690*/  LDL.LU R191, [R1+0x78c] ;  /* 0x00078c0001bf7983 */ /* 0x000f280000300800 */
[----:B-1----:R-:W4:Y:S06]  /*3b6a0*/  LDL.LU.64 R194, [R1+0x1728] ;  /* 0x0017280001c27983 */ /* 0x002f2c0000300a00 */
[----:B------:R1:W-:Y:S01]  /*3b6b0*/  @P0 STG.E desc[UR10][R192.64], R252 ;  /* 0x000000fcc0000986 */ /* 0x0003e2000c10190a */
[----:B------:R-:W-:-:S03]  /*3b6c0*/  LOP3.LUT P0, RZ, R5, 0x40, RZ, 0xc0, !PT ;  /* 0x0000004005ff7812 */ /* 0x000fc6000780c0ff */
[----:B-1----:R-:W4:Y:S10]  /*3b6d0*/  LDL.LU R192, [R1+0x770] ;  /* 0x0007700001c07983 */ /* 0x002f340000300800 */
[----:B------:R1:W-:Y:S01]  /*3b6e0*/  @P0 STG.E desc[UR10][R198.64], R27 ;  /* 0x0000001bc6000986 */ /* 0x0003e2000c10190a */
[----:B------:R-:W-:-:S03]  /*3b6f0*/  LOP3.LUT P0, RZ, R5, 0x20, RZ, 0xc0, !PT ;  /* 0x0000002005ff7812 */ /* 0x000fc6000780c0ff */
[----:B------:R-:W4:Y:S04]  /*3b700*/  LDL.LU.64 R188, [R1+0x1720] ;  /* 0x0017200001bc7983 */ /* 0x000f280000300a00 */
[----:B------:R-:W4:Y:S04]  /*3b710*/  LDL.LU R193, [R1+0x760] ;  /* 0x0007600001c17983 */ /* 0x000f280000300800 */
[----:B-1----:R-:W4:Y:S04]  /*3b720*/  LDL.LU.64 R198, [R1+0x1718] ;  /* 0x0017180001c67983 */ /* 0x002f280000300a00 */
[----:B------:R-:W4:Y:S04]  /*3b730*/  LDL.LU R252, [R1+0x774] ;  /* 0x0007740001fc7983 */ /* 0x000f280000300800 */
[----:B--2---:R1:W-:Y:S02]  /*3b740*/  @P1 STG.E desc[UR10][R202.64], R26 ;  /* 0x0000001aca001986 */ /* 0x0043e4000c10190a */
[----:B-1----:R-:W-:-:S02]  /*3b750*/  VIADD R26, R6, 0xb ;  /* 0x0000000b061a7836 */ /* 0x002fc40000000000 */
[----:B------:R-:W2:Y:S03]  /*3b760*/  LDL.LU.64 R202, [R1+0x1710] ;  /* 0x0017100001ca7983 */ /* 0x000ea60000300a00 */
[----:B---3--:R-:W-:Y:S01]  /*3b770*/  ISETP.LT.AND P1, PT, R26, R38, !P0 ;  /* 0x000000261a00720c */ /* 0x008fe20004721270 */
[----:B------:R-:W2:-:S12]  /*3b780*/  LDL.LU R27, [R1+0x764] ;  /* 0x00076400011b7983 */ /* 0x000e980000300800 */
[----:B------:R-:W-:Y:S04]  /*3b790*/  @P1 STG.E desc[UR10][R42.64], R40 ;  /* 0x000000282a001986 */ /* 0x000fe8000c10190a */
[----:B------:R-:W-:Y:S01]  /*3b7a0*/  @P6 STG.E desc[UR10][R36.64], R41 ;  /* 0x0000002924006986 */ /* 0x000fe2000c10190a */
[----:B------:R-:W-:-:S13]  /*3b7b0*/  LOP3.LUT P6, RZ, R5, 0x10, RZ, 0xc0, !PT ;  /* 0x0000001005ff7812 */ /* 0x000fda00078cc0ff */
[----:B------:R-:W-:Y:S01]  /*3b7c0*/  @P6 STG.E desc[UR10][R30.64], R28 ;  /* 0x0000001c1e006986 */ /* 0x000fe2000c10190a */
[----:B------:R-:W-:-:S13]  /*3b7d0*/  LOP3.LUT P6, RZ, R5, 0x8, RZ, 0xc0, !PT ;  /* 0x0000000805ff7812 */ /* 0x000fda00078cc0ff */
[----:B------:R-:W-:Y:S01]  /*3b7e0*/  @P6 STG.E desc[UR10][R34.64], R29 ;  /* 0x0000001d22006986 */ /* 0x000fe2000c10190a */
[----:B------:R-:W-:-:S13]  /*3b7f0*/  LOP3.LUT P6, RZ, R5, 0x4, RZ, 0xc0, !PT ;  /* 0x0000000405ff7812 */ /* 0x000fda00078cc0ff */
[----:B------:R-:W-:Y:S01]  /*3b800*/  @P6 STG.E desc[UR10][R32.64], R14 ;  /* 0x0000000e20006986 */ /* 0x000fe2000c10190a */
[----:B------:R-:W-:-:S13]  /*3b810*/  LOP3.LUT P6, RZ, R5, 0x2, RZ, 0xc0, !PT ;  /* 0x0000000205ff7812 */ /* 0x000fda00078cc0ff */
[----:B------:R1:W-:Y:S01]  /*3b820*/  @P6 STG.E desc[UR10][R10.64], R15 ;  /* 0x0000000f0a006986 */ /* 0x0003e2000c10190a */
[----:B------:R-:W-:Y:S02]  /*3b830*/  LOP3.LUT P6, RZ, R5, 0x1, RZ, 0xc0, !PT ;  /* 0x0000000105ff7812 */ /* 0x000fe400078cc0ff */
[C---:B------:R-:W-:Y:S02]  /*3b840*/  LOP3.LUT P5, RZ, R20.reuse, 0x4, RZ, 0xc0, !PT ;  /* 0x0000000414ff7812 */ /* 0x040fe400078ac0ff */
[C---:B------:R-:W-:Y:S02]  /*3b850*/  LOP3.LUT P4, RZ, R20.reuse, 0x2, RZ, 0xc0, !PT ;  /* 0x0000000214ff7812 */ /* 0x040fe4000788c0ff */
[----:B------:R-:W-:Y:S01]  /*3b860*/  LOP3.LUT P3, RZ, R20, 0x1, RZ, 0xc0, !PT ;  /* 0x0000000114ff7812 */ /* 0x000fe2000786c0ff */
[----:B-1----:R-:W3:Y:S06]  /*3b870*/  LDL.LU.64 R10, [R1+0x1708] ;  /* 0x00170800010a7983 */ /* 0x002eec0000300a00 */
[----:B------:R1:W-:Y:S01]  /*3b880*/  @P6 STG.E desc[UR10][R8.64], R13 ;  /* 0x0000000d08006986 */ /* 0x0003e2000c10190a */
[----:B------:R-:W-:-:S02]  /*3b890*/  LOP3.LUT P6, RZ, R2, 0x80000000, RZ, 0xc0, !PT ;  /* 0x8000000002ff7812 */ /* 0x000fc400078cc0ff */
[----:B------:R-:W-:Y:S01]  /*3b8a0*/  LOP3.LUT R20, R20, 0xffefffff, RZ, 0xc0, !PT ;  /* 0xffefffff14147812 */ /* 0x000fe200078ec0ff */
[----:B------:R-:W3:Y:S03]  /*3b8b0*/  LDL.LU R15, [R1+0x778] ;  /* 0x00077800010f7983 */ /* 0x000ee60000300800 */
[----:B------:R-:W-:-:S04]  /*3b8c0*/  @P0 LOP3.LUT R20, R20, 0x100000, RZ, 0xfc, !PT ;  /* 0x0010000014140812 */ /* 0x000fc800078efcff */
[----:B------:R-:W-:Y:S01]  /*3b8d0*/  LOP3.LUT P1, RZ, R20, 0x20, RZ, 0xc0, !PT ;  /* 0x0000002014ff7812 */ /* 0x000fe2000782c0ff */
[----:B-1----:R-:W3:Y:S04]  /*3b8e0*/  LDL.LU.64 R8, [R1+0x1700] ;  /* 0x0017000001087983 */ /* 0x002ee80000300a00 */
[----:B------:R-:W3:Y:S04]  /*3b8f0*/  LDL.LU R13, [R1+0x768] ;  /* 0x00076800010d7983 */ /* 0x000ee80000300800 */
[----:B----4-:R1:W-:Y:S01]  /*3b900*/  @P6 STG.E desc[UR10][R174.64], R12 ;  /* 0x0000000cae006986 */ /* 0x0103e2000c10190a */
[----:B------:R-:W-:-:S03]  /*3b910*/  LOP3.LUT P6, RZ, R2, 0x40000000, RZ, 0xc0, !PT ;  /* 0x4000000002ff7812 */ /* 0x000fc600078cc0ff */
[----:B-1----:R-:W4:Y:S10]  /*3b920*/  LDL.LU.64 R174, [R1+0x16f8] ;  /* 0x0016f80001ae7983 */ /* 0x002f340000300a00 */
[----:B------:R1:W-:Y:S01]  /*3b930*/  @P6 STG.E desc[UR10][R178.64], R173 ;  /* 0x000000adb2006986 */ /* 0x0003e2000c10190a */
[----:B------:R-:W-:-:S03]  /*3b940*/  LOP3.LUT P6, RZ, R2, 0x20000000, RZ, 0xc0, !PT ;  /* 0x2000000002ff7812 */ /* 0x000fc600078cc0ff */
[----:B------:R-:W4:Y:S04]  /*3b950*/  LDL.LU R12, [R1+0x77c] ;  /* 0x00077c00010c7983 */ /* 0x000f280000300800 */
[----:B-1----:R-:W4:Y:S06]  /*3b960*/  LDL.LU.64 R178, [R1+0x16f0] ;  /* 0x0016f00001b27983 */ /* 0x002f2c0000300a00 */
[----:B------:R1:W-:Y:S01]  /*3b970*/  @P6 STG.E desc[UR10][R176.64], R172 ;  /* 0x000000acb0006986 */ /* 0x0003e2000c10190a */
[----:B------:R-:W-:-:S03]  /*3b980*/  LOP3.LUT P6, RZ, R2, 0x10000000, RZ, 0xc0, !PT ;  /* 0x1000000002ff7812 */ /* 0x000fc600078cc0ff */
[----:B------:R-:W4:Y:S04]  /*3b990*/  LDL.LU R173, [R1+0x76c] ;  /* 0x00076c0001ad7983 */ /* 0x000f280000300800 */
[----:B------:R1:W-:Y:S01]  /*3b9a0*/  @P1 STG.E desc[UR10][R182.64], R187 ;  /* 0x000000bbb6001986 */ /* 0x0003e2000c10190a */
[----:B------:R-:W-:Y:S02]  /*3b9b0*/  LOP3.LUT P1, RZ, R18, 0x40, RZ, 0xc0, !PT ;  /* 0x0000004012ff7812 */ /* 0x000fe4000782c0ff */
[----:B------:R-:W-:Y:S01]  /*3b9c0*/  LOP3.LUT R2, R2, 0xffffffef, RZ, 0xc0, !PT ;  /* 0xffffffef02027812 */ /* 0x000fe200078ec0ff */
[----:B-1----:R-:W4:Y:S04]  /*3b9d0*/  LDL.LU.64 R176, [R1+0x16e8] ;  /* 0x0016e80001b07983 */ /* 0x002f280000300a00 */
        /* <DEDUP_REMOVED lines=37> */
[----:B------:R1:W-:Y:S10]  /*3bc30*/  @P0 STG.E desc[UR10][R180.64], R186 ;  /* 0x000000bab4000986 */ /* 0x0003f4000c10190a */
[----:B------:R-:W-:Y:S01]  /*3bc40*/  @P1 LOP3.LUT R2, R2, 0x8000, RZ, 0xfc, !PT ;  /* 0x0000800002021812 */ /* 0x000fe200078efcff */
[----:B-1----:R-:W4:Y:S01]  /*3bc50*/  LDL.LU.64 R180, [R1+0x16d8] ;  /* 0x0016d80001b47983 */ /* 0x002f220000300a00 */
[----:B------:R-:W-:-:S03]  /*3bc60*/  LOP3.LUT P1, RZ, R18, 0x40000, RZ, 0xc0, !PT ;  /* 0x0004000012ff7812 */ /* 0x000fc6000782c0ff */
[----:B------:R-:W4:Y:S01]  /*3bc70*/  LDL.LU R186, [R1+0x754] ;  /* 0x0007540001ba7983 */ /* 0x000f220000300800 */
[----:B------:R-:W-:-:S03]  /*3bc80*/  LOP3.LUT R2, R2, 0xfffeffff, RZ, 0xc0, !PT ;  /* 0xfffeffff02027812 */ /* 0x000fc600078ec0ff */
[----:B------:R1:W-:Y:S06]  /*3bc90*/  @P6 STG.E desc[UR10][R184.64], R191 ;  /* 0x000000bfb8006986 */ /* 0x0003ec000c10190a */
[----:B------:R-:W-:Y:S02]  /*3bca0*/  @P1 LOP3.LUT R2, R2, 0x10000, RZ, 0xfc, !PT ;  /* 0x0001000002021812 */ /* 0x000fe400078efcff */
[----:B------:R-:W-:Y:S01]  /*3bcb0*/  LOP3.LUT P1, RZ, R18, 0x80000, RZ, 0xc0, !PT ;  /* 0x0008000012ff7812 */ /* 0x000fe2000782c0ff */
[----:B-1----:R-:W4:Y:S04]  /*3bcc0*/  LDL.LU.64 R184, [R1+0x16d0] ;  /* 0x0016d00001b87983 */ /* 0x002f280000300a00 */
[----:B------:R-:W4:Y:S01]  /*3bcd0*/  LDL.LU R191, [R1+0x744] ;  /* 0x0007440001bf7983 */ /* 0x000f220000300800 */
[----:B------:R-:W-:-:S03]  /*3bce0*/  LOP3.LUT R2, R2, 0xfffdffff, RZ, 0xc0, !PT ;  /* 0xfffdffff02027812 */ /* 0x000fc600078ec0ff */
[----:B------:R1:W-:Y:S04]  /*3bcf0*/  @P5 STG.E desc[UR10][R194.64], R192 ;  /* 0x000000c0c2005986 */ /* 0x0003e8000c10190a */
        /* <DEDUP_REMOVED lines=10> */
[----:B------:R-:W-:-:S02]  /*3bda0*/  LOP3.LUT R2, R2, 0xfff7ffff, RZ, 0xc0, !PT ;  /* 0xfff7ffff02027812 */ /* 0x000fc400078ec0ff */
[----:B------:R-:W-:Y:S01]  /*3bdb0*/  LOP3.LUT P2, RZ, R18, 0x80000000, RZ, 0xc0, !PT ;  /* 0x8000000012ff7812 */ /* 0x000fe2000784c0ff */
[----:B------:R1:W-:Y:S04]  /*3bdc0*/  @P3 STG.E desc[UR10][R198.64], R252 ;  /* 0x000000fcc6003986 */ /* 0x0003e8000c10190a */
[----:B------:R-:W-:Y:S02]  /*3bdd0*/  @P1 LOP3.LUT R2, R2, 0x80000, RZ, 0xfc, !PT ;  /* 0x0008000002021812 */ /* 0x000fe400078efcff */
[----:B------:R-:W-:Y:S01]  /*3bde0*/  LOP3.LUT P1, RZ, R18, 0x400000, RZ, 0xc0, !PT ;  /* 0x0040000012ff7812 */ /* 0x000fe2000782c0ff */
[----:B-1----:R-:W4:Y:S04]  /*3bdf0*/  LDL.LU.64 R198, [R1+0x16b8] ;  /* 0x0016b80001c67983 */ /* 0x002f280000300a00 */
[----:B------:R-:W4:Y:S01]  /*3be00*/  LDL.LU R252, [R1+0x75c] ;  /* 0x00075c0001fc7983 */ /* 0x000f220000300800 */
[----:B------:R-:W-:-:S03]  /*3be10*/  LOP3.LUT R2, R2, 0xffefffff, RZ, 0xc0, !PT ;  /* 0xffefffff02027812 */ /* 0x000fc600078ec0ff */
[----:B--2---:R1:W-:Y:S04]  /*3be20*/  @P2 STG.E desc[UR10][R202.64], R27 ;  /* 0x0000001bca002986 */ /* 0x0043e8000c10190a */
[----:B------:R-:W-:Y:S02]  /*3be30*/  @P1 LOP3.LUT R2, R2, 0x100000, RZ, 0xfc, !PT ;  /* 0x0010000002021812 */ /* 0x000fe400078efcff */
[----:B------:R-:W-:Y:S01]  /*3be40*/  LOP3.LUT P1, RZ, R18, 0x800000, RZ, 0xc0, !PT ;  /* 0x0080000012ff7812 */ /* 0x000fe2000782c0ff */
[----:B-1----:R-:W2:Y:S04]  /*3be50*/  LDL.LU.64 R202, [R1+0x16b0] ;  /* 0x0016b00001ca7983 */ /* 0x002ea80000300a00 */
[----:B------:R-:W2:Y:S01]  /*3be60*/  LDL.LU R27, [R1+0x74c] ;  /* 0x00074c00011b7983 */ /* 0x000ea20000300800 */
[----:B------:R-:W-:-:S03]  /*3be70*/  LOP3.LUT R2, R2, 0xffdfffff, RZ, 0xc0, !PT ;  /* 0xffdfffff02027812 */ /* 0x000fc600078ec0ff */
[----:B------:R-:W2:Y:S04]  /*3be80*/  LDL.LU.64 R168, [R1+0x16a8] ;  /* 0x0016a80001a87983 */ /* 0x000ea80000300a00 */
[----:B------:R-:W-:Y:S02]  /*3be90*/  @P1 LOP3.LUT R2, R2, 0x200000, RZ, 0xfc, !PT ;  /* 0x0020000002021812 */ /* 0x000fe400078efcff */
[----:B------:R-:W-:Y:S01]  /*3bea0*/  LOP3.LUT P1, RZ, R18, 0x1000000, RZ, 0xc0, !PT ;  /* 0x0100000012ff7812 */ /* 0x000fe2000782c0ff */
[----:B------:R-:W2:Y:S01]  /*3beb0*/  LDL.LU R38, [R1+0x730] ;  /* 0x0007300001267983 */ /* 0x000ea20000300800 */
[----:B------:R-:W-:-:S03]  /*3bec0*/  LOP3.LUT R2, R2, 0xffbfffff, RZ, 0xc0, !PT ;  /* 0xffbfffff02027812 */ /* 0x000fc600078ec0ff */
[----:B------:R-:W2:Y:S04]  /*3bed0*/  LDL.LU.64 R170, [R1+0x16a0] ;  /* 0x0016a00001aa7983 */ /* 0x000ea80000300a00 */
[----:B------:R-:W2:Y:S04]  /*3bee0*/  LDL.LU R39, [R1+0x720] ;  /* 0x0007200001277983 */ /* 0x000ea80000300800 */
[----:B------:R-:W-:Y:S01]  /*3bef0*/  @P1 LOP3.LUT R2, R2, 0x400000, RZ, 0xfc, !PT ;  /* 0x0040000002021812 */ /* 0x000fe200078efcff */
[----:B------:R-:W2:Y:S01]  /*3bf00*/  LDL.LU.64 R42, [R1+0x1698] ;  /* 0x00169800012a7983 */ /* 0x000ea20000300a00 */
[----:B------:R-:W-:-:S02]  /*3bf10*/  LOP3.LUT P1, RZ, R18, 0x2000000, RZ, 0xc0, !PT ;  /* 0x0200000012ff7812 */ /* 0x000fc4000782c0ff */
[----:B------:R-:W-:Y:S01]  /*3bf20*/  LOP3.LUT R2, R2, 0xff7fffff, RZ, 0xc0, !PT ;  /* 0xff7fffff02027812 */ /* 0x000fe200078ec0ff */
[----:B------:R-:W2:Y:S04]  /*3bf30*/  LDL.LU R40, [R1+0x734] ;  /* 0x0007340001287983 */ /* 0x000ea80000300800 */
[----:B------:R-:W2:Y:S04]  /*3bf40*/  LDL.LU.64 R36, [R1+0x1690] ;  /* 0x0016900001247983 */ /* 0x000ea80000300a00 */
[----:B------:R-:W2:Y:S02]  /*3bf50*/  LDL.LU R41, [R1+0x724] ;  /* 0x0007240001297983 */ /* 0x000ea40000300800 */
[----:B------:R-:W-:-:S02]  /*3bf60*/  @P1 LOP3.LUT R2, R2, 0x800000, RZ, 0xfc, !PT ;  /* 0x0080000002021812 */ /* 0x000fc400078efcff */
[----:B------:R-:W-:Y:S01]  /*3bf70*/  LOP3.LUT P1, RZ, R18, 0x4000000, RZ, 0xc0, !PT ;  /* 0x0400000012ff7812 */ /* 0x000fe2000782c0ff */
[----:B------:R-:W2:Y:S01]  /*3bf80*/  LDL.LU.64 R30, [R1+0x1688] ;  /* 0x00168800011e7983 */ /* 0x000ea20000300a00 */
[----:B------:R-:W-:-:S03]  /*3bf90*/  LOP3.LUT R2, R2, 0xfeffffff, RZ, 0xc0, !PT ;  /* 0xfeffffff02027812 */ /* 0x000fc600078ec0ff */
[----:B------:R-:W2:Y:S04]  /*3bfa0*/  LDL.LU R28, [R1+0x738] ;  /* 0x00073800011c7983 */ /* 0x000ea80000300800 */
[----:B------:R-:W2:Y:S04]  /*3bfb0*/  LDL.LU.64 R34, [R1+0x1680] ;  /* 0x0016800001227983 */ /* 0x000ea80000300a00 */
[----:B------:R-:W-:Y:S01]  /*3bfc0*/  @P1 LOP3.LUT R2, R2, 0x1000000, RZ, 0xfc, !PT ;  /* 0x0100000002021812 */ /* 0x000fe200078efcff */
[----:B------:R-:W2:Y:S01]  /*3bfd0*/  LDL.LU R29, [R1+0x728] ;  /* 0x00072800011d7983 */ /* 0x000ea20000300800 */
[----:B------:R-:W-:-:S02]  /*3bfe0*/  LOP3.LUT P1, RZ, R18, 0x8000000, RZ, 0xc0, !PT ;  /* 0x0800000012ff7812 */ /* 0x000fc4000782c0ff */
[----:B------:R-:W-:Y:S01]  /*3bff0*/  LOP3.LUT R2, R2, 0xfdffffff, RZ, 0xc0, !PT ;  /* 0xfdffffff02027812 */ /* 0x000fe200078ec0ff */
[----:B------:R-:W2:Y:S04]  /*3c000*/  LDL.LU.64 R32, [R1+0x1678] ;  /* 0x0016780001207983 */ /* 0x000ea80000300a00 */
[----:B------:R-:W2:Y:S06]  /*3c010*/  LDL.LU R14, [R1+0x73c] ;  /* 0x00073c00010e7983 */ /* 0x000eac0000300800 */
[----:B------:R-:W-:-:S02]  /*3c020*/  @P1 LOP3.LUT R2, R2, 0x2000000, RZ, 0xfc, !PT ;  /* 0x0200000002021812 */ /* 0x000fc400078efcff */
[----:B------:R-:W-:Y:S02]  /*3c030*/  LOP3.LUT P1, RZ, R18, 0x10000000, RZ, 0xc0, !PT ;  /* 0x1000000012ff7812 */ /* 0x000fe4000782c0ff */
[----:B------:R-:W-:-:S11]  /*3c040*/  LOP3.LUT R2, R2, 0xfbffffff, RZ, 0xc0, !PT ;  /* 0xfbffffff02027812 */ /* 0x000fd600078ec0ff */
[----:B------:R-:W-:Y:S02]  /*3c050*/  @P1 LOP3.LUT R2, R2, 0x4000000, RZ, 0xfc, !PT ;  /* 0x0400000002021812 */ /* 0x000fe400078efcff */
[----:B------:R-:W-:Y:S02]  /*3c060*/  LOP3.LUT P1, RZ, R18, 0x20000000, RZ, 0xc0, !PT ;  /* 0x2000000012ff7812 */ /* 0x000fe4000782c0ff */
[----:B------:R-:W-:-:S11]  /*3c070*/  LOP3.LUT R2, R2, 0xf7ffffff, RZ, 0xc0, !PT ;  /* 0xf7ffffff02027812 */ /* 0x000fd600078ec0ff */
[----:B------:R-:W-:Y:S02]  /*3c080*/  @P1 LOP3.LUT R2, R2, 0x8000000, RZ, 0xfc, !PT ;  /* 0x0800000002021812 */ /* 0x000fe400078efcff */
[----:B------:R-:W-:-:S13]  /*3c090*/  LOP3.LUT P1, RZ, R18, 0x40000000, RZ, 0xc0, !PT ;  /* 0x4000000012ff7812 */ /* 0x000fda000782c0ff */
[----:B---3--:R1:W-:Y:S01]  /*3c0a0*/  @P1 STG.E desc[UR10][R10.64], R15 ;  /* 0x0000000f0a001986 */ /* 0x0083e2000c10190a */
[----:B------:R-:W-:-:S03]  /*3c0b0*/  LOP3.LUT P1, RZ, R2, 0x8000000, RZ, 0xc0, !PT ;  /* 0x0800000002ff7812 */ /* 0x000fc6000782c0ff */
[----:B-1----:R-:W3:Y:S04]  /*3c0c0*/  LDL.LU.64 R10, [R1+0x1670] ;  /* 0x00167000010a7983 */ /* 0x002ee80000300a00 */
[----:B------:R-:W3:Y:S06]  /*3c0d0*/  LDL.LU R15, [R1+0x72c] ;  /* 0x00072c00010f7983 */ /* 0x000eec0000300800 */
[----:B------:R1:W-:Y:S01]  /*3c0e0*/  @P1 STG.E desc[UR10][R8.64], R13 ;  /* 0x0000000d08001986 */ /* 0x0003e2000c10190a */
[----:B------:R-:W-:-:S03]  /*3c0f0*/  LOP3.LUT P1, RZ, R2, 0x4000000, RZ, 0xc0, !PT ;  /* 0x0400000002ff7812 */ /* 0x000fc6000782c0ff */
[----:B-1----:R-:W3:Y:S04]  /*3c100*/  LDL.LU.64 R8, [R1+0x1668] ;  /* 0x0016680001087983 */ /* 0x002ee80000300a00 */
[----:B------:R-:W3:Y:S06]  /*3c110*/  LDL.LU R13, [R1+0x710] ;  /* 0x00071000010d7983 */ /* 0x000eec0000300800 */
[----:B----4-:R1:W-:Y:S01]  /*3c120*/  @P1 STG.E desc[UR10][R174.64], R12 ;  /* 0x0000000cae001986 */ /* 0x0103e2000c10190a */
[----:B------:R-:W-:-:S03]  /*3c130*/  LOP3.LUT P1, RZ, R2, 0x2000000, RZ, 0xc0, !PT ;  /* 0x0200000002ff7812 */ /* 0x000fc6000782c0ff */
[----:B-1----:R-:W4:Y:S04]  /*3c140*/  LDL.LU.64 R174, [R1+0x1660] ;  /* 0x0016600001ae7983 */ /* 0x002f280000300a00 */
[----:B------:R-:W4:Y:S06]  /*3c150*/  LDL.LU R12, [R1+0x700] ;  /* 0x00070000010c7983 */ /* 0x000f2c0000300800 */
[----:B------:R1:W-:Y:S01]  /*3c160*/  @P1 STG.E desc[UR10][R178.64], R173 ;  /* 0x000000adb2001986 */ /* 0x0003e2000c10190a */
[----:B------:R-:W-:-:S03]  /*3c170*/  LOP3.LUT P1, RZ, R2, 0x1000000, RZ, 0xc0, !PT ;  /* 0x0100000002ff7812 */ /* 0x000fc6000782c0ff */
[----:B-1----:R-:W4:Y:S04]  /*3c180*/  LDL.LU.64 R178, [R1+0x1658] ;  /* 0x0016580001b27983 */ /* 0x002f280000300a00 */
[----:B------:R-:W4:Y:S06]  /*3c190*/  LDL.LU R173, [R1+0x714] ;  /* 0x0007140001ad7983 */ /* 0x000f2c0000300800 */
[----:B------:R1:W-:Y:S01]  /*3c1a0*/  @P1 STG.E desc[UR10][R176.64], R172 ;  /* 0x000000acb0001986 */ /* 0x0003e2000c10190a */
[----:B------:R-:W-:-:S03]  /*3c1b0*/  LOP3.LUT P1, RZ, R2, 0x800000, RZ, 0xc0, !PT ;  /* 0x0080000002ff7812 */ /* 0x000fc6000782c0ff */
[----:B-1----:R-:W4:Y:S04]  /*3c1c0*/  LDL.LU.64 R176, [R1+0x1650] ;  /* 0x0016500001b07983 */ /* 0x002f280000300a00 */
[----:B------:R-:W4:Y:S06]  /*3c1d0*/  LDL.LU R172, [R1+0x704] ;  /* 0x0007040001ac7983 */ /* 0x000f2c0000300800 */
[----:B------:R1:W-:Y:S04]  /*3c1e0*/  @P1 STG.E desc[UR10][R182.64], R187 ;  /* 0x000000bbb6001986 */ /* 0x0003e8000c10190a */
[----:B-1----:R-:W4:Y:S04]  /*3c1f0*/  LDL.LU.64 R182, [R1+0x1648] ;  /* 0x0016480001b67983 */ /* 0x002f280000300a00 */
[----:B------:R-:W4:Y:S01]  /*3c200*/  LDL.LU R187, [R1+0x718] ;  /* 0x0007180001bb7983 */ /* 0x000f220000300800 */
[----:B------:R-:W-:-:S13]  /*3c210*/  LOP3.LUT P1, RZ, R2, 0x400000, RZ, 0xc0, !PT ;  /* 0x0040000002ff7812 */ /* 0x000fda000782c0ff */
[----:B------:R1:W-:Y:S01]  /*3c220*/  @P1 STG.E desc[UR10][R180.64], R186 ;  /* 0x000000bab4001986 */ /* 0x0003e2000c10190a */
        /* <DEDUP_REMOVED lines=18> */
[----:B--2---:R1:W-:Y:S01]  /*3c350*/  @P1 STG.E desc[UR10][R202.64], R27 ;  /* 0x0000001bca001986 */ /* 0x0043e2000c10190a */
[----:B------:R-:W-:-:S03]  /*3c360*/  LOP3.LUT P1, RZ, R2, 0x10000, RZ, 0xc0, !PT ;  /* 0x0001000002ff7812 */ /* 0x000fc6000782c0ff */
[----:B------:R-:W2:Y:S04]  /*3c370*/  LDL.LU R252, [R1+0x6e0] ;  /* 0x0006e00001fc7983 */ /* 0x000ea80000300800 */
[----:B-1----:R-:W2:Y:S06]  /*3c380*/  LDL.LU.64 R202, [R1+0x1618] ;  /* 0x0016180001ca7983 */ /* 0x002eac0000300a00 */
[----:B------:R-:W-:Y:S01]  /*3c390*/  @P1 STG.E desc[UR10][R168.64], R38 ;  /* 0x00000026a8001986 */ /* 0x000fe2000c10190a */
[----:B------:R-:W-:-:S03]  /*3c3a0*/  LOP3.LUT P1, RZ, R2, 0x8000, RZ, 0xc0, !PT ;  /* 0x0000800002ff7812 */ /* 0x000fc6000782c0ff */
[----:B------:R-:W2:Y:S10]  /*3c3b0*/  LDL.LU R27, [R1+0x6f4] ;  /* 0x0006f400011b7983 */ /* 0x000eb40000300800 */
        /* <DEDUP_REMOVED lines=12> */
[----:B---3--:R1:W-:Y:S01]  /*3c480*/  @P1 STG.E desc[UR10][R10.64], R15 ;  /* 0x0000000f0a001986 */ /* 0x0083e2000c10190a */
[----:B------:R-:W-:Y:S02]  /*3c490*/  LOP3.LUT P1, RZ, R2, 0x100, RZ, 0xc0, !PT ;  /* 0x0000010002ff7812 */ /* 0x000fe4000782c0ff */
[----:B------:R-:W-:Y:S01]  /*3c4a0*/  LOP3.LUT R4, R4, 0xffffefff, RZ, 0xc0, !PT ;  /* 0xffffefff04047812 */ /* 0x000fe200078ec0ff */
[----:B-1----:R-:W3:Y:S10]  /*3c4b0*/  LDL.LU.64 R10, [R1+0x1610] ;  /* 0x00161000010a7983 */ /* 0x002ef40000300a00 */
[----:B------:R1:W-:Y:S01]  /*3c4c0*/  @P1 STG.E desc[UR10][R8.64], R13 ;  /* 0x0000000d08001986 */ /* 0x0003e2000c10190a */
[----:B------:R-:W-:-:S03]  /*3c4d0*/  LOP3.LUT P1, RZ, R2, 0x80, RZ, 0xc0, !PT ;  /* 0x0000008002ff7812 */ /* 0x000fc6000782c0ff */
[----:B------:R-:W3:Y:S04]  /*3c4e0*/  LDL.LU R15, [R1+0x6e4] ;  /* 0x0006e400010f7983 */ /* 0x000ee80000300800 */
[----:B-1----:R-:W3:Y:S06]  /*3c4f0*/  LDL.LU.64 R8, [R1+0x1608] ;  /* 0x0016080001087983 */ /* 0x002eec0000300a00 */
[----:B----4-:R1:W-:Y:S01]  /*3c500*/  @P1 STG.E desc[UR10][R174.64], R12 ;  /* 0x0000000cae001986 */ /* 0x0103e2000c10190a */
[----:B------:R-:W-:-:S03]  /*3c510*/  LOP3.LUT P1, RZ, R2, 0x40, RZ, 0xc0, !PT ;  /* 0x0000004002ff7812 */ /* 0x000fc6000782c0ff */
[----:B------:R-:W4:Y:S04]  /*3c520*/  LDL.LU R13, [R1+0x6f8] ;  /* 0x0006f800010d7983 */ /* 0x000f280000300800 */
[----:B-1----:R-:W4:Y:S04]  /*3c530*/  LDL.LU.64 R174, [R1+0x1600] ;  /* 0x0016000001ae7983 */ /* 0x002f280000300a00 */
[----:B------:R-:W4:Y:S04]  /*3c540*/  LDL.LU R12, [R1+0x6e8] ;  /* 0x0006e800010c7983 */ /* 0x000f280000300800 */
        /* <DEDUP_REMOVED lines=9> */
[----:B------:R-:W-:-:S02]  /*3c5e0*/  LOP3.LUT P1, RZ, R25, 0x80, RZ, 0xc0, !PT ;  /* 0x0000008019ff7812 */ /* 0x000fc4000782c0ff */
[----:B------:R-:W-:Y:S01]  /*3c5f0*/  LOP3.LUT P0, RZ, R18, 0x20, RZ, 0xc0, !PT ;  /* 0x0000002012ff7812 */ /* 0x000fe2000780c0ff */
[----:B-1----:R-:W4:Y:S10]  /*3c600*/  LDL.LU.64 R182, [R1+0x15e8] ;  /* 0x0015e80001b67983 */ /* 0x002f340000300a00 */
        /* <DEDUP_REMOVED lines=24> */
[----:B------:R-:W-:Y:S01]  /*3c790*/  LOP3.LUT R4, R4, 0xffefffff, RZ, 0xc0, !PT ;  /* 0xffefffff04047812 */ /* 0x000fe200078ec0ff */
[----:B------:R1:W-:Y:S01]  /*3c7a0*/  @P0 STG.E desc[UR10][R180.64], R186 ;  /* 0x000000bab4000986 */ /* 0x0003e2000c10190a */
[----:B------:R-:W-:-:S09]  /*3c7b0*/  LOP3.LUT P6, RZ, R18, 0x10, RZ, 0xc0, !PT ;  /* 0x0000001012ff7812 */ /* 0x000fd200078cc0ff */
[----:B------:R-:W-:Y:S02]  /*3c7c0*/  @P1 LOP3.LUT R4, R4, 0x100000, RZ, 0xfc, !PT ;  /* 0x0010000004041812 */ /* 0x000fe400078efcff */
[----:B------:R-:W-:Y:S01]  /*3c7d0*/  LOP3.LUT P1, RZ, R25, 0x10000, RZ, 0xc0, !PT ;  /* 0x0001000019ff7812 */ /* 0x000fe2000782c0ff */
[----:B-1----:R-:W4:Y:S01]  /*3c7e0*/  LDL.LU.64 R180, [R1+0x15e0] ;  /* 0x0015e00001b47983 */ /* 0x002f220000300a00 */
[----:B------:R-:W-:-:S03]  /*3c7f0*/  LOP3.LUT R4, R4, 0xffdfffff, RZ, 0xc0, !PT ;  /* 0xffdfffff04047812 */ /* 0x000fc600078ec0ff */
[----:B------:R-:W4:Y:S01]  /*3c800*/  LDL.LU R186, [R1+0x6c0] ;  /* 0x0006c00001ba7983 */ /* 0x000f220000300800 */
[----:B------:R-:W-:-:S07]  /*3c810*/  LOP3.LUT P5, RZ, R18, 0x8, RZ, 0xc0, !PT ;  /* 0x0000000812ff7812 */ /* 0x000fce00078ac0ff */
[----:B------:R-:W-:Y:S02]  /*3c820*/  @P1 LOP3.LUT R4, R4, 0x200000, RZ, 0xfc, !PT ;  /* 0x0020000004041812 */ /* 0x000fe400078efcff */
[----:B------:R-:W-:Y:S01]  /*3c830*/  LOP3.LUT P1, RZ, R25, 0x20000, RZ, 0xc0, !PT ;  /* 0x0002000019ff7812 */ /* 0x000fe2000782c0ff */
[----:B------:R1:W-:Y:S01]  /*3c840*/  @P6 STG.E desc[UR10][R184.64], R191 ;  /* 0x000000bfb8006986 */ /* 0x0003e2000c10190a */
[----:B------:R-:W-:-:S03]  /*3c850*/  LOP3.LUT R4, R4, 0xffbfffff, RZ, 0xc0, !PT ;  /* 0xffbfffff04047812 */ /* 0x000fc600078ec0ff */
[----:B-1----:R-:W4:Y:S04]  /*3c860*/  LDL.LU.64 R184, [R1+0x15d8] ;  /* 0x0015d80001b87983 */ /* 0x002f280000300a00 */
[----:B------:R-:W4:Y:S04]  /*3c870*/  LDL.LU R191, [R1+0x6d4] ;  /* 0x0006d40001bf7983 */ /* 0x000f280000300800 */
[----:B------:R-:W-:Y:S02]  /*3c880*/  @P1 LOP3.LUT R4, R4, 0x400000, RZ, 0xfc, !PT ;  /* 0x0040000004041812 */ /* 0x000fe400078efcff */
[----:B------:R-:W-:Y:S01]  /*3c890*/  LOP3.LUT P1, RZ, R25, 0x40000, RZ, 0xc0, !PT ;  /* 0x0004000019ff7812 */ /* 0x000fe2000782c0ff */
[----:B------:R1:W-:Y:S01]  /*3c8a0*/  @P5 STG.E desc[UR10][R194.64], R192 ;  /* 0x000000c0c2005986 */ /* 0x0003e2000c10190a */
[----:B------:R-:W-:-:S02]  /*3c8b0*/  LOP3.LUT P4, RZ, R18, 0x4, RZ, 0xc0, !PT ;  /* 0x0000000412ff7812 */ /* 0x000fc4000788c0ff */
[----:B------:R-:W-:Y:S01]  /*3c8c0*/  LOP3.LUT R4, R4, 0xff7fffff, RZ, 0xc0, !PT ;  /* 0xff7fffff04047812 */ /* 0x000fe200078ec0ff */
        /* <DEDUP_REMOVED lines=11> */
[----:B--2---:R1:W-:Y:S01]  /*3c980*/  @P3 STG.E desc[UR10][R198.64], R252 ;  /* 0x000000fcc6003986 */ /* 0x0043e2000c10190a */
[----:B------:R-:W-:-:S02]  /*3c990*/  LOP3.LUT P2, RZ, R18, 0x1, RZ, 0xc0, !PT ;  /* 0x0000000112ff7812 */ /* 0x000fc4000784c0ff */
[----:B------:R-:W-:Y:S01]  /*3c9a0*/  LOP3.LUT R4, R4, 0xfdffffff, RZ, 0xc0, !PT ;  /* 0xfdffffff04047812 */ /* 0x000fe200078ec0ff */
[----:B-1----:R-:W2:Y:S04]  /*3c9b0*/  LDL.LU.64 R198, [R1+0x15c0] ;  /* 0x0015c00001c67983 */ /* 0x002ea80000300a00 */
[----:B------:R-:W2:Y:S04]  /*3c9c0*/  LDL.LU R252, [R1+0x6c8] ;  /* 0x0006c80001fc7983 */ /* 0x000ea80000300800 */
[----:B------:R-:W-:Y:S02]  /*3c9d0*/  @P1 LOP3.LUT R4, R4, 0x2000000, RZ, 0xfc, !PT ;  /* 0x0200000004041812 */ /* 0x000fe400078efcff */
[----:B------:R-:W-:Y:S01]  /*3c9e0*/  LOP3.LUT P1, RZ, R25, 0x200000, RZ, 0xc0, !PT ;  /* 0x0020000019ff7812 */ /* 0x000fe2000782c0ff */
[----:B------:R1:W-:Y:S01]  /*3c9f0*/  @P2 STG.E desc[UR10][R202.64], R27 ;  /* 0x0000001bca002986 */ /* 0x0003e2000c10190a */
[----:B------:R-:W-:-:S03]  /*3ca00*/  LOP3.LUT R4, R4, 0xfbffffff, RZ, 0xc0, !PT ;  /* 0xfbffffff04047812 */ /* 0x000fc600078ec0ff */
[----:B-1----:R-:W2:Y:S04]  /*3ca10*/  LDL.LU.64 R202, [R1+0x15b8] ;  /* 0x0015b80001ca7983 */ /* 0x002ea80000300a00 */
[----:B------:R-:W2:Y:S04]  /*3ca20*/  LDL.LU R27, [R1+0x6dc] ;  /* 0x0006dc00011b7983 */ /* 0x000ea80000300800 */
[----:B------:R-:W-:Y:S02]  /*3ca30*/  @P1 LOP3.LUT R4, R4, 0x4000000, RZ, 0xfc, !PT ;  /* 0x0400000004041812 */ /* 0x000fe400078efcff */
[----:B------:R-:W-:-:S02]  /*3ca40*/  LOP3.LUT P1, RZ, R25, 0x400000, RZ, 0xc0, !PT ;  /* 0x0040000019ff7812 */ /* 0x000fc4000782c0ff */
        /* <DEDUP_REMOVED lines=26> */
[----:B------:R-:W-:-:S13]  /*3cbf0*/  LOP3.LUT P1, RZ, R25, 0x80000000, RZ, 0xc0, !PT ;  /* 0x8000000019ff7812 */ /* 0x000fda000782c0ff */
[----:B---3--:R-:W-:Y:S01]  /*3cc00*/  @P1 STG.E desc[UR10][R10.64], R15 ;  /* 0x0000000f0a001986 */ /* 0x008fe2000c10190a */
[----:B------:R-:W-:-:S13]  /*3cc10*/  LOP3.LUT P1, RZ, R2, 0x8, RZ, 0xc0, !PT ;  /* 0x0000000802ff7812 */ /* 0x000fda000782c0ff */
[----:B----4-:R-:W-:Y:S01]  /*3cc20*/  @P1 STG.E desc[UR10][R8.64], R13 ;  /* 0x0000000d08001986 */ /* 0x010fe2000c10190a */
        /* <DEDUP_REMOVED lines=17> */
[----:B--2---:R-:W-:Y:S01]  /*3cd40*/  @P1 STG.E desc[UR10][R198.64], R252 ;  /* 0x000000fcc6001986 */ /* 0x004fe2000c10190a */
[----:B------:R-:W-:-:S13]  /*3cd50*/  LOP3.LUT P1, RZ, R4, 0x2000000, RZ, 0xc0, !PT ;  /* 0x0200000004ff7812 */ /* 0x000fda000782c0ff */
[----:B------:R1:W-:Y:S04]  /*3cd60*/  @P1 STG.E desc[UR10][R202.64], R27 ;  /* 0x0000001bca001986 */ /* 0x0003e8000c10190a */
[----:B-1----:R-:W2:Y:S04]  /*3cd70*/  LDL.LU.64 R202, [R1+0x15b0] ;  /* 0x0015b00001ca7983 */ /* 0x002ea80000300a00 */
[----:B------:R-:W2:Y:S04]  /*3cd80*/  LDL.LU R170, [R1+0x6cc] ;  /* 0x0006cc0001aa7983 */ /* 0x000ea80000300800 */
[----:B------:R-:W3:Y:S04]  /*3cd90*/  LDL.LU.64 R168, [R1+0x15a8] ;  /* 0x0015a80001a87983 */ /* 0x000ee80000300a00 */
[----:B------:R-:W3:Y:S04]  /*3cda0*/  LDL.LU R171, [R1+0x6b0] ;  /* 0x0006b00001ab7983 */ /* 0x000ee80000300800 */
[----:B------:R-:W4:Y:S04]  /*3cdb0*/  LDL.LU.64 R38, [R1+0x15a0] ;  /* 0x0015a00001267983 */ /* 0x000f280000300a00 */
[----:B------:R-:W4:Y:S04]  /*3cdc0*/  LDL.LU R36, [R1+0x6a0] ;  /* 0x0006a00001247983 */ /* 0x000f280000300800 */
        /* <DEDUP_REMOVED lines=19> */
[----:B------:R-:W4:Y:S01]  /*3cf00*/  LDL.LU R187, [R1+0x684] ;  /* 0x0006840001bb7983 */ /* 0x000f220000300800 */
[----:B------:R-:W-:-:S03]  /*3cf10*/  LOP3.LUT P1, RZ, R4, 0x1000000, RZ, 0xc0, !PT ;  /* 0x0100000004ff7812 */ /* 0x000fc6000782c0ff */
        /* <DEDUP_REMOVED lines=12> */
[----:B--2---:R1:W-:Y:S01]  /*3cfe0*/  @P1 STG.E desc[UR10][R202.64], R170 ;  /* 0x000000aaca001986 */ /* 0x0043e2000c10190a */
[----:B------:R-:W-:-:S02]  /*3cff0*/  LOP3.LUT P1, RZ, R4, 0x800000, RZ, 0xc0, !PT ;  /* 0x0080000004ff7812 */ /* 0x000fc4000782c0ff */
[----:B------:R-:W-:Y:S01]  /*3d000*/  LOP3.LUT R18, R18, 0xffefffff, RZ, 0xc0, !PT ;  /* 0xffefffff12127812 */ /* 0x000fe200078ec0ff */
[----:B-1----:R-:W2:Y:S10]  /*3d010*/  LDL.LU.64 R202, [R1+0x1938] ;  /* 0x0019380001ca7983 */ /* 0x002eb40000300a00 */
        /* <DEDUP_REMOVED lines=13> */
[----:B------:R-:W-:-:S03]  /*3d0f0*/  LOP3.LUT P1, RZ, R4, 0x10000, RZ, 0xc0, !PT ;  /* 0x0001000004ff7812 */ /* 0x000fc6000782c0ff */
[----:B-1----:R-:W3:Y:S10]  /*3d100*/  LDL.LU.64 R32, [R1+0x1520] ;  /* 0x0015200001207983 */ /* 0x002ef40000300a00 */
[----:B------:R1:W-:Y:S01]  /*3d110*/  @P1 STG.E desc[UR10][R14.64], R13 ;  /* 0x0000000d0e001986 */ /* 0x0003e2000c10190a */
[----:B------:R-:W-:-:S03]  /*3d120*/  LOP3.LUT P1, RZ, R4, 0x8000, RZ, 0xc0, !PT ;  /* 0x0000800004ff7812 */ /* 0x000fc6000782c0ff */
[----:B------:R-:W3:Y:S04]  /*3d130*/  LDL.LU R11, [R1+0x674] ;  /* 0x00067400010b7983 */ /* 0x000ee80000300800 */
[----:B-1----:R-:W4:Y:S06]  /*3d140*/  LDL.LU.64 R14, [R1+0x1510] ;  /* 0x00151000010e7983 */ /* 0x002f2c0000300a00 */
[----:B------:R1:W-:Y:S01]  /*3d150*/  @P1 STG.E desc[UR10][R8.64], R12 ;  /* 0x0000000c08001986 */ /* 0x0003e2000c10190a */
[----:B------:R-:W-:-:S03]  /*3d160*/  LOP3.LUT P1, RZ, R4, 0x4000, RZ, 0xc0, !PT ;  /* 0x0000400004ff7812 */ /* 0x000fc6000782c0ff */
[----:B------:R-:W4:Y:S04]  /*3d170*/  LDL.LU R13, [R1+0x664] ;  /* 0x00066400010d7983 */ /* 0x000f280000300800 */
[----:B-1----:R-:W2:Y:S06]  /*3d180*/  LDL.LU.64 R8, [R1+0x1508] ;  /* 0x0015080001087983 */ /* 0x002eac0000300a00 */
[----:B------:R1:W-:Y:S01]  /*3d190*/  @P1 STG.E desc[UR10][R174.64], R173 ;  /* 0x000000adae001986 */ /* 0x0003e2000c10190a */
[----:B------:R-:W-:-:S03]  /*3d1a0*/  LOP3.LUT P1, RZ, R4, 0x2000, RZ, 0xc0, !PT ;  /* 0x0000200004ff7812 */ /* 0x000fc6000782c0ff */
[----:B------:R-:W2:Y:S04]  /*3d1b0*/  LDL.LU R12, [R1+0x678] ;  /* 0x00067800010c7983 */ /* 0x000ea80000300800 */
[----:B-1----:R-:W2:Y:S06]  /*3d1c0*/  LDL.LU.64 R174, [R1+0x1500] ;  /* 0x0015000001ae7983 */ /* 0x002eac0000300a00 */
[----:B------:R1:W-:Y:S01]  /*3d1d0*/  @P1 STG.E desc[UR10][R178.64], R172 ;  /* 0x000000acb2001986 */ /* 0x0003e2000c10190a */
[----:B------:R-:W-:-:S03]  /*3d1e0*/  LOP3.LUT P1, RZ, R4, 0x1000, RZ, 0xc0, !PT ;  /* 0x0000100004ff7812 */ /* 0x000fc6000782c0ff */
[----:B------:R-:W2:Y:S04]  /*3d1f0*/  LDL.LU R173, [R1+0x668] ;  /* 0x0006680001ad7983 */ /* 0x000ea80000300800 */
[----:B-1----:R-:W2:Y:S06]  /*3d200*/  LDL.LU.64 R178, [R1+0x14f8] ;  /* 0x0014f80001b27983 */ /* 0x002eac0000300a00 */
[----:B------:R1:W-:Y:S01]  /*3d210*/  @P1 STG.E desc[UR10][R176.64], R187 ;  /* 0x000000bbb0001986 */ /* 0x0003e2000c10190a */
[----:B------:R-:W-:-:S03]  /*3d220*/  LOP3.LUT P1, RZ, R17, 0x100, RZ, 0xc0, !PT ;  /* 0x0000010011ff7812 */ /* 0x000fc6000782c0ff */
[----:B------:R-:W2:Y:S01]  /*3d230*/  LDL.LU R172, [R1+0x67c] ;  /* 0x00067c0001ac7983 */ /* 0x000ea20000300800 */
[----:B------:R-:W-:-:S03]  /*3d240*/  LOP3.LUT P0, RZ, R25, 0x40, RZ, 0xc0, !PT ;  /* 0x0000004019ff7812 */ /* 0x000fc6000780c0ff */
[----:B-1----:R-:W2:Y:S06]  /*3d250*/  LDL.LU.64 R176, [R1+0x14f0] ;  /* 0x0014f00001b07983 */ /* 0x002eac0000300a00 */
[----:B------:R-:W-:Y:S02]  /*3d260*/  @P1 LOP3.LUT R18, R18, 0x100000, RZ, 0xfc, !PT ;  /* 0x0010000012121812 */ /* 0x000fe400078efcff */
[----:B------:R-:W-:Y:S01]  /*3d270*/  LOP3.LUT P1, RZ, R17, 0x200, RZ, 0xc0, !PT ;  /* 0x0000020011ff7812 */ /* 0x000fe2000782c0ff */
[----:B------:R-:W2:Y:S01]  /*3d280*/  LDL.LU R187, [R1+0x66c] ;  /* 0x00066c0001bb7983 */ /* 0x000ea20000300800 */
        /* <DEDUP_REMOVED lines=26> */
[----:B-1----:R-:W2:Y:S01]  /*3d430*/  LDL.LU.64 R182, [R1+0x14e8] ;  /* 0x0014e80001b67983 */ /* 0x002ea20000300a00 */
[----:B------:R-:W-:-:S03]  /*3d440*/  LOP3.LUT R18, R18, 0xdfffffff, RZ, 0xc0, !PT ;  /* 0xdfffffff12127812 */ /* 0x000fc600078ec0ff */
[----:B------:R-:W2:Y:S01]  /*3d450*/  LDL.LU R186, [R1+0x650] ;  /* 0x0006500001ba7983 */ /* 0x000ea20000300800 */
[----:B------:R-:W-:-:S07]  /*3d460*/  LOP3.LUT P5, RZ, R25, 0x10, RZ, 0xc0, !PT ;  /* 0x0000001019ff7812 */ /* 0x000fce00078ac0ff */
[----:B------:R-:W-:Y:S02]  /*3d470*/  @P1 LOP3.LUT R18, R18, 0x20000000, RZ, 0xfc, !PT ;  /* 0x2000000012121812 */ /* 0x000fe400078efcff */
[----:B------:R-:W-:Y:S01]  /*3d480*/  LOP3.LUT P1, RZ, R17, 0x40000, RZ, 0xc0, !PT ;  /* 0x0004000011ff7812 */ /* 0x000fe2000782c0ff */
[----:B------:R1:W-:Y:S01]  /*3d490*/  @P6 STG.E desc[UR10][R180.64], R191 ;  /* 0x000000bfb4006986 */ /* 0x0003e2000c10190a */
[----:B------:R-:W-:-:S03]  /*3d4a0*/  LOP3.LUT R18, R18, 0xbfffffff, RZ, 0xc0, !PT ;  /* 0xbfffffff12127812 */ /* 0x000fc600078ec0ff */
[----:B-1----:R-:W2:Y:S04]  /*3d4b0*/  LDL.LU.64 R180, [R1+0x14e0] ;  /* 0x0014e00001b47983 */ /* 0x002ea80000300a00 */
[----:B------:R-:W2:Y:S04]  /*3d4c0*/  LDL.LU R191, [R1+0x640] ;  /* 0x0006400001bf7983 */ /* 0x000ea80000300800 */
[----:B------:R-:W-:Y:S02]  /*3d4d0*/  @P1 LOP3.LUT R18, R18, 0x40000000, RZ, 0xfc, !PT ;  /* 0x4000000012121812 */ /* 0x000fe400078efcff */
[----:B------:R-:W-:Y:S01]  /*3d4e0*/  LOP3.LUT P1, RZ, R17, 0x80000, RZ, 0xc0, !PT ;  /* 0x0008000011ff7812 */ /* 0x000fe2000782c0ff */
[----:B------:R1:W-:Y:S01]  /*3d4f0*/  @P5 STG.E desc[UR10][R184.64], R188 ;  /* 0x000000bcb8005986 */ /* 0x0003e2000c10190a */
[----:B------:R-:W-:-:S02]  /*3d500*/  LOP3.LUT P4, RZ, R25, 0x8, RZ, 0xc0, !PT ;  /* 0x0000000819ff7812 */ /* 0x000fc4000788c0ff */
[----:B------:R-:W-:Y:S01]  /*3d510*/  LOP3.LUT R18, R18, 0x7fffffff, RZ, 0xc0, !PT ;  /* 0x7fffffff12127812 */ /* 0x000fe200078ec0ff */
        /* <DEDUP_REMOVED lines=66> */
[----:B-1----:R-:W3:Y:S10]  /*3d940*/  LDL.LU.64 R32, [R1+0x1480] ;  /* 0x0014800001207983 */ /* 0x002ef40000300a00 */
[----:B----4-:R1:W-:Y:S01]  /*3d950*/  @P1 STG.E desc[UR10][R14.64], R13 ;  /* 0x0000000d0e001986 */ /* 0x0103e2000c10190a */
[----:B------:R-:W-:-:S03]  /*3d960*/  LOP3.LUT P1, RZ, R4, 0x400, RZ, 0xc0, !PT ;  /* 0x0000040004ff7812 */ /* 0x000fc6000782c0ff */
[----:B------:R-:W3:Y:S04]  /*3d970*/  LDL.LU R11, [R1+0x628] ;  /* 0x00062800010b7983 */ /* 0x000ee80000300800 */
[----:B-1----:R-:W4:Y:S06]  /*3d980*/  LDL.LU.64 R14, [R1+0x1478] ;  /* 0x00147800010e7983 */ /* 0x002f2c0000300a00 */
[----:B--2---:R1:W-:Y:S01]  /*3d990*/  @P1 STG.E desc[UR10][R8.64], R12 ;  /* 0x0000000c08001986 */ /* 0x0043e2000c10190a */
        /* <DEDUP_REMOVED lines=38> */
[----:B-1----:R-:W2:Y:S04]  /*3dc00*/  LDL.LU.64 R198, [R1+0x1428] ;  /* 0x0014280001c67983 */ /* 0x002ea80000300a00 */
[----:B------:R-:W2:Y:S04]  /*3dc10*/  LDL.LU R27, [R1+0x4f0] ;  /* 0x0004f000011b7983 */ /* 0x000ea80000300800 */
[----:B------:R-:W3:Y:S01]  /*3dc20*/  LDL.LU.64 R4, [R1+0x14b8] ;  /* 0x0014b80001047983 */ /* 0x000ee20000300a00 */
[----:B------:R-:W-:-:S02]  /*3dc30*/  LOP3.LUT R25, R25, 0xefffffff, RZ, 0xc0, !PT ;  /* 0xefffffff19197812 */ /* 0x000fc400078ec0ff */
[----:B------:R-:W-:Y:S01]  /*3dc40*/  LOP3.LUT P0, RZ, R17, 0x80, RZ, 0xc0, !PT ;  /* 0x0000008011ff7812 */ /* 0x000fe2000780c0ff */
[----:B---3--:R-:W-:Y:S01]  /*3dc50*/  @P1 STG.E desc[UR10][R4.64], R170 ;  /* 0x000000aa04001986 */ /* 0x008fe2000c10190a */
        /* <DEDUP_REMOVED lines=31> */
[----:B------:R-:W-:-:S03]  /*3de50*/  LOP3.LUT R18, R18, 0xfffffffe, RZ, 0xc0, !PT ;  /* 0xfffffffe12127812 */ /* 0x000fc600078ec0ff */
[----:B-1----:R-:W2:Y:S06]  /*3de60*/  LDL.LU.64 R178, [R1+0x1400] ;  /* 0x0014000001b27983 */ /* 0x002eac0000300a00 */
[----:B------:R1:W-:Y:S01]  /*3de70*/  @P1 STG.E desc[UR10][R176.64], R187 ;  /* 0x000000bbb0001986 */ /* 0x0003e2000c10190a */
[----:B------:R-:W-:-:S03]  /*3de80*/  LOP3.LUT P1, RZ, R7, 0x200, RZ, 0xc0, !PT ;  /* 0x0000020007ff7812 */ /* 0x000fc6000782c0ff */
[----:B------:R-:W2:Y:S04]  /*3de90*/  LDL.LU R172, [R1+0x4e8] ;  /* 0x0004e80001ac7983 */ /* 0x000ea80000300800 */
[----:B-1----:R-:W2:Y:S06]  /*3dea0*/  LDL.LU.64 R176, [R1+0x13f8] ;  /* 0x0013f80001b07983 */ /* 0x002eac0000300a00 */
[----:B------:R-:W-:-:S02]  /*3deb0*/  @P1 LOP3.LUT R25, R25, 0x10000000, RZ, 0xfc, !PT ;  /* 0x1000000019191812 */ /* 0x000fc400078efcff */
        /* <DEDUP_REMOVED lines=97> */
[----:B--2---:R-:W-:Y:S01]  /*3e4d0*/  @P1 STG.E desc[UR10][R8.64], R12 ;  /* 0x0000000c08001986 */ /* 0x004fe2000c10190a */
        /* <DEDUP_REMOVED lines=58> */
[----:B------:R-:W-:-:S03]  /*3e880*/  LOP3.LUT P1, RZ, R18, 0x80, RZ, 0xc0, !PT ;  /* 0x0000008012ff7812 */ /* 0x000fc6000782c0ff */
        /* <DEDUP_REMOVED lines=29> */
[----:B------:R-:W-:-:S02]  /*3ea60*/  LOP3.LUT P1, RZ, R25, 0x10000000, RZ, 0xc0, !PT ;  /* 0x1000000019ff7812 */ /* 0x000fc4000782c0ff */
[----:B------:R-:W-:Y:S01]  /*3ea70*/  LOP3.LUT R25, R25, 0xffffffef, RZ, 0xc0, !PT ;  /* 0xffffffef19197812 */ /* 0x000fe200078ec0ff */
        /* <DEDUP_REMOVED lines=152> */
[----:B------:R-:W4:Y:S01]  /*3f400*/  LDL.LU.64 R176, [R1+0x1260] ;  /* 0x0012600001b07983 */ /* 0x000f220000300a00 */
[----:B------:R-:W-:-:S03]  /*3f410*/  LOP3.LUT R7, R7, 0xffffefff, RZ, 0xc0, !PT ;  /* 0xffffefff07077812 */ /* 0x000fc600078ec0ff */
        /* <DEDUP_REMOVED lines=112> */
[C---:B------:R-:W-:Y:S02]  /*3fb20*/  LOP3.LUT P1, RZ, R24.reuse, 0x1, RZ, 0xc0, !PT ;  /* 0x0000000118ff7812 */ /* 0x040fe4000782c0ff */
[----:B------:R-:W-:Y:S01]  /*3fb30*/  LOP3.LUT R25, R25, 0xfffffffd, RZ, 0xc0, !PT ;  /* 0xfffffffd19197812 */ /* 0x000fe200078ec0ff */
[----:B------:R1:W-:Y:S01]  /*3fb40*/  @P0 STG.E desc[UR10][R176.64], R172 ;  /* 0x000000acb0000986 */ /* 0x0003e2000c10190a */
[----:B------:R-:W-:-:S09]  /*3fb50*/  LOP3.LUT P6, RZ, R24, 0x100, RZ, 0xc0, !PT ;  /* 0x0000010018ff7812 */ /* 0x000fd200078cc0ff */
[----:B------:R-:W-:Y:S02]  /*3fb60*/  @P1 LOP3.LUT R25, R25, 0x2, RZ, 0xfc, !PT ;  /* 0x0000000219191812 */ /* 0x000fe400078efcff */
[C---:B------:R-:W-:Y:S01]  /*3fb70*/  LOP3.LUT P1, RZ, R24.reuse, 0x2, RZ, 0xc0, !PT ;  /* 0x0000000218ff7812 */ /* 0x040fe2000782c0ff */
[----:B-1----:R-:W2:Y:S04]  /*3fb80*/  LDL.LU.64 R176, [R1+0x1200] ;  /* 0x0012000001b07983 */ /* 0x002ea80000300a00 */
[----:B------:R-:W2:Y:S01]  /*3fb90*/  LDL.LU R172, [R1+0x168] ;  /* 0x0001680001ac7983 */ /* 0x000ea20000300800 */
[----:B------:R-:W-:Y:S02]  /*3fba0*/  LOP3.LUT R25, R25, 0xfffffffb, RZ, 0xc0, !PT ;  /* 0xfffffffb19197812 */ /* 0x000fe400078ec0ff */
[----:B------:R-:W-:Y:S01]  /*3fbb0*/  LOP3.LUT P5, RZ, R24, 0x80, RZ, 0xc0, !PT ;  /* 0x0000008018ff7812 */ /* 0x000fe200078ac0ff */
[----:B------:R1:W-:Y:S04]  /*3fbc0*/  @P6 STG.E desc[UR10][R182.64], R187 ;  /* 0x000000bbb6006986 */ /* 0x0003e8000c10190a */
[----:B------:R-:W-:-:S02]  /*3fbd0*/  @P1 LOP3.LUT R25, R25, 0x4, RZ, 0xfc, !PT ;  /* 0x0000000419191812 */ /* 0x000fc400078efcff */
[C---:B------:R-:W-:Y:S01]  /*3fbe0*/  LOP3.LUT P1, RZ, R24.reuse, 0x4, RZ, 0xc0, !PT ;  /* 0x0000000418ff7812 */ /* 0x040fe2000782c0ff */
[----:B-1----:R-:W2:Y:S04]  /*3fbf0*/  LDL.LU.64 R182, [R1+0x11f8] ;  /* 0x0011f80001b67983 */ /* 0x002ea80000300a00 */
[----:B------:R-:W2:Y:S01]  /*3fc00*/  LDL.LU R187, [R1+0x17c] ;  /* 0x00017c0001bb7983 */ /* 0x000ea20000300800 */
[----:B------:R-:W-:Y:S02]  /*3fc10*/  LOP3.LUT R25, R25, 0xfffffff7, RZ, 0xc0, !PT ;  /* 0xfffffff719197812 */ /* 0x000fe400078ec0ff */
[C---:B------:R-:W-:Y:S02]  /*3fc20*/  LOP3.LUT P4, RZ, R24.reuse, 0x40, RZ, 0xc0, !PT ;  /* 0x0000004018ff7812 */ /* 0x040fe4000788c0ff */
[C---:B------:R-:W-:Y:S01]  /*3fc30*/  LOP3.LUT P3, RZ, R24.reuse, 0x20, RZ, 0xc0, !PT ;  /* 0x0000002018ff7812 */ /* 0x040fe2000786c0ff */
[----:B------:R1:W-:Y:S01]  /*3fc40*/  @P5 STG.E desc[UR10][R180.64], R186 ;  /* 0x000000bab4005986 */ /* 0x0003e2000c10190a */
[----:B------:R-:W-:-:S02]  /*3fc50*/  LOP3.LUT P2, RZ, R24, 0x10, RZ, 0xc0, !PT ;  /* 0x0000001018ff7812 */ /* 0x000fc4000784c0ff */
[----:B------:R-:W-:Y:S02]  /*3fc60*/  @P1 LOP3.LUT R25, R25, 0x8, RZ, 0xfc, !PT ;  /* 0x0000000819191812 */ /* 0x000fe400078efcff */
[----:B------:R-:W-:Y:S01]  /*3fc70*/  LOP3.LUT P1, RZ, R24, 0x8, RZ, 0xc0, !PT ;  /* 0x0000000818ff7812 */ /* 0x000fe2000782c0ff */
[----:B-1----:R-:W2:Y:S04]  /*3fc80*/  LDL.LU.64 R180, [R1+0x11f0] ;  /* 0x0011f00001b47983 */ /* 0x002ea80000300a00 */
[----:B------:R-:W2:Y:S04]  /*3fc90*/  LDL.LU R186, [R1+0x16c] ;  /* 0x00016c0001ba7983 */ /* 0x000ea80000300800 */
[----:B------:R1:W-:Y:S04]  /*3fca0*/  @P4 STG.E desc[UR10][R184.64], R191 ;  /* 0x000000bfb8004986 */ /* 0x0003e8000c10190a */
[----:B------:R4:W-:Y:S04]  /*3fcb0*/  @P3 STG.E desc[UR10][R194.64], R252 ;  /* 0x000000fcc2003986 */ /* 0x0009e8000c10190a */
[----:B------:R4:W-:Y:S04]  /*3fcc0*/  @P2 STG.E desc[UR10][R188.64], R27 ;  /* 0x0000001bbc002986 */ /* 0x0009e8000c10190a */
[----:B---3--:R3:W-:Y:S01]  /*3fcd0*/  @P1 STG.E desc[UR10][R34.64], R29 ;  /* 0x0000001d22001986 */ /* 0x0087e2000c10190a */
[----:B------:R-:W-:-:S03]  /*3fce0*/  LOP3.LUT P1, RZ, R25, 0x8, RZ, 0xc0, !PT ;  /* 0x0000000819ff7812 */ /* 0x000fc6000782c0ff */
[----:B-1----:R-:W3:Y:S04]  /*3fcf0*/  LDL.LU.64 R184, [R1+0x11e8] ;  /* 0x0011e80001b87983 */ /* 0x002ee80000300a00 */
[----:B------:R-:W3:Y:S04]  /*3fd00*/  LDL.LU R191, [R1+0x150] ;  /* 0x0001500001bf7983 */ /* 0x000ee80000300800 */
[----:B----4-:R-:W4:Y:S04]  /*3fd10*/  LDL.LU.64 R194, [R1+0x11e0] ;  /* 0x0011e00001c27983 */ /* 0x010f280000300a00 */
[----:B------:R1:W-:Y:S01]  /*3fd20*/  @P1 STG.E desc[UR10][R32.64], R14 ;  /* 0x0000000e20001986 */ /* 0x0003e2000c10190a */
[----:B------:R-:W-:-:S03]  /*3fd30*/  LOP3.LUT P1, RZ, R25, 0x4, RZ, 0xc0, !PT ;  /* 0x0000000419ff7812 */ /* 0x000fc6000782c0ff */
[----:B------:R-:W4:Y:S04]  /*3fd40*/  LDL.LU R252, [R1+0x140] ;  /* 0x0001400001fc7983 */ /* 0x000f280000300800 */
[----:B------:R-:W4:Y:S04]  /*3fd50*/  LDL.LU.64 R188, [R1+0x11d8] ;  /* 0x0011d80001bc7983 */ /* 0x000f280000300a00 */
[----:B------:R-:W4:Y:S04]  /*3fd60*/  LDL.LU R27, [R1+0x154] ;  /* 0x00015400011b7983 */ /* 0x000f280000300800 */
[----:B--2---:R2:W-:Y:S01]  /*3fd70*/  @P1 STG.E desc[UR10][R10.64], R15 ;  /* 0x0000000f0a001986 */ /* 0x0045e2000c10190a */
[----:B------:R-:W-:-:S13]  /*3fd80*/  LOP3.LUT P1, RZ, R25, 0x2, RZ, 0xc0, !PT ;  /* 0x0000000219ff7812 */ /* 0x000fda000782c0ff */
[----:B------:R2:W-:Y:S01]  /*3fd90*/  @P1 STG.E desc[UR10][R8.64], R13 ;  /* 0x0000000d08001986 */ /* 0x0005e2000c10190a */
        /* <DEDUP_REMOVED lines=15> */
[----:B---3--:R-:W3:Y:S04]  /*3fe90*/  LDL.LU.64 R34, [R1+0x1198] ;  /* 0x0011980001227983 */ /* 0x008ee80000300a00 */
[----:B------:R-:W3:Y:S04]  /*3fea0*/  LDL.LU R29, [R1+0x134] ;  /* 0x00013400011d7983 */ /* 0x000ee80000300800 */
[----:B-1----:R-:W3:Y:S04]  /*3feb0*/  LDL.LU.64 R32, [R1+0x1190] ;  /* 0x0011900001207983 */ /* 0x002ee80000300a00 */
[----:B------:R-:W3:Y:S04]  /*3fec0*/  LDL.LU R14, [R1+0x124] ;  /* 0x00012400010e7983 */ /* 0x000ee80000300800 */
[----:B--2---:R-:W2:Y:S04]  /*3fed0*/  LDL.LU.64 R10, [R1+0x1188] ;  /* 0x00118800010a7983 */ /* 0x004ea80000300a00 */
[----:B------:R-:W2:Y:S04]  /*3fee0*/  LDL.LU R15, [R1+0x138] ;  /* 0x00013800010f7983 */ /* 0x000ea80000300800 */
[----:B------:R-:W2:Y:S04]  /*3fef0*/  LDL.LU.64 R8, [R1+0x1180] ;  /* 0x0011800001087983 */ /* 0x000ea80000300a00 */
[----:B------:R-:W2:Y:S04]  /*3ff00*/  LDL.LU R13, [R1+0x128] ;  /* 0x00012800010d7983 */ /* 0x000ea80000300800 */
[----:B------:R1:W-:Y:S01]  /*3ff10*/  @P1 STG.E desc[UR10][R174.64], R12 ;  /* 0x0000000cae001986 */ /* 0x0003e2000c10190a */
[----:B------:R-:W-:-:S03]  /*3ff20*/  LOP3.LUT P1, RZ, R7, 0x80000000, RZ, 0xc0, !PT ;  /* 0x8000000007ff7812 */ /* 0x000fc6000782c0ff */
[----:B-1----:R-:W2:Y:S04]  /*3ff30*/  LDL.LU.64 R174, [R1+0x1178] ;  /* 0x0011780001ae7983 */ /* 0x002ea80000300a00 */
[----:B------:R-:W2:Y:S06]  /*3ff40*/  LDL.LU R12, [R1+0x13c] ;  /* 0x00013c00010c7983 */ /* 0x000eac0000300800 */
[----:B------:R1:W-:Y:S04]  /*3ff50*/  @P1 STG.E desc[UR10][R178.64], R173 ;  /* 0x000000adb2001986 */ /* 0x0003e8000c10190a */
[----:B-1----:R-:W2:Y:S04]  /*3ff60*/  LDL.LU.64 R178, [R1+0x1170] ;  /* 0x0011700001b27983 */ /* 0x002ea80000300a00 */
[----:B------:R-:W2:Y:S01]  /*3ff70*/  LDL.LU R173, [R1+0x12c] ;  /* 0x00012c0001ad7983 */ /* 0x000ea20000300800 */
[----:B------:R-:W-:-:S13]  /*3ff80*/  LOP3.LUT P1, RZ, R7, 0x40000000, RZ, 0xc0, !PT ;  /* 0x4000000007ff7812 */ /* 0x000fda000782c0ff */
[----:B------:R1:W-:Y:S01]  /*3ff90*/  @P1 STG.E desc[UR10][R176.64], R172 ;  /* 0x000000acb0001986 */ /* 0x0003e2000c10190a */
[----:B------:R-:W-:-:S03]  /*3ffa0*/  LOP3.LUT P1, RZ, R7, 0x20000000, RZ, 0xc0, !PT ;  /* 0x2000000007ff7812 */ /* 0x000fc6000782c0ff */
[----:B-1----:R-:W2:Y:S04]  /*3ffb0*/  LDL.LU.64 R176, [R1+0x1168] ;  /* 0x0011680001b07983 */ /* 0x002ea80000300a00 */
[----:B------:R-:W2:Y:S06]  /*3ffc0*/  LDL.LU R172, [R1+0x110] ;  /* 0x0001100001ac7983 */ /* 0x000eac0000300800 */
        /* <DEDUP_REMOVED lines=10> */
[----:B-1----:R-:W2:Y:S10]  /*40070*/  LDL.LU.64 R184, [R1+0x1150] ;  /* 0x0011500001b87983 */ /* 0x002eb40000300a00 */
[----:B----4-:R1:W-:Y:S01]  /*40080*/  @P1 STG.E desc[UR10][R194.64], R252 ;  /* 0x000000fcc2001986 */ /* 0x0103e2000c10190a */
[----:B------:R-:W-:-:S03]  /*40090*/  LOP3.LUT P1, RZ, R7, 0x2000000, RZ, 0xc0, !PT ;  /* 0x0200000007ff7812 */ /* 0x000fc6000782c0ff */
[----:B------:R-:W4:Y:S04]  /*400a0*/  LDL.LU R191, [R1+0x104] ;  /* 0x0001040001bf7983 */ /* 0x000f280000300800 */
[----:B-1----:R-:W4:Y:S06]  /*400b0*/  LDL.LU.64 R194, [R1+0x1148] ;  /* 0x0011480001c27983 */ /* 0x002f2c0000300a00 */
[----:B------:R1:W-:Y:S01]  /*400c0*/  @P1 STG.E desc[UR10][R188.64], R27 ;  /* 0x0000001bbc001986 */ /* 0x0003e2000c10190a */
[----:B------:R-:W-:-:S03]  /*400d0*/  LOP3.LUT P1, RZ, R7, 0x1000000, RZ, 0xc0, !PT ;  /* 0x0100000007ff7812 */ /* 0x000fc6000782c0ff */
[----:B------:R-:W4:Y:S04]  /*400e0*/  LDL.LU R252, [R1+0x118] ;  /* 0x0001180001fc7983 */ /* 0x000f280000300800 */
[----:B-1----:R-:W4:Y:S06]  /*400f0*/  LDL.LU.64 R188, [R1+0x1138] ;  /* 0x0011380001bc7983 */ /* 0x002f2c0000300a00 */
[----:B------:R-:W-:Y:S01]  /*40100*/  @P1 STG.E desc[UR10][R24.64], R2 ;  /* 0x0000000218001986 */ /* 0x000fe2000c10190a */
[----:B------:R-:W-:-:S03]  /*40110*/  LOP3.LUT P1, RZ, R7, 0x800000, RZ, 0xc0, !PT ;  /* 0x0080000007ff7812 */ /* 0x000fc6000782c0ff */
[----:B------:R-:W4:Y:S10]  /*40120*/  LDL.LU R27, [R1+0x108] ;  /* 0x00010800011b7983 */ /* 0x000f340000300800 */
        /* <DEDUP_REMOVED lines=20> */
[----:B--2---:R1:W-:Y:S01]  /*40270*/  @P1 STG.E desc[UR10][R10.64], R15 ;  /* 0x0000000f0a001986 */ /* 0x0043e2000c10190a */
        /* <DEDUP_REMOVED lines=64> */
[----:B----4-:R1:W-:Y:S01]  /*40680*/  @P4 STG.E desc[UR10][R184.64], R191 ;  /* 0x000000bfb8004986 */ /* 0x0103e2000c10190a */
        /* <DEDUP_REMOVED lines=14> */
[----:B------:R-:W-:-:S03]  /*40770*/  LOP3.LUT R7, R7, 0xfffffffb, RZ, 0xc0, !PT ;  /* 0xfffffffb07077812 */ /* 0x000fc600078ec0ff */
[----:B-1----:R-:W4:Y:S04]  /*40780*/  LDL.LU.64 R188, [R1+0x10e0] ;  /* 0x0010e00001bc7983 */ /* 0x002f280000300a00 */
[----:B------:R-:W4:Y:S04]  /*40790*/  LDL.LU R27, [R1+0xc0] ;  /* 0x0000c000011b7983 */ /* 0x000f280000300800 */
        /* <DEDUP_REMOVED lines=47> */
[----:B----4-:R-:W-:Y:S01]  /*40a90*/  @P1 STG.E desc[UR10][R184.64], R191 ;  /* 0x000000bfb8001986 */ /* 0x010fe2000c10190a */
        /* <DEDUP_REMOVED lines=234> */
[----:B------:R-:W4:Y:S04]  /*41940*/  LDL.LU R35, [R1] ;  /* 0x0000000001237983 */ /* 0x000f280000300800 */
[----:B------:R-:W4:Y:S04]  /*41950*/  LDL.LU.64 R28, [R1+0xf58] ;  /* 0x000f5800011c7983 */ /* 0x000f280000300a00 */
[----:B------:R-:W4:Y:S04]  /*41960*/  LDL.LU R252, [R1+0x14] ;  /* 0x0000140001fc7983 */ /* 0x000f280000300800 */
[----:B------:R-:W4:Y:S04]  /*41970*/  LDL.LU.64 R32, [R1+0xf50] ;  /* 0x000f500001207983 */ /* 0x000f280000300a00 */
[----:B------:R-:W4:Y:S01]  /*41980*/  LDL.LU R27, [R1+0x4] ;  /* 0x00000400011b7983 */ /* 0x000f220000300800 */
[----:B------:R-:W-:-:S13]  /*41990*/  LOP3.LUT P1, RZ, R17, 0x100, RZ, 0xc0, !PT ;  /* 0x0000010011ff7812 */ /* 0x000fda000782c0ff */
[----:B--2---:R1:W-:Y:S01]  /*419a0*/  @P1 STG.E desc[UR10][R194.64], R191 ;  /* 0x000000bfc2001986 */ /* 0x0043e2000c10190a */
[----:B------:R-:W-:Y:S02]  /*419b0*/  LOP3.LUT P1, RZ, R17, 0x80, RZ, 0xc0, !PT ;  /* 0x0000008011ff7812 */ /* 0x000fe4000782c0ff */
[C---:B------:R-:W-:Y:S02]  /*419c0*/  LOP3.LUT P0, RZ, R21.reuse, 0x1000, RZ, 0xc0, !PT ;  /* 0x0000100015ff7812 */ /* 0x040fe4000780c0ff */
[C---:B------:R-:W-:Y:S02]  /*419d0*/  LOP3.LUT P6, RZ, R21.reuse, 0x800, RZ, 0xc0, !PT ;  /* 0x0000080015ff7812 */ /* 0x040fe400078cc0ff */
[C---:B------:R-:W-:Y:S02]  /*419e0*/  LOP3.LUT P5, RZ, R21.reuse, 0x400, RZ, 0xc0, !PT ;  /* 0x0000040015ff7812 */ /* 0x040fe400078ac0ff */
[----:B------:R-:W-:Y:S01]  /*419f0*/  LOP3.LUT P4, RZ, R21, 0x200, RZ, 0xc0, !PT ;  /* 0x0000020015ff7812 */ /* 0x000fe2000788c0ff */
[----:B-1----:R-:W2:Y:S04]  /*41a00*/  LDL.LU.64 R194, [R1+0x1918] ;  /* 0x0019180001c27983 */ /* 0x002ea80000300a00 */
[----:B---3--:R1:W-:Y:S01]  /*41a10*/  @P1 STG.E desc[UR10][R184.64], R186 ;  /* 0x000000bab8001986 */ /* 0x0083e2000c10190a */
[----:B------:R-:W-:-:S02]  /*41a20*/  LOP3.LUT P1, RZ, R17, 0x40, RZ, 0xc0, !PT ;  /* 0x0000004011ff7812 */ /* 0x000fc4000782c0ff */
[C---:B------:R-:W-:Y:S01]  /*41a30*/  LOP3.LUT P3, RZ, R21.reuse, 0x100, RZ, 0xc0, !PT ;  /* 0x0000010015ff7812 */ /* 0x040fe2000786c0ff */
[----:B------:R-:W3:Y:S01]  /*41a40*/  LDL.LU R191, [R1+0x1910] ;  /* 0x0019100001bf7983 */ /* 0x000ee20000300800 */
[----:B------:R-:W-:-:S03]  /*41a50*/  LOP3.LUT P2, RZ, R21, 0x80, RZ, 0xc0, !PT ;  /* 0x0000008015ff7812 */ /* 0x000fc6000784c0ff */
[----:B-1----:R-:W3:Y:S06]  /*41a60*/  LDL.LU.64 R184, [R1+0x1908] ;  /* 0x0019080001b87983 */ /* 0x002eec0000300a00 */
        /* <DEDUP_REMOVED lines=26> */
[----:B-1----:R-:W4:Y:S10]  /*41c10*/  LDL.LU.64 R14, [R1+0x18a0] ;  /* 0x0018a000010e7983 */ /* 0x002f340000300a00 */
[----:B------:R1:W-:Y:S01]  /*41c20*/  @P1 STG.E desc[UR10][R10.64], R2 ;  /* 0x000000020a001986 */ /* 0x0003e2000c10190a */
[----:B------:R-:W-:-:S03]  /*41c30*/  LOP3.LUT P1, RZ, R19, 0x40000000, RZ, 0xc0, !PT ;  /* 0x4000000013ff7812 */ /* 0x000fc6000782c0ff */
[----:B-1----:R-:W4:Y:S10]  /*41c40*/  LDL.LU.64 R10, [R1+0x1898] ;  /* 0x00189800010a7983 */ /* 0x002f340000300a00 */
[----:B------:R-:W-:Y:S01]  /*41c50*/  @P1 STG.E desc[UR10][R24.64], R26 ;  /* 0x0000001a18001986 */ /* 0x000fe2000c10190a */
[----:B------:R-:W-:-:S13]  /*41c60*/  LOP3.LUT P1, RZ, R19, 0x20000000, RZ, 0xc0, !PT ;  /* 0x2000000013ff7812 */ /* 0x000fda000782c0ff */
[----:B------:R-:W-:Y:S01]  /*41c70*/  @P1 STG.E desc[UR10][R4.64], R170 ;  /* 0x000000aa04001986 */ /* 0x000fe2000c10190a */
[C---:B------:R-:W-:Y:S02]  /*41c80*/  LOP3.LUT P1, RZ, R19.reuse, 0x10000000, RZ, 0xc0, !PT ;  /* 0x1000000013ff7812 */ /* 0x040fe4000782c0ff */
[----:B------:R-:W-:-:S11]  /*41c90*/  LOP3.LUT R19, R19, 0xffffffef, RZ, 0xc0, !PT ;  /* 0xffffffef13137812 */ /* 0x000fd600078ec0ff */
[----:B------:R-:W-:Y:S01]  /*41ca0*/  @P1 STG.E desc[UR10][R168.64], R171 ;  /* 0x000000aba8001986 */ /* 0x000fe2000c10190a */
[----:B------:R-:W-:-:S13]  /*41cb0*/  LOP3.LUT P1, RZ, R22, 0x4000, RZ, 0xc0, !PT ;  /* 0x0000400016ff7812 */ /* 0x000fda000782c0ff */
[----:B------:R-:W-:Y:S02]  /*41cc0*/  @P1 LOP3.LUT R19, R19, 0x10, RZ, 0xfc, !PT ;  /* 0x0000001013131812 */ /* 0x000fe400078efcff */
[----:B------:R-:W-:Y:S02]  /*41cd0*/  LOP3.LUT P1, RZ, R22, 0x8000, RZ, 0xc0, !PT ;  /* 0x0000800016ff7812 */ /* 0x000fe4000782c0ff */
[----:B------:R-:W-:-:S11]  /*41ce0*/  LOP3.LUT R19, R19, 0xffffffdf, RZ, 0xc0, !PT ;  /* 0xffffffdf13137812 */ /* 0x000fd600078ec0ff */
[----:B------:R-:W-:Y:S02]  /*41cf0*/  @P1 LOP3.LUT R19, R19, 0x20, RZ, 0xfc, !PT ;  /* 0x0000002013131812 */ /* 0x000fe400078efcff */
[----:B------:R-:W-:Y:S02]  /*41d00*/  LOP3.LUT P1, RZ, R22, 0x10000, RZ, 0xc0, !PT ;  /* 0x0001000016ff7812 */ /* 0x000fe4000782c0ff */
[----:B------:R-:W-:Y:S01]  /*41d10*/  LOP3.LUT R19, R19, 0xffffffbf, RZ, 0xc0, !PT ;  /* 0xffffffbf13137812 */ /* 0x000fe200078ec0ff */
[----:B------:R-:W-:Y:S04]  /*41d20*/  @P0 STG.E desc[UR10][R38.64], R36 ;  /* 0x0000002426000986 */ /* 0x000fe8000c10190a */
[----:B------:R-:W-:Y:S06]  /*41d30*/  @P6 STG.E desc[UR10][R42.64], R37 ;  /* 0x000000252a006986 */ /* 0x000fec000c10190a */
[----:B------:R-:W-:-:S02]  /*41d40*/  @P1 LOP3.LUT R19, R19, 0x40, RZ, 0xfc, !PT ;  /* 0x0000004013131812 */ /* 0x000fc400078efcff */
[----:B------:R-:W-:Y:S01]  /*41d50*/  LOP3.LUT P1, RZ, R22, 0x20000, RZ, 0xc0, !PT ;  /* 0x0002000016ff7812 */ /* 0x000fe2000782c0ff */
[----:B------:R-:W-:Y:S04]  /*41d60*/  @P5 STG.E desc[UR10][R40.64], R34 ;  /* 0x0000002228005986 */ /* 0x000fe8000c10190a */
[----:B------:R-:W-:Y:S04]  /*41d70*/  @P4 STG.E desc[UR10][R30.64], R35 ;  /* 0x000000231e004986 */ /* 0x000fe8000c10190a */
[----:B------:R-:W-:Y:S04]  /*41d80*/  @P3 STG.E desc[UR10][R28.64], R252 ;  /* 0x000000fc1c003986 */ /* 0x000fe8000c10190a */
[----:B------:R1:W-:Y:S01]  /*41d90*/  @P2 STG.E desc[UR10][R32.64], R27 ;  /* 0x0000001b20002986 */ /* 0x0003e2000c10190a */
[----:B------:R-:W-:-:S04]  /*41da0*/  LOP3.LUT R19, R19, 0xffffff7f, RZ, 0xc0, !PT ;  /* 0xffffff7f13137812 */ /* 0x000fc800078ec0ff */
[----:B------:R-:W-:Y:S01]  /*41db0*/  @P1 LOP3.LUT R19, R19, 0x80, RZ, 0xfc, !PT ;  /* 0x0000008013131812 */ /* 0x000fe200078efcff */
[----:B-1----:R-:W2:Y:S04]  /*41dc0*/  LDL.LU.64 R32, [R1+0xf48] ;  /* 0x000f480001207983 */ /* 0x002ea80000300a00 */
[----:B------:R-:W2:Y:S01]  /*41dd0*/  LDL.LU R2, [R1+0x18] ;  /* 0x0000180001027983 */ /* 0x000ea20000300800 */
[----:B------:R-:W-:-:S03]  /*41de0*/  LOP3.LUT P1, RZ, R22, 0x40000, RZ, 0xc0, !PT ;  /* 0x0004000016ff7812 */ /* 0x000fc6000782c0ff */
[----:B------:R-:W3:Y:S01]  /*41df0*/  LDL.LU.64 R24, [R1+0xf40] ;  /* 0x000f400001187983 */ /* 0x000ee20000300a00 */
[----:B------:R-:W-:-:S03]  /*41e00*/  LOP3.LUT R19, R19, 0xfffffeff, RZ, 0xc0, !PT ;  /* 0xfffffeff13137812 */ /* 0x000fc600078ec0ff */
[----:B------:R-:W3:Y:S04]  /*41e10*/  LDL.LU R42, [R1+0x8] ;  /* 0x00000800012a7983 */ /* 0x000ee80000300800 */
[----:B------:R-:W4:Y:S02]  /*41e20*/  LDL.LU.64 R4, [R1+0xf38] ;  /* 0x000f380001047983 */ /* 0x000f240000300a00 */
[----:B------:R-:W-:Y:S02]  /*41e30*/  @P1 LOP3.LUT R19, R19, 0x100, RZ, 0xfc, !PT ;  /* 0x0000010013131812 */ /* 0x000fe400078efcff */
[----:B------:R-:W-:Y:S01]  /*41e40*/  LOP3.LUT P1, RZ, R22, 0x80000, RZ, 0xc0, !PT ;  /* 0x0008000016ff7812 */ /* 0x000fe2000782c0ff */
[----:B------:R-:W4:Y:S01]  /*41e50*/  LDL.LU R43, [R1+0x1c] ;  /* 0x00001c00012b7983 */ /* 0x000f220000300800 */
[----:B------:R-:W-:-:S03]  /*41e60*/  LOP3.LUT R19, R19, 0xfffffdff, RZ, 0xc0, !PT ;  /* 0xfffffdff13137812 */ /* 0x000fc600078ec0ff */
[----:B------:R-:W4:Y:S04]  /*41e70*/  LDL.LU.64 R34, [R1+0xf30] ;  /* 0x000f300001227983 */ /* 0x000f280000300a00 */
[----:B------:R-:W4:Y:S04]  /*41e80*/  LDL.LU R252, [R1+0xc] ;  /* 0x00000c0001fc7983 */ /* 0x000f280000300800 */
[----:B------:R-:W-:Y:S01]  /*41e90*/  @P1 LOP3.LUT R19, R19, 0x200, RZ, 0xfc, !PT ;  /* 0x0000020013131812 */ /* 0x000fe200078efcff */
[----:B------:R-:W4:Y:S01]  /*41ea0*/  LDL.LU.64 R28, [R1+0xf28] ;  /* 0x000f2800011c7983 */ /* 0x000f220000300a00 */
[----:B------:R-:W-:-:S02]  /*41eb0*/  LOP3.LUT P1, RZ, R22, 0x100000, RZ, 0xc0, !PT ;  /* 0x0010000016ff7812 */ /* 0x000fc4000782c0ff */
[----:B------:R-:W-:Y:S01]  /*41ec0*/  LOP3.LUT R19, R19, 0xfffffbff, RZ, 0xc0, !PT ;  /* 0xfffffbff13137812 */ /* 0x000fe200078ec0ff */
[----:B------:R-:W4:Y:S04]  /*41ed0*/  LDL.LU.64 R30, [R1+0xf20] ;  /* 0x000f2000011e7983 */ /* 0x000f280000300a00 */
[----:B------:R-:W4:Y:S04]  /*41ee0*/  LDL.LU.64 R40, [R1+0xf18] ;  /* 0x000f180001287983 */ /* 0x000f280000300a00 */
[----:B------:R-:W4:Y:S02]  /*41ef0*/  LDL.LU.64 R36, [R1+0xf10] ;  /* 0x000f100001247983 */ /* 0x000f240000300a00 */
[----:B------:R-:W-:-:S02]  /*41f00*/  @P1 LOP3.LUT R19, R19, 0x400, RZ, 0xfc, !PT ;  /* 0x0000040013131812 */ /* 0x000fc400078efcff */
[----:B------:R-:W-:Y:S01]  /*41f10*/  LOP3.LUT P1, RZ, R22, 0x200000, RZ, 0xc0, !PT ;  /* 0x0020000016ff7812 */ /* 0x000fe2000782c0ff */
[----:B------:R-:W4:Y:S01]  /*41f20*/  LDL.LU.64 R38, [R1+0xf08] ;  /* 0x000f080001267983 */ /* 0x000f220000300a00 */
[----:B------:R-:W-:-:S03]  /*41f30*/  LOP3.LUT R19, R19, 0xfffff7ff, RZ, 0xc0, !PT ;  /* 0xfffff7ff13137812 */ /* 0x000fc600078ec0ff */
[----:B------:R-:W4:Y:S04]  /*41f40*/  LDL.LU.64 R26, [R1+0xf00] ;  /* 0x000f0000011a7983 */ /* 0x000f280000300a00 */
[----:B------:R-:W4:Y:S04]  /*41f50*/  LDL.LU.64 R168, [R1+0xef8] ;  /* 0x000ef80001a87983 */ /* 0x000f280000300a00 */
[----:B------:R-:W-:Y:S01]  /*41f60*/  @P1 LOP3.LUT R19, R19, 0x800, RZ, 0xfc, !PT ;  /* 0x0000080013131812 */ /* 0x000fe200078efcff */
[----:B------:R-:W4:Y:S01]  /*41f70*/  LDL.LU.64 R170, [R1+0xef0] ;  /* 0x000ef00001aa7983 */ /* 0x000f220000300a00 */
        /* <DEDUP_REMOVED lines=58> */
[----:B------:R1:W-:Y:S04]  /*42320*/  @P1 STG.E desc[UR10][R28.64], R248 ;  /* 0x000000f81c001986 */ /* 0x0003e8000c10190a */
[----:B-1----:R-:W3:Y:S01]  /*42330*/  LDL.LU.64 R28, [R1+0xee8] ;  /* 0x000ee800011c7983 */ /* 0x002ee20000300a00 */
[----:B------:R-:W-:-:S03]  /*42340*/  LOP3.LUT P1, RZ, R19, 0x800000, RZ, 0xc0, !PT ;  /* 0x0080000013ff7812 */ /* 0x000fc6000782c0ff */
[----:B------:R-:W4:Y:S10]  /*42350*/  LDL.LU.64 R34, [R1+0xee0] ;  /* 0x000ee00001227983 */ /* 0x000f340000300a00 */
[----:B------:R1:W-:Y:S01]  /*42360*/  @P1 STG.E desc[UR10][R30.64], R244 ;  /* 0x000000f41e001986 */ /* 0x0003e2000c10190a */
[----:B------:R-:W-:-:S03]  /*42370*/  LOP3.LUT P1, RZ, R19, 0x400000, RZ, 0xc0, !PT ;  /* 0x0040000013ff7812 */ /* 0x000fc6000782c0ff */
[----:B-1----:R-:W2:Y:S10]  /*42380*/  LDL.LU.64 R30, [R1+0xed8] ;  /* 0x000ed800011e7983 */ /* 0x002eb40000300a00 */
[----:B------:R1:W-:Y:S01]  /*42390*/  @P1 STG.E desc[UR10][R40.64], R249 ;  /* 0x000000f928001986 */ /* 0x0003e2000c10190a */
[----:B------:R-:W-:-:S03]  /*423a0*/  LOP3.LUT P1, RZ, R19, 0x200000, RZ, 0xc0, !PT ;  /* 0x0020000013ff7812 */ /* 0x000fc6000782c0ff */
[----:B-1----:R-:W2:Y:S10]  /*423b0*/  LDL.LU.64 R40, [R1+0xed0] ;  /* 0x000ed00001287983 */ /* 0x002eb40000300a00 */
[----:B------:R1:W-:Y:S04]  /*423c0*/  @P1 STG.E desc[UR10][R36.64], R245 ;  /* 0x000000f524001986 */ /* 0x0003e8000c10190a */
[----:B-1----:R-:W2:Y:S01]  /*423d0*/  LDL.LU.64 R36, [R1+0xec8] ;  /* 0x000ec80001247983 */ /* 0x002ea20000300a00 */
[----:B------:R-:W-:-:S03]  /*423e0*/  LOP3.LUT P1, RZ, R19, 0x100000, RZ, 0xc0, !PT ;  /* 0x0010000013ff7812 */ /* 0x000fc6000782c0ff */
[----:B------:R-:W2:Y:S10]  /*423f0*/  LDL.LU.64 R42, [R1+0xec0] ;  /* 0x000ec000012a7983 */ /* 0x000eb40000300a00 */
[----:B------:R1:W-:Y:S04]  /*42400*/  @P1 STG.E desc[UR10][R38.64], R250 ;  /* 0x000000fa26001986 */ /* 0x0003e8000c10190a */
[----:B-1----:R-:W2:Y:S01]  /*42410*/  LDL.LU.64 R38, [R1+0xeb8] ;  /* 0x000eb80001267983 */ /* 0x002ea20000300a00 */
[----:B------:R-:W-:-:S13]  /*42420*/  LOP3.LUT P1, RZ, R19, 0x80000, RZ, 0xc0, !PT ;  /* 0x0008000013ff7812 */ /* 0x000fda000782c0ff */
[----:B------:R-:W-:Y:S01]  /*42430*/  @P1 STG.E desc[UR10][R26.64], R246 ;  /* 0x000000f61a001986 */ /* 0x000fe2000c10190a */
[----:B------:R-:W-:-:S13]  /*42440*/  LOP3.LUT P1, RZ, R19, 0x40000, RZ, 0xc0, !PT ;  /* 0x0004000013ff7812 */ /* 0x000fda000782c0ff */
[----:B------:R-:W-:Y:S01]  /*42450*/  @P1 STG.E desc[UR10][R168.64], R251 ;  /* 0x000000fba8001986 */ /* 0x000fe2000c10190a */
[----:B------:R-:W-:-:S13]  /*42460*/  LOP3.LUT P1, RZ, R19, 0x20000, RZ, 0xc0, !PT ;  /* 0x0002000013ff7812 */ /* 0x000fda000782c0ff */
[----:B------:R1:W-:Y:S01]  /*42470*/  @P1 STG.E desc[UR10][R170.64], R247 ;  /* 0x000000f7aa001986 */ /* 0x0003e2000c10190a */
[----:B------:R-:W-:-:S03]  /*42480*/  LOP3.LUT P1, RZ, R19, 0x10000, RZ, 0xc0, !PT ;  /* 0x0001000013ff7812 */ /* 0x000fc6000782c0ff */
        /* <DEDUP_REMOVED lines=9> */
[----:B---3--:R1:W-:Y:S01]  /*42520*/  @P1 STG.E desc[UR10][R28.64], R240 ;  /* 0x000000f01c001986 */ /* 0x0083e2000c10190a */
[----:B------:R-:W-:-:S03]  /*42530*/  LOP3.LUT P1, RZ, R19, 0x8000, RZ, 0xc0, !PT ;  /* 0x0000800013ff7812 */ /* 0x000fc6000782c0ff */
[----:B-1----:R-:W3:Y:S10]  /*42540*/  LDL.LU.64 R28, [R1+0x1888] ;  /* 0x00188800011c7983 */ /* 0x002ef40000300a00 */
[----:B----4-:R1:W-:Y:S01]  /*42550*/  @P1 STG.E desc[UR10][R34.64], R236 ;  /* 0x000000ec22001986 */ /* 0x0103e2000c10190a */
[----:B------:R-:W-:-:S03]  /*42560*/  LOP3.LUT P1, RZ, R19, 0x4000, RZ, 0xc0, !PT ;  /* 0x0000400013ff7812 */ /* 0x000fc6000782c0ff */
[----:B-1----:R-:W4:Y:S10]  /*42570*/  LDL.LU.64 R34, [R1+0x1880] ;  /* 0x0018800001227983 */ /* 0x002f340000300a00 */
[----:B--2---:R1:W-:Y:S01]  /*42580*/  @P1 STG.E desc[UR10][R30.64], R241 ;  /* 0x000000f11e001986 */ /* 0x0043e2000c10190a */
[----:B------:R-:W-:-:S03]  /*42590*/  LOP3.LUT P1, RZ, R19, 0x2000, RZ, 0xc0, !PT ;  /* 0x0000200013ff7812 */ /* 0x000fc6000782c0ff */
[----:B-1----:R-:W2:Y:S10]  /*425a0*/  LDL.LU.64 R30, [R1+0x1878] ;  /* 0x00187800011e7983 */ /* 0x002eb40000300a00 */
[----:B------:R1:W-:Y:S01]  /*425b0*/  @P1 STG.E desc[UR10][R40.64], R237 ;  /* 0x000000ed28001986 */ /* 0x0003e2000c10190a */
[----:B------:R-:W-:-:S03]  /*425c0*/  LOP3.LUT P1, RZ, R19, 0x1000, RZ, 0xc0, !PT ;  /* 0x0000100013ff7812 */ /* 0x000fc6000782c0ff */
[----:B------:R-:W3:Y:S04]  /*425d0*/  LDL.LU.64 R240, [R1+0xea0] ;  /* 0x000ea00001f07983 */ /* 0x000ee80000300a00 */
[----:B-1----:R-:W2:Y:S06]  /*425e0*/  LDL.LU.64 R40, [R1+0x1870] ;  /* 0x0018700001287983 */ /* 0x002eac0000300a00 */
[----:B------:R1:W-:Y:S01]  /*425f0*/  @P1 STG.E desc[UR10][R36.64], R242 ;  /* 0x000000f224001986 */ /* 0x0003e2000c10190a */
[----:B------:R-:W-:-:S03]  /*42600*/  LOP3.LUT P1, RZ, R19, 0x800, RZ, 0xc0, !PT ;  /* 0x0000080013ff7812 */ /* 0x000fc6000782c0ff */
[----:B------:R-:W4:Y:S04]  /*42610*/  LDL.LU.64 R236, [R1+0xea8] ;  /* 0x000ea80001ec7983 */ /* 0x000f280000300a00 */
[----:B-1----:R-:W2:Y:S06]  /*42620*/  LDL.LU.64 R36, [R1+0x1868] ;  /* 0x0018680001247983 */ /* 0x002eac0000300a00 */
[----:B------:R1:W-:Y:S01]  /*42630*/  @P1 STG.E desc[UR10][R42.64], R238 ;  /* 0x000000ee2a001986 */ /* 0x0003e2000c10190a */
[----:B------:R-:W-:-:S03]  /*42640*/  LOP3.LUT P1, RZ, R19, 0x400, RZ, 0xc0, !PT ;  /* 0x0000040013ff7812 */ /* 0x000fc6000782c0ff */
[----:B-1----:R-:W2:Y:S10]  /*42650*/  LDL.LU.64 R42, [R1+0x1860] ;  /* 0x00186000012a7983 */ /* 0x002eb40000300a00 */
[----:B------:R1:W-:Y:S04]  /*42660*/  @P1 STG.E desc[UR10][R38.64], R243 ;  /* 0x000000f326001986 */ /* 0x0003e8000c10190a */
[----:B-1----:R-:W2:Y:S04]  /*42670*/  LDL.LU.64 R38, [R1+0x1858] ;  /* 0x0018580001267983 */ /* 0x002ea80000300a00 */
[----:B------:R-:W3:Y:S01]  /*42680*/  LDL.LU.64 R242, [R1+0xeb0] ;  /* 0x000eb00001f27983 */ /* 0x000ee20000300a00 */
[----:B------:R-:W-:-:S02]  /*42690*/  LOP3.LUT P1, RZ, R19, 0x200, RZ, 0xc0, !PT ;  /* 0x0000020013ff7812 */ /* 0x000fc4000782c0ff */
[----:B------:R-:W-:Y:S02]  /*426a0*/  LOP3.LUT R16, R16, 0xffffefff, RZ, 0xc0, !PT ;  /* 0xffffefff10107812 */ /* 0x000fe400078ec0ff */
[C---:B------:R-:W-:Y:S02]  /*426b0*/  LOP3.LUT P0, RZ, R22.reuse, 0x2000, RZ, 0xc0, !PT ;  /* 0x0000200016ff7812 */ /* 0x040fe4000780c0ff */
[C---:B------:R-:W-:Y:S02]  /*426c0*/  LOP3.LUT P6, RZ, R22.reuse, 0x1000, RZ, 0xc0, !PT ;  /* 0x0000100016ff7812 */ /* 0x040fe400078cc0ff */
[C---:B------:R-:W-:Y:S02]  /*426d0*/  LOP3.LUT P5, RZ, R22.reuse, 0x800, RZ, 0xc0, !PT ;  /* 0x0000080016ff7812 */ /* 0x040fe400078ac0ff */
[C---:B------:R-:W-:Y:S02]  /*426e0*/  LOP3.LUT P4, RZ, R22.reuse, 0x400, RZ, 0xc0, !PT ;  /* 0x0000040016ff7812 */ /* 0x040fe4000788c0ff */
[----:B------:R-:W-:-:S02]  /*426f0*/  LOP3.LUT P3, RZ, R22, 0x200, RZ, 0xc0, !PT ;  /* 0x0000020016ff7812 */ /* 0x000fc4000786c0ff */
[----:B------:R-:W-:Y:S01]  /*42700*/  LOP3.LUT P2, RZ, R22, 0x100, RZ, 0xc0, !PT ;  /* 0x0000010016ff7812 */ /* 0x000fe2000784c0ff */
[----:B---3--:R-:W-:Y:S01]  /*42710*/  @P1 STG.E desc[UR10][R242.64], R239 ;  /* 0x000000eff2001986 */ /* 0x008fe2000c10190a */
[----:B------:R-:W-:-:S13]  /*42720*/  LOP3.LUT P1, RZ, R19, 0x100, RZ, 0xc0, !PT ;  /* 0x0000010013ff7812 */ /* 0x000fda000782c0ff */
[----:B----4-:R1:W-:Y:S01]  /*42730*/  @P1 STG.E desc[UR10][R236.64], R232 ;  /* 0x000000e8ec001986 */ /* 0x0103e2000c10190a */
[----:B------:R-:W-:-:S03]  /*42740*/  LOP3.LUT P1, RZ, R19, 0x80, RZ, 0xc0, !PT ;  /* 0x0000008013ff7812 */ /* 0x000fc6000782c0ff */
[----:B-1----:R-:W3:Y:S10]  /*42750*/  LDL.LU.64 R236, [R1+0xe50] ;  /* 0x000e500001ec7983 */ /* 0x002ef40000300a00 */
        /* <DEDUP_REMOVED lines=23> */
[----:B------:R-:W-:Y:S01]  /*428d0*/  @P3 STG.E desc[UR10][R168.64], R220 ;  /* 0x000000dca8003986 */ /* 0x000fe2000c10190a */
[----:B------:R-:W-:-:S03]  /*428e0*/  LOP3.LUT R16, R16, 0xfffeffff, RZ, 0xc0, !PT ;  /* 0xfffeffff10107812 */ /* 0x000fc600078ec0ff */
[----:B------:R1:W-:Y:S01]  /*428f0*/  @P2 STG.E desc[UR10][R170.64], R225 ;  /* 0x000000e1aa002986 */ /* 0x0003e2000c10190a */
[----:B------:R-:W-:Y:S02]  /*42900*/  @P1 LOP3.LUT R16, R16, 0x10000, RZ, 0xfc, !PT ;  /* 0x0001000010101812 */ /* 0x000fe400078efcff */
[----:B------:R-:W-:Y:S01]  /*42910*/  LOP3.LUT P1, RZ, R23, 0x100000, RZ, 0xc0, !PT ;  /* 0x0010000017ff7812 */ /* 0x000fe2000782c0ff */
[----:B-1----:R-:W4:Y:S01]  /*42920*/  LDL.LU.64 R170, [R1+0xe48] ;  /* 0x000e480001aa7983 */ /* 0x002f220000300a00 */
[----:B------:R-:W-:-:S03]  /*42930*/  LOP3.LUT R16, R16, 0xfffdffff, RZ, 0xc0, !PT ;  /* 0xfffdffff10107812 */ /* 0x000fc600078ec0ff */
[----:B------:R-:W2:Y:S08]  /*42940*/  LDL.LU.64 R240, [R1+0xe40] ;  /* 0x000e400001f07983 */ /* 0x000eb00000300a00 */
[----:B------:R-:W-:Y:S02]  /*42950*/  @P1 LOP3.LUT R16, R16, 0x20000, RZ, 0xfc, !PT ;  /* 0x0002000010101812 */ /* 0x000fe400078efcff */
[----:B------:R-:W-:Y:S01]  /*42960*/  LOP3.LUT P1, RZ, R23, 0x200000, RZ, 0xc0, !PT ;  /* 0x0020000017ff7812 */ /* 0x000fe2000782c0ff */
[----:B------:R-:W2:Y:S01]  /*42970*/  LDL.LU.64 R246, [R1+0xe38] ;  /* 0x000e380001f67983 */ /* 0x000ea20000300a00 */
[----:B------:R-:W-:-:S03]  /*42980*/  LOP3.LUT R16, R16, 0xfffbffff, RZ, 0xc0, !PT ;  /* 0xfffbffff10107812 */ /* 0x000fc600078ec0ff */
[----:B------:R-:W2:Y:S04]  /*42990*/  LDL.LU.64 R250, [R1+0xe30] ;  /* 0x000e300001fa7983 */ /* 0x000ea80000300a00 */
[----:B------:R-:W2:Y:S04]  /*429a0*/  LDL.LU.64 R244, [R1+0xe28] ;  /* 0x000e280001f47983 */ /* 0x000ea80000300a00 */
[----:B------:R-:W-:Y:S01]  /*429b0*/  @P1 LOP3.LUT R16, R16, 0x40000, RZ, 0xfc, !PT ;  /* 0x0004000010101812 */ /* 0x000fe200078efcff */
[----:B------:R-:W2:Y:S01]  /*429c0*/  LDL.LU.64 R248, [R1+0xe20] ;  /* 0x000e200001f87983 */ /* 0x000ea20000300a00 */
[----:B------:R-:W-:-:S02]  /*429d0*/  LOP3.LUT P1, RZ, R23, 0x400000, RZ, 0xc0, !PT ;  /* 0x0040000017ff7812 */ /* 0x000fc4000782c0ff */
[----:B------:R-:W-:Y:S01]  /*429e0*/  LOP3.LUT R16, R16, 0xfff7ffff, RZ, 0xc0, !PT ;  /* 0xfff7ffff10107812 */ /* 0x000fe200078ec0ff */
[----:B------:R-:W2:Y:S01]  /*429f0*/  LDL.LU.64 R24, [R1+0xe18] ;  /* 0x000e180001187983 */ /* 0x000ea20000300a00 */
[----:B------:R-:W-:-:S03]  /*42a00*/  LOP3.LUT R19, R19, 0xfffffffe, RZ, 0xc0, !PT ;  /* 0xfffffffe13137812 */ /* 0x000fc600078ec0ff */
[----:B------:R-:W2:Y:S04]  /*42a10*/  LDL.LU.64 R4, [R1+0xe10] ;  /* 0x000e100001047983 */ /* 0x000ea80000300a00 */
[----:B------:R-:W2:Y:S02]  /*42a20*/  LDL.LU.64 R26, [R1+0xe08] ;  /* 0x000e0800011a7983 */ /* 0x000ea40000300a00 */
[----:B------:R-:W-:Y:S02]  /*42a30*/  @P1 LOP3.LUT R16, R16, 0x80000, RZ, 0xfc, !PT ;  /* 0x0008000010101812 */ /* 0x000fe400078efcff */
[----:B------:R-:W-:Y:S01]  /*42a40*/  LOP3.LUT P1, RZ, R23, 0x800000, RZ, 0xc0, !PT ;  /* 0x0080000017ff7812 */ /* 0x000fe2000782c0ff */
[----:B------:R-:W2:Y:S01]  /*42a50*/  LDL.LU.64 R168, [R1+0xe00] ;  /* 0x000e000001a87983 */ /* 0x000ea20000300a00 */
        /* <DEDUP_REMOVED lines=49> */
[----:B----4-:R1:W-:Y:S04]  /*42d70*/  @P1 STG.E desc[UR10][R170.64], R226 ;  /* 0x000000e2aa001986 */ /* 0x0103e8000c10190a */
[----:B-1----:R-:W3:Y:S04]  /*42d80*/  LDL.LU.64 R170, [R1+0xdf8] ;  /* 0x000df80001aa7983 */ /* 0x002ee80000300a00 */
[----:B------:R-:W4:Y:S04]  /*42d90*/  LDL.LU.64 R220, [R1+0xdf0] ;  /* 0x000df00001dc7983 */ /* 0x000f280000300a00 */
[----:B------:R-:W4:Y:S04]  /*42da0*/  LDL.LU.64 R224, [R1+0xde8] ;  /* 0x000de80001e07983 */ /* 0x000f280000300a00 */
[----:B------:R-:W4:Y:S01]  /*42db0*/  LDL.LU.64 R230, [R1+0xde0] ;  /* 0x000de00001e67983 */ /* 0x000f220000300a00 */
[----:B------:R-:W-:-:S03]  /*42dc0*/  LOP3.LUT P1, RZ, R19, 0x4, RZ, 0xc0, !PT ;  /* 0x0000000413ff7812 */ /* 0x000fc6000782c0ff */
[----:B------:R-:W4:Y:S04]  /*42dd0*/  LDL.LU.64 R234, [R1+0xdd8] ;  /* 0x000dd80001ea7983 */ /* 0x000f280000300a00 */
[----:B------:R-:W4:Y:S04]  /*42de0*/  LDL.LU.64 R228, [R1+0xdd0] ;  /* 0x000dd00001e47983 */ /* 0x000f280000300a00 */
[----:B------:R-:W4:Y:S04]  /*42df0*/  LDL.LU.64 R232, [R1+0xdc8] ;  /* 0x000dc80001e87983 */ /* 0x000f280000300a00 */
[----:B--2---:R1:W-:Y:S01]  /*42e00*/  @P1 STG.E desc[UR10][R240.64], R222 ;  /* 0x000000def0001986 */ /* 0x0043e2000c10190a */
[----:B------:R-:W-:-:S03]  /*42e10*/  LOP3.LUT P1, RZ, R19, 0x2, RZ, 0xc0, !PT ;  /* 0x0000000213ff7812 */ /* 0x000fc6000782c0ff */
[----:B------:R-:W2:Y:S04]  /*42e20*/  LDL.LU.64 R238, [R1+0xdc0] ;  /* 0x000dc00001ee7983 */ /* 0x000ea80000300a00 */
[----:B------:R-:W2:Y:S04]  /*42e30*/  LDL.LU.64 R242, [R1+0xdb8] ;  /* 0x000db80001f27983 */ /* 0x000ea80000300a00 */
[----:B------:R-:W2:Y:S04]  /*42e40*/  LDL.LU.64 R236, [R1+0xdb0] ;  /* 0x000db00001ec7983 */ /* 0x000ea80000300a00 */
[----:B------:R1:W-:Y:S01]  /*42e50*/  @P1 STG.E desc[UR10][R246.64], R227 ;  /* 0x000000e3f6001986 */ /* 0x0003e2000c10190a */
[----:B------:R-:W-:-:S03]  /*42e60*/  LOP3.LUT P1, RZ, R19, 0x1, RZ, 0xc0, !PT ;  /* 0x0000000113ff7812 */ /* 0x000fc6000782c0ff */
[----:B-1----:R-:W2:Y:S04]  /*42e70*/  LDL.LU.64 R240, [R1+0xda8] ;  /* 0x000da80001f07983 */ /* 0x002ea80000300a00 */
[----:B------:R-:W2:Y:S06]  /*42e80*/  LDL.LU.64 R246, [R1+0xda0] ;  /* 0x000da00001f67983 */ /* 0x000eac0000300a00 */
[----:B------:R1:W-:Y:S01]  /*42e90*/  @P1 STG.E desc[UR10][R250.64], R223 ;  /* 0x000000dffa001986 */ /* 0x0003e2000c10190a */
[----:B------:R-:W-:-:S03]  /*42ea0*/  LOP3.LUT P1, RZ, R16, 0x80000000, RZ, 0xc0, !PT ;  /* 0x8000000010ff7812 */ /* 0x000fc6000782c0ff */
[----:B-1----:R-:W2:Y:S10]  /*42eb0*/  LDL.LU.64 R250, [R1+0xd98] ;  /* 0x000d980001fa7983 */ /* 0x002eb40000300a00 */
        /* <DEDUP_REMOVED lines=18> */
[----:B---3--:R1:W-:Y:S04]  /*42fe0*/  @P1 STG.E desc[UR10][R170.64], R219 ;  /* 0x000000dbaa001986 */ /* 0x0083e8000c10190a */
[----:B-1----:R-:W3:Y:S01]  /*42ff0*/  LDL.LU.64 R170, [R1+0xd60] ;  /* 0x000d600001aa7983 */ /* 0x002ee20000300a00 */
        /* <DEDUP_REMOVED lines=22> */
[----:B------:R-:W-:Y:S02]  /*43160*/  LOP3.LUT P1, RZ, R16, 0x2000, RZ, 0xc0, !PT ;  /* 0x0000200010ff7812 */ /* 0x000fe4000782c0ff */
[C---:B------:R-:W-:Y:S02]  /*43170*/  LOP3.LUT P0, RZ, R23.reuse, 0x4000, RZ, 0xc0, !PT ;  /* 0x0000400017ff7812 */ /* 0x040fe4000780c0ff */
[C---:B------:R-:W-:Y:S02]  /*43180*/  LOP3.LUT P6, RZ, R23.reuse, 0x2000, RZ, 0xc0, !PT ;  /* 0x0000200017ff7812 */ /* 0x040fe400078cc0ff */
[C---:B------:R-:W-:Y:S02]  /*43190*/  LOP3.LUT P5, RZ, R23.reuse, 0x1000, RZ, 0xc0, !PT ;  /* 0x0000100017ff7812 */ /* 0x040fe400078ac0ff */
[----:B------:R-:W-:-:S05]  /*431a0*/  LOP3.LUT P4, RZ, R23, 0x800, RZ, 0xc0, !PT ;  /* 0x0000080017ff7812 */ /* 0x000fca000788c0ff */
[----:B------:R-:W-:Y:S01]  /*431b0*/  @P1 STG.E desc[UR10][R250.64], R201 ;  /* 0x000000c9fa001986 */ /* 0x000fe2000c10190a */
[----:B------:R-:W-:Y:S02]  /*431c0*/  LOP3.LUT P1, RZ, R16, 0x1000, RZ, 0xc0, !PT ;  /* 0x0000100010ff7812 */ /* 0x000fe4000782c0ff */
[C---:B------:R-:W-:Y:S02]  /*431d0*/  LOP3.LUT P3, RZ, R23.reuse, 0x400, RZ, 0xc0, !PT ;  /* 0x0000040017ff7812 */ /* 0x040fe4000786c0ff */
[----:B------:R-:W-:-:S09]  /*431e0*/  LOP3.LUT P2, RZ, R23, 0x200, RZ, 0xc0, !PT ;  /* 0x0000020017ff7812 */ /* 0x000fd2000784c0ff */
[----:B------:R-:W-:Y:S04]  /*431f0*/  @P1 STG.E desc[UR10][R244.64], R197 ;  /* 0x000000c5f4001986 */ /* 0x000fe8000c10190a */
[----:B------:R-:W-:Y:S04]  /*43200*/  @P0 STG.E desc[UR10][R248.64], R202 ;  /* 0x000000caf8000986 */ /* 0x000fe8000c10190a */
[----:B------:R-:W-:Y:S04]  /*43210*/  @P6 STG.E desc[UR10][R24.64], R198 ;  /* 0x000000c618006986 */ /* 0x000fe8000c10190a */
[----:B------:R-:W-:Y:S04]  /*43220*/  @P5 STG.E desc[UR10][R4.64], R203 ;  /* 0x000000cb04005986 */ /* 0x000fe8000c10190a */
[----:B------:R-:W-:Y:S04]  /*43230*/  @P4 STG.E desc[UR10][R26.64], R199 ;  /* 0x000000c71a004986 */ /* 0x000fe8000c10190a */
[----:B------:R-:W-:Y:S04]  /*43240*/  @P3 STG.E desc[UR10][R168.64], R192 ;  /* 0x000000c0a8003986 */ /* 0x000fe8000c10190a */
[----:B---3--:R1:W-:Y:S04]  /*43250*/  @P2 STG.E desc[UR10][R170.64], R188 ;  /* 0x000000bcaa002986 */ /* 0x0083e8000c10190a */
[----:B-1----:R-:W2:Y:S01]  /*43260*/  LDL.LU.64 R170, [R1+0xd58] ;  /* 0x000d580001aa7983 */ /* 0x002ea20000300a00 */
[----:B------:R-:W-:-:S02]  /*43270*/  LOP3.LUT P0, RZ, R3, 0x10000, RZ, 0xc0, !PT ;  /* 0x0001000003ff7812 */ /* 0x000fc4000780c0ff */
[----:B------:R-:W-:Y:S01]  /*43280*/  LOP3.LUT R20, R20, 0xffdfffff, RZ, 0xc0, !PT ;  /* 0xffdfffff14147812 */ /* 0x000fe200078ec0ff */
[----:B------:R-:W3:Y:S04]  /*43290*/  LDL.LU.64 R244, [R1+0xd50] ;  /* 0x000d500001f47983 */ /* 0x000ee80000300a00 */
        /* <DEDUP_REMOVED lines=11> */
[----:B------:R-:W-:Y:S01]  /*43350*/  LOP3.LUT R20, R20, 0xff7fffff, RZ, 0xc0, !PT ;  /* 0xff7fffff14147812 */ /* 0x000fe200078ec0ff */
[----:B------:R-:W4:Y:S01]  /*43360*/  LDL.LU.64 R26, [R1+0xd18] ;  /* 0x000d1800011a7983 */ /* 0x000f220000300a00 */
[----:B------:R-:W-:-:S03]  /*43370*/  LOP3.LUT R16, R16, 0xfffffffe, RZ, 0xc0, !PT ;  /* 0xfffffffe10107812 */ /* 0x000fc600078ec0ff */
[----:B------:R-:W4:Y:S01]  /*43380*/  LDL.LU.64 R168, [R1+0xd10] ;  /* 0x000d100001a87983 */ /* 0x000f220000300a00 */
[----:B------:R-:W-:-:S03]  /*43390*/  LOP3.LUT P1, RZ, R23, 0x100, RZ, 0xc0, !PT ;  /* 0x0000010017ff7812 */ /* 0x000fc6000782c0ff */
[----:B------:R-:W4:Y:S02]  /*433a0*/  LDL.LU.64 R246, [R1+0xd08] ;  /* 0x000d080001f67983 */ /* 0x000f240000300a00 */
        /* <DEDUP_REMOVED lines=41> */
[----:B--2---:R1:W-:Y:S04]  /*43640*/  @P1 STG.E desc[UR10][R170.64], R193 ;  /* 0x000000c1aa001986 */ /* 0x0043e8000c10190a */
[----:B-1----:R-:W2:Y:S06]  /*43650*/  LDL.LU.64 R170, [R1+0xd00] ;  /* 0x000d000001aa7983 */ /* 0x002eac0000300a00 */
        /* <DEDUP_REMOVED lines=23> */
[----:B----4-:R-:W-:Y:S01]  /*437d0*/  @P0 STG.E desc[UR10][R236.64], R194 ;  /* 0x000000c2ec000986 */ /* 0x010fe2000c10190a */
[----:B------:R-:W-:-:S13]  /*437e0*/  LOP3.LUT P0, RZ, R16, 0x400, RZ, 0xc0, !PT ;  /* 0x0000040010ff7812 */ /* 0x000fda000780c0ff */
[----:B------:R1:W-:Y:S01]  /*437f0*/  @P0 STG.E desc[UR10][R250.64], R190 ;  /* 0x000000befa000986 */ /* 0x0003e2000c10190a */
[----:B------:R-:W-:-:S03]  /*43800*/  LOP3.LUT P0, RZ, R16, 0x200, RZ, 0xc0, !PT ;  /* 0x0000020010ff7812 */ /* 0x000fc6000780c0ff */
[----:B-1----:R-:W4:Y:S10]  /*43810*/  LDL.LU.64 R250, [R1+0xcf0] ;  /* 0x000cf00001fa7983 */ /* 0x002f340000300a00 */
        /* <DEDUP_REMOVED lines=9> */
[----:B------:R-:W-:Y:S01]  /*438b0*/  @P0 STG.E desc[UR10][R240.64], R180 ;  /* 0x000000b4f0000986 */ /* 0x000fe2000c10190a */
[----:B------:R-:W-:-:S03]  /*438c0*/  LOP3.LUT P0, RZ, R16, 0x20, RZ, 0xc0, !PT ;  /* 0x0000002010ff7812 */ /* 0x000fc6000780c0ff */
[----:B------:R-:W4:Y:S10]  /*438d0*/  LDL.LU.64 R238, [R1+0xcd0] ;  /* 0x000cd00001ee7983 */ /* 0x000f340000300a00 */
[----:B------:R1:W-:Y:S04]  /*438e0*/  @P0 STG.E desc[UR10][R26.64], R185 ;  /* 0x000000b91a000986 */ /* 0x0003e8000c10190a */
[----:B-1----:R-:W4:Y:S01]  /*438f0*/  LDL.LU.64 R26, [R1+0xcc8] ;  /* 0x000cc800011a7983 */ /* 0x002f220000300a00 */
[----:B------:R-:W-:-:S03]  /*43900*/  LOP3.LUT P0, RZ, R16, 0x10, RZ, 0xc0, !PT ;  /* 0x0000001010ff7812 */ /* 0x000fc6000780c0ff */
[----:B------:R-:W4:Y:S10]  /*43910*/  LDL.LU.64 R242, [R1+0xcc0] ;  /* 0x000cc00001f27983 */ /* 0x000f340000300a00 */
[----:B------:R1:W-:Y:S01]  /*43920*/  @P0 STG.E desc[UR10][R168.64], R181 ;  /* 0x000000b5a8000986 */ /* 0x0003e2000c10190a */
[----:B------:R-:W-:-:S03]  /*43930*/  LOP3.LUT P0, RZ, R16, 0x8, RZ, 0xc0, !PT ;  /* 0x0000000810ff7812 */ /* 0x000fc6000780c0ff */
[----:B-1----:R-:W4:Y:S10]  /*43940*/  LDL.LU.64 R168, [R1+0xcb8] ;  /* 0x000cb80001a87983 */ /* 0x002f340000300a00 */
[----:B------:R-:W-:Y:S01]  /*43950*/  @P0 STG.E desc[UR10][R246.64], R186 ;  /* 0x000000baf6000986 */ /* 0x000fe2000c10190a */
[----:B------:R-:W-:-:S03]  /*43960*/  LOP3.LUT P0, RZ, R16, 0x4, RZ, 0xc0, !PT ;  /* 0x0000000410ff7812 */ /* 0x000fc6000780c0ff */
[----:B------:R-:W4:Y:S10]  /*43970*/  LDL.LU.64 R236, [R1+0xcb0] ;  /* 0x000cb00001ec7983 */ /* 0x000f340000300a00 */
[----:B--2---:R1:W-:Y:S04]  /*43980*/  @P0 STG.E desc[UR10][R170.64], R182 ;  /* 0x000000b6aa000986 */ /* 0x0043e8000c10190a */
[----:B-1----:R-:W2:Y:S01]  /*43990*/  LDL.LU.64 R170, [R1+0xca8] ;  /* 0x000ca80001aa7983 */ /* 0x002ea20000300a00 */
[----:B------:R-:W-:-:S03]  /*439a0*/  LOP3.LUT P0, RZ, R16, 0x2, RZ, 0xc0, !PT ;  /* 0x0000000210ff7812 */ /* 0x000fc6000780c0ff */
[----:B------:R-:W2:Y:S10]  /*439b0*/  LDL.LU.64 R240, [R1+0xca0] ;  /* 0x000ca00001f07983 */ /* 0x000eb40000300a00 */
[----:B---3--:R1:W-:Y:S01]  /*439c0*/  @P0 STG.E desc[UR10][R244.64], R187 ;  /* 0x000000bbf4000986 */ /* 0x0083e2000c10190a */
[----:B------:R-:W-:-:S03]  /*439d0*/  LOP3.LUT P0, RZ, R16, 0x1, RZ, 0xc0, !PT ;  /* 0x0000000110ff7812 */ /* 0x000fc6000780c0ff */
[----:B-1----:R-:W3:Y:S04]  /*439e0*/  LDL.LU.64 R244, [R1+0xc98] ;  /* 0x000c980001f47983 */ /* 0x002ee80000300a00 */
[----:B------:R-:W3:Y:S06]  /*439f0*/  LDL.LU.64 R246, [R1+0xc90] ;  /* 0x000c900001f67983 */ /* 0x000eec0000300a00 */
[----:B----4-:R-:W-:Y:S01]  /*43a00*/  @P0 STG.E desc[UR10][R250.64], R183 ;  /* 0x000000b7fa000986 */ /* 0x010fe2000c10190a */
[----:B------:R-:W-:-:S13]  /*43a10*/  LOP3.LUT P0, RZ, R20, 0x80000000, RZ, 0xc0, !PT ;  /* 0x8000000014ff7812 */ /* 0x000fda000780c0ff */
[----:B------:R1:W-:Y:S01]  /*43a20*/  @P0 STG.E desc[UR10][R248.64], R176 ;  /* 0x000000b0f8000986 */ /* 0x0003e2000c10190a */
[----:B------:R-:W-:-:S03]  /*43a30*/  LOP3.LUT P0, RZ, R20, 0x40000000, RZ, 0xc0, !PT ;  /* 0x4000000014ff7812 */ /* 0x000fc6000780c0ff */
[----:B-1----:R-:W4:Y:S10]  /*43a40*/  LDL.LU.64 R248, [R1+0xc88] ;  /* 0x000c880001f87983 */ /* 0x002f340000300a00 */
[----:B------:R1:W-:Y:S01]  /*43a50*/  @P0 STG.E desc[UR10][R24.64], R172 ;  /* 0x000000ac18000986 */ /* 0x0003e2000c10190a */
[----:B------:R-:W-:-:S03]  /*43a60*/  LOP3.LUT P0, RZ, R20, 0x20000000, RZ, 0xc0, !PT ;  /* 0x2000000014ff7812 */ /* 0x000fc6000780c0ff */
[----:B------:R-:W4:Y:S04]  /*43a70*/  LDL.LU.64 R250, [R1+0xc80] ;  /* 0x000c800001fa7983 */ /* 0x000f280000300a00 */
[----:B-1----:R-:W4:Y:S06]  /*43a80*/  LDL.LU.64 R24, [R1+0xc78] ;  /* 0x000c780001187983 */ /* 0x002f2c0000300a00 */
[----:B------:R1:W-:Y:S01]  /*43a90*/  @P0 STG.E desc[UR10][R4.64], R177 ;  /* 0x000000b104000986 */ /* 0x0003e2000c10190a */
[----:B------:R-:W-:-:S03]  /*43aa0*/  LOP3.LUT P0, RZ, R20, 0x10000000, RZ, 0xc0, !PT ;  /* 0x1000000014ff7812 */ /* 0x000fc6000780c0ff */
[----:B-1----:R-:W4:Y:S10]  /*43ab0*/  LDL.LU.64 R4, [R1+0xb80] ;  /* 0x000b800001047983 */ /* 0x002f340000300a00 */
[----:B------:R-:W-:Y:S01]  /*43ac0*/  @P0 STG.E desc[UR10][R238.64], R173 ;  /* 0x000000adee000986 */ /* 0x000fe2000c10190a */
[----:B------:R-:W-:-:S13]  /*43ad0*/  LOP3.LUT P0, RZ, R20, 0x8000000, RZ, 0xc0, !PT ;  /* 0x0800000014ff7812 */ /* 0x000fda000780c0ff */
        /* <DEDUP_REMOVED lines=10> */
[----:B--2---:R1:W-:Y:S04]  /*43b80*/  @P0 STG.E desc[UR10][R170.64], R12 ;  /* 0x0000000caa000986 */ /* 0x0043e8000c10190a */
[----:B-1----:R-:W2:Y:S01]  /*43b90*/  LDL.LU.64 R170, [R1+0xc68] ;  /* 0x000c680001aa7983 */ /* 0x002ea20000300a00 */
[----:B------:R-:W-:Y:S02]  /*43ba0*/  LOP3.LUT P0, RZ, R20, 0x400000, RZ, 0xc0, !PT ;  /* 0x0040000014ff7812 */ /* 0x000fe4000780c0ff */
[C---:B------:R-:W-:Y:S02]  /*43bb0*/  LOP3.LUT P2, RZ, R3.reuse, 0x8000, RZ, 0xc0, !PT ;  /* 0x0000800003ff7812 */ /* 0x040fe4000784c0ff */
[----:B------:R-:W-:-:S09]  /*43bc0*/  LOP3.LUT P3, RZ, R3, 0x4000, RZ, 0xc0, !PT ;  /* 0x0000400003ff7812 */ /* 0x000fd2000786c0ff */
[----:B------:R-:W-:Y:S01]  /*43bd0*/  @P0 STG.E desc[UR10][R240.64], R8 ;  /* 0x00000008f0000986 */ /* 0x000fe2000c10190a */
[----:B------:R-:W-:Y:S02]  /*43be0*/  LOP3.LUT P0, RZ, R20, 0x200000, RZ, 0xc0, !PT ;  /* 0x0020000014ff7812 */ /* 0x000fe4000780c0ff */
[C---:B------:R-:W-:Y:S02]  /*43bf0*/  LOP3.LUT P4, RZ, R3.reuse, 0x2000, RZ, 0xc0, !PT ;  /* 0x0000200003ff7812 */ /* 0x040fe4000788c0ff */
[C---:B------:R-:W-:Y:S02]  /*43c00*/  LOP3.LUT P5, RZ, R3.reuse, 0x1000, RZ, 0xc0, !PT ;  /* 0x0000100003ff7812 */ /* 0x040fe400078ac0ff */
[C---:B------:R-:W-:Y:S02]  /*43c10*/  LOP3.LUT P6, RZ, R3.reuse, 0x800, RZ, 0xc0, !PT ;  /* 0x0000080003ff7812 */ /* 0x040fe400078cc0ff */
[----:B------:R-:W-:-:S05]  /*43c20*/  LOP3.LUT P1, RZ, R3, 0x400, RZ, 0xc0, !PT ;  /* 0x0000040003ff7812 */ /* 0x000fca000782c0ff */
[----:B---3--:R1:W-:Y:S04]  /*43c30*/  @P0 STG.E desc[UR10][R244.64], R13 ;  /* 0x0000000df4000986 */ /* 0x0083e8000c10190a */
[----:B------:R-:W-:Y:S04]  /*43c40*/  @P2 STG.E desc[UR10][R246.64], R9 ;  /* 0x00000009f6002986 */ /* 0x000fe8000c10190a */
[----:B-1----:R-:W3:Y:S01]  /*43c50*/  LDL.LU.64 R244, [R1+0xb70] ;  /* 0x000b700001f47983 */ /* 0x002ee20000300a00 */
[----:B------:R-:W-:-:S03]  /*43c60*/  LOP3.LUT P2, RZ, R20, 0x80000, RZ, 0xc0, !PT ;  /* 0x0008000014ff7812 */ /* 0x000fc6000784c0ff */
[----:B----4-:R1:W-:Y:S01]  /*43c70*/  @P3 STG.E desc[UR10][R248.64], R14 ;  /* 0x0000000ef8003986 */ /* 0x0103e2000c10190a */
[----:B------:R-:W-:-:S03]  /*43c80*/  LOP3.LUT P3, RZ, R20, 0x40000, RZ, 0xc0, !PT ;  /* 0x0004000014ff7812 */ /* 0x000fc6000786c0ff */
[----:B------:R-:W-:Y:S04]  /*43c90*/  @P4 STG.E desc[UR10][R250.64], R10 ;  /* 0x0000000afa004986 */ /* 0x000fe8000c10190a */
[----:B-1----:R-:W4:Y:S04]  /*43ca0*/  LDL.LU.64 R248, [R1+0xc60] ;  /* 0x000c600001f87983 */ /* 0x002f280000300a00 */
[----:B------:R1:W-:Y:S04]  /*43cb0*/  @P5 STG.E desc[UR10][R24.64], R15 ;  /* 0x0000000f18005986 */ /* 0x0003e8000c10190a */
[----:B-1----:R-:W4:Y:S04]  /*43cc0*/  LDL.LU.64 R24, [R1+0xb68] ;  /* 0x000b680001187983 */ /* 0x002f280000300a00 */
[----:B------:R1:W-:Y:S01]  /*43cd0*/  @P6 STG.E desc[UR10][R4.64], R11 ;  /* 0x0000000b04006986 */ /* 0x0003e2000c10190a */
[----:B------:R-:W-:Y:S01]  /*43ce0*/  VIADD R2, R6, 0x1f3 ;  /* 0x000001f306027836 */ /* 0x000fe20000000000 */
[----:B------:R-:W-:-:S02]  /*43cf0*/  LOP3.LUT P0, RZ, R20, 0x100000, RZ, 0xc0, !PT ;  /* 0x0010000014ff7812 */ /* 0x000fc4000780c0ff */
[----:B------:R-:W-:Y:S01]  /*43d00*/  LOP3.LUT P4, RZ, R20, 0x20000, RZ, 0xc0, !PT ;  /* 0x0002000014ff7812 */ /* 0x000fe2000788c0ff */
[----:B------:R-:W-:Y:S01]  /*43d10*/  VIADD R3, R6, 0x1f4 ;  /* 0x000001f406037836 */ /* 0x000fe20000000000 */
[----:B------:R-:W-:Y:S01]  /*43d20*/  LOP3.LUT P5, RZ, R20, 0x10000, RZ, 0xc0, !PT ;  /* 0x0001000014ff7812 */ /* 0x000fe200078ac0ff */
[----:B------:R-:W4:Y:S04]  /*43d30*/  LDS.128 R8, [R0] ;  /* 0x0000000000087984 */ /* 0x000f280000000c00 */
[----:B-1----:R-:W4:Y:S04]  /*43d40*/  LDL.LU.64 R4, [R1+0xc58] ;  /* 0x000c580001047983 */ /* 0x002f280000300a00 */
[----:B------:R1:W-:Y:S04]  /*43d50*/  @P1 STG.E desc[UR10][R26.64], R32 ;  /* 0x000000201a001986 */ /* 0x0003e8000c10190a */
[----:B-1----:R-:W4:Y:S04]  /*43d60*/  LDL.LU.64 R26, [R1+0xb60] ;  /* 0x000b6000011a7983 */ /* 0x002f280000300a00 */
[----:B------:R1:W-:Y:S04]  /*43d70*/  @P2 STG.E desc[UR10][R168.64], R28 ;  /* 0x0000001ca8002986 */ /* 0x0003e8000c10190a */
[----:B-1----:R-:W4:Y:S04]  /*43d80*/  LDL.LU.64 R168, [R1+0xc50] ;  /* 0x000c500001a87983 */ /* 0x002f280000300a00 */
[----:B--2---:R1:W-:Y:S04]  /*43d90*/  @P3 STG.E desc[UR10][R170.64], R33 ;  /* 0x00000021aa003986 */ /* 0x0043e8000c10190a */
[----:B-1----:R-:W2:Y:S01]  /*43da0*/  LDL.LU.64 R170, [R1+0xb58] ;  /* 0x000b580001aa7983 */ /* 0x002ea20000300a00 */
[----:B------:R-:W-:Y:S01]  /*43db0*/  ISETP.LT.AND P1, PT, R2, UR4, !P0 ;  /* 0x0000000402007c0c */ /* 0x000fe2000c721270 */
[----:B------:R-:W-:Y:S01]  /*43dc0*/  VIADD R2, R6, 0x177 ;  /* 0x0000017706027836 */ /* 0x000fe20000000000 */
[----:B------:R-:W-:-:S04]  /*43dd0*/  LOP3.LUT P6, RZ, R20, 0x8000, RZ, 0xc0, !PT ;  /* 0x0000800014ff7812 */ /* 0x000fc800078cc0ff */
[----:B------:R-:W-:Y:S01]  /*43de0*/  ISETP.LT.AND P3, PT, R2, UR5, !P0 ;  /* 0x0000000502007c0c */ /* 0x000fe2000c761270 */
[----:B------:R-:W-:Y:S01]  /*43df0*/  VIADD R2, R6, 0x176 ;  /* 0x0000017606027836 */ /* 0x000fe20000000000 */
[----:B------:R-:W-:Y:S01]  /*43e00*/  ULDC UR5, c[0x0][0x22c] ;  /* 0x00008b0000057ab9 */ /* 0x000fe20000000800 */
[----:B---3--:R1:W-:Y:S03]  /*43e10*/  @P4 STG.E desc[UR10][R244.64], R29 ;  /* 0x0000001df4004986 */ /* 0x0083e6000c10190a */
[----:B------:R-:W-:Y:S01]  /*43e20*/  ISETP.LT.AND P4, PT, R2, UR5, !P0 ;  /* 0x0000000502007c0c */ /* 0x000fe2000c781270 */
[----:B------:R-:W-:Y:S01]  /*43e30*/  VIADD R2, R6, 0x178 ;  /* 0x0000017806027836 */ /* 0x000fe20000000000 */
[----:B------:R-:W-:Y:S01]  /*43e40*/  ULDC UR5, c[0x0][0x22c] ;  /* 0x00008b0000057ab9 */ /* 0x000fe20000000800 */
[----:B-1----:R-:W3:Y:S04]  /*43e50*/  LDL.LU.64 R244, [R1+0xc48] ;  /* 0x000c480001f47983 */ /* 0x002ee80000300a00 */
[----:B----4-:R1:W-:Y:S01]  /*43e60*/  @P5 STG.E desc[UR10][R248.64], R34 ;  /* 0x00000022f8005986 */ /* 0x0103e2000c10190a */
[----:B------:R-:W-:Y:S01]  /*43e70*/  ISETP.LT.AND P5, PT, R2, UR5, !P0 ;  /* 0x0000000502007c0c */ /* 0x000fe2000c7a1270 */
[----:B------:R-:W-:Y:S01]  /*43e80*/  VIADD R2, R6, 0x179 ;  /* 0x0000017906027836 */ /* 0x000fe20000000000 */
[----:B------:R-:W-:Y:S01]  /*43e90*/  ULDC UR5, c[0x0][0x22c] ;  /* 0x00008b0000057ab9 */ /* 0x000fe20000000800 */
[----:B-1----:R-:W4:Y:S04]  /*43ea0*/  LDL.LU.64 R248, [R1+0xb50] ;  /* 0x000b500001f87983 */ /* 0x002f280000300a00 */
[----:B------:R1:W-:Y:S01]  /*43eb0*/  @P6 STG.E desc[UR10][R24.64], R30 ;  /* 0x0000001e18006986 */ /* 0x0003e2000c10190a */
[----:B------:R-:W-:-:S03]  /*43ec0*/  ISETP.LT.AND P6, PT, R2, UR5, !P0 ;  /* 0x0000000502007c0c */ /* 0x000fc6000c7c1270 */
[----:B-1----:R-:W4:Y:S04]  /*43ed0*/  LDL.LU.64 R24, [R1+0xc40] ;  /* 0x000c400001187983 */ /* 0x002f280000300a00 */
[----:B------:R1:W-:Y:S01]  /*43ee0*/  @P4 STG.E desc[UR10][R4.64], R35 ;  /* 0x0000002304004986 */ /* 0x0003e2000c10190a */
[----:B------:R-:W-:Y:S01]  /*43ef0*/  VIADD R2, R6, 0x17a ;  /* 0x0000017a06027836 */ /* 0x000fe20000000000 */
[----:B------:R-:W-:Y:S02]  /*43f00*/  ULDC UR5, c[0x0][0x22c] ;  /* 0x00008b0000057ab9 */ /* 0x000fe40000000800 */
        /* <DEDUP_REMOVED lines=9> */
[----:B------:R-:W-:-:S04]  /*43fa0*/  ULDC UR5, c[0x0][0x22c] ;  /* 0x00008b0000057ab9 */ /* 0x000fc80000000800 */
        /* <DEDUP_REMOVED lines=559> */
[----:B------:R-:W-:Y:S01]  /*462a0*/  ULDC UR5, c[0x0][0x22c] ;  /* 0x00008b0000057ab9 */ /* 0x000fe20000000800 */
[----:B------:R-:W2:Y:S03]  /*462b0*/  LDL.LU.64 R232, [R1+0x850] ;  /* 0x0008500001e87983 */ /* 0x000ea60000300a00 */
        /* <DEDUP_REMOVED lines=11> */
[----:B------:R-:W2:Y:S04]  /*46370*/  LDL.LU.64 R236, [R1+0x838] ;  /* 0x0008380001ec7983 */ /* 0x000ea80000300a00 */
[----:B------:R-:W2:Y:S04]  /*46380*/  LDL.LU.64 R240, [R1+0x830] ;  /* 0x0008300001f07983 */ /* 0x000ea80000300a00 */
[----:B------:R-:W2:Y:S04]  /*46390*/  LDL.LU.64 R246, [R1+0x828] ;  /* 0x0008280001f67983 */ /* 0x000ea80000300a00 */
[----:B------:R-:W2:Y:S04]  /*463a0*/  LDL.LU.64 R250, [R1+0x820] ;  /* 0x0008200001fa7983 */ /* 0x000ea80000300a00 */
[----:B---3--:R1:W-:Y:S01]  /*463b0*/  @P4 STG.E desc[UR10][R244.64], R157 ;  /* 0x0000009df4004986 */ /* 0x0083e2000c10190a */
        /* <DEDUP_REMOVED lines=23> */
[C---:B------:R-:W-:Y:S01]  /*46530*/  VIADD R2, R6.reuse, 0x1f2 ;  /* 0x000001f206027836 */ /* 0x040fe20000000000 */
[----:B------:R-:W-:Y:S01]  /*46540*/  ISETP.LT.AND P2, PT, R3, UR4, !P0 ;  /* 0x0000000403007c0c */ /* 0x000fe2000c741270 */
[----:B------:R-:W-:Y:S01]  /*46550*/  VIADD R3, R6, 0x1f5 ;  /* 0x000001f506037836 */ /* 0x000fe20000000000 */
[----:B------:R-:W-:-:S02]  /*46560*/  ULDC UR5, c[0x0][0x22c] ;  /* 0x00008b0000057ab9 */ /* 0x000fc40000000800 */
[----:B------:R-:W-:Y:S02]  /*46570*/  ISETP.LT.AND P4, PT, R2, UR5, !P0 ;  /* 0x0000000502007c0c */ /* 0x000fe4000c781270 */
[----:B------:R-:W-:Y:S01]  /*46580*/  ISETP.LT.AND P3, PT, R3, UR4, !P0 ;  /* 0x0000000403007c0c */ /* 0x000fe2000c761270 */
[C---:B------:R-:W-:Y:S02]  /*46590*/  VIADD R3, R6.reuse, 0x1f6 ;  /* 0x000001f606037836 */ /* 0x040fe40000000000 */
[C---:B------:R-:W-:Y:S02]  /*465a0*/  VIADD R2, R6.reuse, 0x1f7 ;  /* 0x000001f706027836 */ /* 0x040fe40000000000 */
[----:B------:R1:W-:Y:S01]  /*465b0*/  @P6 STG.E desc[UR10][R232.64], R148 ;  /* 0x00000094e8006986 */ /* 0x0003e2000c10190a */
[----:B------:R-:W-:Y:S01]  /*465c0*/  ISETP.LT.AND P5, PT, R3, UR4, !P0 ;  /* 0x0000000403007c0c */ /* 0x000fe2000c7a1270 */
[----:B------:R-:W-:Y:S01]  /*465d0*/  VIADD R3, R6, 0x1f8 ;  /* 0x000001f806037836 */ /* 0x000fe20000000000 */
[----:B------:R-:W-:Y:S01]  /*465e0*/  ISETP.LT.AND P6, PT, R2, UR4, !P0 ;  /* 0x0000000402007c0c */ /* 0x000fe2000c7c1270 */
[----:B------:R-:W-:-:S02]  /*465f0*/  VIADD R2, R6, 0x1f9 ;  /* 0x000001f906027836 */ /* 0x000fc40000000000 */
[----:B------:R-:W-:Y:S01]  /*46600*/  VIADD R0, R6, 0x1fb ;  /* 0x000001fb06007836 */ /* 0x000fe20000000000 */
[----:B------:R1:W-:Y:S01]  /*46610*/  @P4 STG.E desc[UR10][R238.64], R161 ;  /* 0x000000a1ee004986 */ /* 0x0003e2000c10190a */
[----:B------:R-:W-:-:S03]  /*46620*/  ISETP.LT.AND P4, PT, R3, UR4, !P0 ;  /* 0x0000000403007c0c */ /* 0x000fc6000c781270 */
[----:B------:R1:W-:Y:S01]  /*46630*/  @P1 STG.E desc[UR10][R242.64], R149 ;  /* 0x00000095f2001986 */ /* 0x0003e2000c10190a */
[----:B------:R-:W-:Y:S01]  /*46640*/  ISETP.LT.AND P1, PT, R2, UR4, !P0 ;  /* 0x0000000402007c0c */ /* 0x000fe2000c721270 */
[----:B------:R-:W-:Y:S02]  /*46650*/  VIADD R2, R6, 0x1fa ;  /* 0x000001fa06027836 */ /* 0x000fe40000000000 */
[----:B------:R1:W-:Y:S04]  /*46660*/  @P2 STG.E desc[UR10][R236.64], R162 ;  /* 0x000000a2ec002986 */ /* 0x0003e8000c10190a */
[----:B------:R1:W-:Y:S01]  /*46670*/  @P3 STG.E desc[UR10][R240.64], R150 ;  /* 0x00000096f0003986 */ /* 0x0003e2000c10190a */
[----:B------:R-:W-:Y:S01]  /*46680*/  ISETP.LT.AND P3, PT, R0, UR4, !P0 ;  /* 0x0000000400007c0c */ /* 0x000fe2000c761270 */
[----:B------:R-:W-:Y:S01]  /*46690*/  VIADD R0, R6, 0x1fd ;  /* 0x000001fd06007836 */ /* 0x000fe20000000000 */
[----:B------:R-:W-:Y:S01]  /*466a0*/  ISETP.LT.AND P2, PT, R2, UR4, !P0 ;  /* 0x0000000402007c0c */ /* 0x000fe2000c741270 */
[----:B------:R1:W-:Y:S01]  /*466b0*/  @P5 STG.E desc[UR10][R246.64], R163 ;  /* 0x000000a3f6005986 */ /* 0x0003e2000c10190a */
[----:B------:R-:W-:-:S03]  /*466c0*/  VIADD R2, R6, 0x1fc ;  /* 0x000001fc06027836 */ /* 0x000fc60000000000 */
[----:B------:R1:W-:Y:S01]  /*466d0*/  @P6 STG.E desc[UR10][R250.64], R151 ;  /* 0x00000097fa006986 */ /* 0x0003e2000c10190a */
[----:B------:R-:W-:Y:S01]  /*466e0*/  ISETP.LT.AND P6, PT, R0, UR4, !P0 ;  /* 0x0000000400007c0c */ /* 0x000fe2000c7c1270 */
[C---:B------:R-:W-:Y:S02]  /*466f0*/  VIADD R0, R6.reuse, 0x1fe ;  /* 0x000001fe06007836 */ /* 0x040fe40000000000 */
[----:B------:R-:W-:Y:S01]  /*46700*/  VIADD R6, R6, 0x1ff ;  /* 0x000001ff06067836 */ /* 0x000fe20000000000 */
[----:B------:R-:W-:Y:S01]  /*46710*/  ISETP.LT.AND P5, PT, R2, UR4, !P0 ;  /* 0x0000000402007c0c */ /* 0x000fe2000c7a1270 */
[----:B---3--:R1:W-:Y:S01]  /*46720*/  @P4 STG.E desc[UR10][R244.64], R164 ;  /* 0x000000a4f4004986 */ /* 0x0083e2000c10190a */
[----:B------:R-:W-:Y:S02]  /*46730*/  ISETP.LT.AND P4, PT, R0, UR4, !P0 ;  /* 0x0000000400007c0c */ /* 0x000fe4000c781270 */
[----:B------:R-:W-:Y:S01]  /*46740*/  ISETP.LT.AND P0, PT, R6, UR4, !P0 ;  /* 0x0000000406007c0c */ /* 0x000fe2000c701270 */
[----:B----4-:R1:W-:Y:S04]  /*46750*/  @P1 STG.E desc[UR10][R248.64], R8 ;  /* 0x00000008f8001986 */ /* 0x0103e8000c10190a */
[----:B------:R1:W-:Y:S04]  /*46760*/  @P2 STG.E desc[UR10][R24.64], R165 ;  /* 0x000000a518002986 */ /* 0x0003e8000c10190a */
[----:B------:R1:W-:Y:S04]  /*46770*/  @P3 STG.E desc[UR10][R4.64], R9 ;  /* 0x0000000904003986 */ /* 0x0003e8000c10190a */
[----:B------:R1:W-:Y:S04]  /*46780*/  @P5 STG.E desc[UR10][R26.64], R166 ;  /* 0x000000a61a005986 */ /* 0x0003e8000c10190a */
[----:B------:R1:W-:Y:S04]  /*46790*/  @P6 STG.E desc[UR10][R168.64], R10 ;  /* 0x0000000aa8006986 */ /* 0x0003e8000c10190a */
[----:B--2---:R1:W-:Y:S01]  /*467a0*/  @P4 STG.E desc[UR10][R170.64], R167 ;  /* 0x000000a7aa004986 */ /* 0x0043e2000c10190a */
[----:B------:R-:W-:Y:S05]  /*467b0*/  @!P0 EXIT ;  /* 0x000000000000894d */ /* 0x000fea0003800000 */
[----:B-1----:R-:W2:Y:S04]  /*467c0*/  LDL.LU.64 R170, [R1+0x800] ;  /* 0x0008000001aa7983 */ /* 0x002ea80000300a00 */
[----:B--2---:R-:W-:Y:S01]  /*467d0*/  STG.E desc[UR10][R170.64], R11 ;  /* 0x0000000baa007986 */ /* 0x004fe2000c10190a */
[----:B------:R-:W-:Y:S05]  /*467e0*/  EXIT ;  /* 0x000000000000794d */ /* 0x000fea0003800000 */
.L_x_2:
[----:B------:R-:W-:-:S00]  /*467f0*/  BRA `(.L_x_2) ;  /* 0xfffffffc00fc7947 */ /* 0x000fc0000383ffff */
[----:B------:R-:W-:-:S00]  /*46800*/  NOP ;  /* 0x0000000000007918 */ /* 0x000fc00000000000 */
[----:B------:R-:W-:-:S00]  /*46810*/  NOP ;  /* 0x0000000000007918 */ /* 0x000fc00000000000 */
[----:B------:R-:W-:-:S00]  /*46820*/  NOP ;  /* 0x0000000000007918 */ /* 0x000fc00000000000 */
[----:B------:R-:W-:-:S00]  /*46830*/  NOP ;  /* 0x0000000000007918 */ /* 0x000fc00000000000 */
[----:B------:R-:W-:-:S00]  /*46840*/  NOP ;  /* 0x0000000000007918 */ /* 0x000fc00000000000 */
[----:B------:R-:W-:-:S00]  /*46850*/  NOP ;  /* 0x0000000000007918 */ /* 0x000fc00000000000 */
[----:B------:R-:W-:-:S00]  /*46860*/  NOP ;  /* 0x0000000000007918 */ /* 0x000fc00000000000 */
[----:B------:R-:W-:-:S00]  /*46870*/  NOP ;  /* 0x0000000000007918 */ /* 0x000fc00000000000 */
.L_x_3:


//--------------------- .nv.shared.matmul_kernel  --------------------------
	.section	.nv.shared.matmul_kernel,"aw",@nobits
	.sectionflags	@""
	.align	16
	.zero		1024


//--------------------- .nv.shared.reserved.0     --------------------------
	.section	.nv.shared.reserved.0,"aw",@nobits
	.weak		__nv_reservedSMEM_offset_0_alias
	.size		__nv_reservedSMEM_offset_0_alias, 0, 0
	.other		__nv_reservedSMEM_offset_0_alias,@"STO_CUDA_RESERVED_SHARED STV_DEFAULT"
__nv_reservedSMEM_offset_0_alias:
	.zero		0


//--------------------- .nv.constant0.matmul_kernel --------------------------
	.section	.nv.constant0.matmul_kernel,"a",@progbits
	.sectionflags	@""
	.align	4
.nv.constant0.matmul_kernel:
	.zero		608


//--------------------- SYMBOLS --------------------------

	.type		.nv.reservedSmem.offset0,@object
	.size		.nv.reservedSmem.offset0,0x4
